//
// Generated by NVIDIA NVVM Compiler
//
// Compiler Build ID: CL-36424714
// Cuda compilation tools, release 13.0, V13.0.88
// Based on NVVM 20.0.0
//

.version 9.0
.target sm_100
.address_size 64

	// .globl	_Z9max_flopsI6__halfEvPjS1_PT_S3_S3_

.visible .entry _Z9max_flopsI6__halfEvPjS1_PT_S3_S3_(
	.param .u64 .ptr .align 1 _Z9max_flopsI6__halfEvPjS1_PT_S3_S3__param_0,
	.param .u64 .ptr .align 1 _Z9max_flopsI6__halfEvPjS1_PT_S3_S3__param_1,
	.param .u64 .ptr .align 1 _Z9max_flopsI6__halfEvPjS1_PT_S3_S3__param_2,
	.param .u64 .ptr .align 1 _Z9max_flopsI6__halfEvPjS1_PT_S3_S3__param_3,
	.param .u64 .ptr .align 1 _Z9max_flopsI6__halfEvPjS1_PT_S3_S3__param_4
)
{
	.reg .b16 	%rs<98308>;
	.reg .b32 	%r<7>;
	.reg .b64 	%rd<18>;

	ld.param.u64 	%rd1, [_Z9max_flopsI6__halfEvPjS1_PT_S3_S3__param_0];
	ld.param.u64 	%rd2, [_Z9max_flopsI6__halfEvPjS1_PT_S3_S3__param_1];
	ld.param.u64 	%rd3, [_Z9max_flopsI6__halfEvPjS1_PT_S3_S3__param_2];
	ld.param.u64 	%rd4, [_Z9max_flopsI6__halfEvPjS1_PT_S3_S3__param_3];
	ld.param.u64 	%rd5, [_Z9max_flopsI6__halfEvPjS1_PT_S3_S3__param_4];
	cvta.to.global.u64 	%rd6, %rd4;
	cvta.to.global.u64 	%rd7, %rd3;
	mov.u32 	%r3, %ctaid.x;
	mov.u32 	%r4, %ntid.x;
	mov.u32 	%r5, %tid.x;
	mad.lo.s32 	%r6, %r3, %r4, %r5;
	mul.wide.s32 	%rd8, %r6, 2;
	add.s64 	%rd9, %rd7, %rd8;
	ld.global.u16 	%rs2, [%rd9];
	add.s64 	%rd10, %rd6, %rd8;
	ld.global.u16 	%rs3, [%rd10];
	// begin inline asm
	bar.sync 0;
	// end inline asm
	// begin inline asm
	mov.u32 %r1, %clock;
	// end inline asm
	// begin inline asm
	{mul.f16 %rs1,%rs2,%rs3;
}
	// end inline asm
	// begin inline asm
	{add.f16 %rs4,%rs2,%rs1;
}
	// end inline asm
	// begin inline asm
	{mul.f16 %rs7,%rs3,%rs2;
}
	// end inline asm
	// begin inline asm
	{add.f16 %rs10,%rs3,%rs7;
}
	// end inline asm
	// begin inline asm
	{mul.f16 %rs13,%rs3,%rs4;
}
	// end inline asm
	// begin inline asm
	{add.f16 %rs16,%rs3,%rs13;
}
	// end inline asm
	// begin inline asm
	{mul.f16 %rs19,%rs4,%rs10;
}
	// end inline asm
	// begin inline asm
	{add.f16 %rs22,%rs4,%rs19;
}
	// end inline asm
	// begin inline asm
	{mul.f16 %rs25,%rs10,%rs4;
}
	// end inline asm
	// begin inline asm
	{add.f16 %rs28,%rs10,%rs25;
}
	// end inline asm
	// begin inline asm
	{mul.f16 %rs31,%rs4,%rs16;
}
	// end inline asm
	// begin inline asm
	{add.f16 %rs34,%rs4,%rs31;
}
	// end inline asm
	// begin inline asm
	{mul.f16 %rs37,%rs16,%rs22;
}
	// end inline asm
	// begin inline asm
	{add.f16 %rs40,%rs16,%rs37;
}
	// end inline asm
	// begin inline asm
	{mul.f16 %rs43,%rs22,%rs28;
}
	// end inline asm
	// begin inline asm
	{add.f16 %rs46,%rs22,%rs43;
}
	// end inline asm
	// begin inline asm
	{mul.f16 %rs49,%rs28,%rs34;
}
	// end inline asm
	// begin inline asm
	{add.f16 %rs52,%rs28,%rs49;
}
	// end inline asm
	// begin inline asm
	{mul.f16 %rs55,%rs34,%rs40;
}
	// end inline asm
	// begin inline asm
	{add.f16 %rs58,%rs34,%rs55;
}
	// end inline asm
	// begin inline asm
	{mul.f16 %rs61,%rs40,%rs46;
}
	// end inline asm
	// begin inline asm
	{add.f16 %rs64,%rs40,%rs61;
}
	// end inline asm
	// begin inline asm
	{mul.f16 %rs67,%rs46,%rs52;
}
	// end inline asm
	// begin inline asm
	{add.f16 %rs70,%rs46,%rs67;
}
	// end inline asm
	// begin inline asm
	{mul.f16 %rs73,%rs52,%rs58;
}
	// end inline asm
	// begin inline asm
	{add.f16 %rs76,%rs52,%rs73;
}
	// end inline asm
	// begin inline asm
	{mul.f16 %rs79,%rs58,%rs64;
}
	// end inline asm
	// begin inline asm
	{add.f16 %rs82,%rs58,%rs79;
}
	// end inline asm
	// begin inline asm
	{mul.f16 %rs85,%rs64,%rs70;
}
	// end inline asm
	// begin inline asm
	{add.f16 %rs88,%rs64,%rs85;
}
	// end inline asm
	// begin inline asm
	{mul.f16 %rs91,%rs70,%rs76;
}
	// end inline asm
	// begin inline asm
	{add.f16 %rs94,%rs70,%rs91;
}
	// end inline asm
	// begin inline asm
	{mul.f16 %rs97,%rs76,%rs82;
}
	// end inline asm
	// begin inline asm
	{add.f16 %rs100,%rs76,%rs97;
}
	// end inline asm
	// begin inline asm
	{mul.f16 %rs103,%rs82,%rs88;
}
	// end inline asm
	// begin inline asm
	{add.f16 %rs106,%rs82,%rs103;
}
	// end inline asm
	// begin inline asm
	{mul.f16 %rs109,%rs88,%rs94;
}
	// end inline asm
	// begin inline asm
	{add.f16 %rs112,%rs88,%rs109;
}
	// end inline asm
	// begin inline asm
	{mul.f16 %rs115,%rs94,%rs100;
}
	// end inline asm
	// begin inline asm
	{add.f16 %rs118,%rs94,%rs115;
}
	// end inline asm
	// begin inline asm
	{mul.f16 %rs121,%rs100,%rs106;
}
	// end inline asm
	// begin inline asm
	{add.f16 %rs124,%rs100,%rs121;
}
	// end inline asm
	// begin inline asm
	{mul.f16 %rs127,%rs106,%rs112;
}
	// end inline asm
	// begin inline asm
	{add.f16 %rs130,%rs106,%rs127;
}
	// end inline asm
	// begin inline asm
	{mul.f16 %rs133,%rs112,%rs118;
}
	// end inline asm
	// begin inline asm
	{add.f16 %rs136,%rs112,%rs133;
}
	// end inline asm
	// begin inline asm
	{mul.f16 %rs139,%rs118,%rs124;
}
	// end inline asm
	// begin inline asm
	{add.f16 %rs142,%rs118,%rs139;
}
	// end inline asm
	// begin inline asm
	{mul.f16 %rs145,%rs124,%rs130;
}
	// end inline asm
	// begin inline asm
	{add.f16 %rs148,%rs124,%rs145;
}
	// end inline asm
	// begin inline asm
	{mul.f16 %rs151,%rs130,%rs136;
}
	// end inline asm
	// begin inline asm
	{add.f16 %rs154,%rs130,%rs151;
}
	// end inline asm
	// begin inline asm
	{mul.f16 %rs157,%rs136,%rs142;
}
	// end inline asm
	// begin inline asm
	{add.f16 %rs160,%rs136,%rs157;
}
	// end inline asm
	// begin inline asm
	{mul.f16 %rs163,%rs142,%rs148;
}
	// end inline asm
	// begin inline asm
	{add.f16 %rs166,%rs142,%rs163;
}
	// end inline asm
	// begin inline asm
	{mul.f16 %rs169,%rs148,%rs154;
}
	// end inline asm
	// begin inline asm
	{add.f16 %rs172,%rs148,%rs169;
}
	// end inline asm
	// begin inline asm
	{mul.f16 %rs175,%rs154,%rs160;
}
	// end inline asm
	// begin inline asm
	{add.f16 %rs178,%rs154,%rs175;
}
	// end inline asm
	// begin inline asm
	{mul.f16 %rs181,%rs160,%rs166;
}
	// end inline asm
	// begin inline asm
	{add.f16 %rs184,%rs160,%rs181;
}
	// end inline asm
	// begin inline asm
	{mul.f16 %rs187,%rs166,%rs172;
}
	// end inline asm
	// begin inline asm
	{add.f16 %rs190,%rs166,%rs187;
}
	// end inline asm
	// begin inline asm
	{mul.f16 %rs193,%rs172,%rs178;
}
	// end inline asm
	// begin inline asm
	{add.f16 %rs196,%rs172,%rs193;
}
	// end inline asm
	// begin inline asm
	{mul.f16 %rs199,%rs178,%rs184;
}
	// end inline asm
	// begin inline asm
	{add.f16 %rs202,%rs178,%rs199;
}
	// end inline asm
	// begin inline asm
	{mul.f16 %rs205,%rs184,%rs190;
}
	// end inline asm
	// begin inline asm
	{add.f16 %rs208,%rs184,%rs205;
}
	// end inline asm
	// begin inline asm
	{mul.f16 %rs211,%rs190,%rs196;
}
	// end inline asm
	// begin inline asm
	{add.f16 %rs214,%rs190,%rs211;
}
	// end inline asm
	// begin inline asm
	{mul.f16 %rs217,%rs196,%rs202;
}
	// end inline asm
	// begin inline asm
	{add.f16 %rs220,%rs196,%rs217;
}
	// end inline asm
	// begin inline asm
	{mul.f16 %rs223,%rs202,%rs208;
}
	// end inline asm
	// begin inline asm
	{add.f16 %rs226,%rs202,%rs223;
}
	// end inline asm
	// begin inline asm
	{mul.f16 %rs229,%rs208,%rs214;
}
	// end inline asm
	// begin inline asm
	{add.f16 %rs232,%rs208,%rs229;
}
	// end inline asm
	// begin inline asm
	{mul.f16 %rs235,%rs214,%rs220;
}
	// end inline asm
	// begin inline asm
	{add.f16 %rs238,%rs214,%rs235;
}
	// end inline asm
	// begin inline asm
	{mul.f16 %rs241,%rs220,%rs226;
}
	// end inline asm
	// begin inline asm
	{add.f16 %rs244,%rs220,%rs241;
}
	// end inline asm
	// begin inline asm
	{mul.f16 %rs247,%rs226,%rs232;
}
	// end inline asm
	// begin inline asm
	{add.f16 %rs250,%rs226,%rs247;
}
	// end inline asm
	// begin inline asm
	{mul.f16 %rs253,%rs232,%rs238;
}
	// end inline asm
	// begin inline asm
	{add.f16 %rs256,%rs232,%rs253;
}
	// end inline asm
	// begin inline asm
	{mul.f16 %rs259,%rs238,%rs244;
}
	// end inline asm
	// begin inline asm
	{add.f16 %rs262,%rs238,%rs259;
}
	// end inline asm
	// begin inline asm
	{mul.f16 %rs265,%rs244,%rs250;
}
	// end inline asm
	// begin inline asm
	{add.f16 %rs268,%rs244,%rs265;
}
	// end inline asm
	// begin inline asm
	{mul.f16 %rs271,%rs250,%rs256;
}
	// end inline asm
	// begin inline asm
	{add.f16 %rs274,%rs250,%rs271;
}
	// end inline asm
	// begin inline asm
	{mul.f16 %rs277,%rs256,%rs262;
}
	// end inline asm
	// begin inline asm
	{add.f16 %rs280,%rs256,%rs277;
}
	// end inline asm
	// begin inline asm
	{mul.f16 %rs283,%rs262,%rs268;
}
	// end inline asm
	// begin inline asm
	{add.f16 %rs286,%rs262,%rs283;
}
	// end inline asm
	// begin inline asm
	{mul.f16 %rs289,%rs268,%rs274;
}
	// end inline asm
	// begin inline asm
	{add.f16 %rs292,%rs268,%rs289;
}
	// end inline asm
	// begin inline asm
	{mul.f16 %rs295,%rs274,%rs280;
}
	// end inline asm
	// begin inline asm
	{add.f16 %rs298,%rs274,%rs295;
}
	// end inline asm
	// begin inline asm
	{mul.f16 %rs301,%rs280,%rs286;
}
	// end inline asm
	// begin inline asm
	{add.f16 %rs304,%rs280,%rs301;
}
	// end inline asm
	// begin inline asm
	{mul.f16 %rs307,%rs286,%rs292;
}
	// end inline asm
	// begin inline asm
	{add.f16 %rs310,%rs286,%rs307;
}
	// end inline asm
	// begin inline asm
	{mul.f16 %rs313,%rs292,%rs298;
}
	// end inline asm
	// begin inline asm
	{add.f16 %rs316,%rs292,%rs313;
}
	// end inline asm
	// begin inline asm
	{mul.f16 %rs319,%rs298,%rs304;
}
	// end inline asm
	// begin inline asm
	{add.f16 %rs322,%rs298,%rs319;
}
	// end inline asm
	// begin inline asm
	{mul.f16 %rs325,%rs304,%rs310;
}
	// end inline asm
	// begin inline asm
	{add.f16 %rs328,%rs304,%rs325;
}
	// end inline asm
	// begin inline asm
	{mul.f16 %rs331,%rs310,%rs316;
}
	// end inline asm
	// begin inline asm
	{add.f16 %rs334,%rs310,%rs331;
}
	// end inline asm
	// begin inline asm
	{mul.f16 %rs337,%rs316,%rs322;
}
	// end inline asm
	// begin inline asm
	{add.f16 %rs340,%rs316,%rs337;
}
	// end inline asm
	// begin inline asm
	{mul.f16 %rs343,%rs322,%rs328;
}
	// end inline asm
	// begin inline asm
	{add.f16 %rs346,%rs322,%rs343;
}
	// end inline asm
	// begin inline asm
	{mul.f16 %rs349,%rs328,%rs334;
}
	// end inline asm
	// begin inline asm
	{add.f16 %rs352,%rs328,%rs349;
}
	// end inline asm
	// begin inline asm
	{mul.f16 %rs355,%rs334,%rs340;
}
	// end inline asm
	// begin inline asm
	{add.f16 %rs358,%rs334,%rs355;
}
	// end inline asm
	// begin inline asm
	{mul.f16 %rs361,%rs340,%rs346;
}
	// end inline asm
	// begin inline asm
	{add.f16 %rs364,%rs340,%rs361;
}
	// end inline asm
	// begin inline asm
	{mul.f16 %rs367,%rs346,%rs352;
}
	// end inline asm
	// begin inline asm
	{add.f16 %rs370,%rs346,%rs367;
}
	// end inline asm
	// begin inline asm
	{mul.f16 %rs373,%rs352,%rs358;
}
	// end inline asm
	// begin inline asm
	{add.f16 %rs376,%rs352,%rs373;
}
	// end inline asm
	// begin inline asm
	{mul.f16 %rs379,%rs358,%rs364;
}
	// end inline asm
	// begin inline asm
	{add.f16 %rs382,%rs358,%rs379;
}
	// end inline asm
	// begin inline asm
	{mul.f16 %rs385,%rs364,%rs370;
}
	// end inline asm
	// begin inline asm
	{add.f16 %rs388,%rs364,%rs385;
}
	// end inline asm
	// begin inline asm
	{mul.f16 %rs391,%rs370,%rs376;
}
	// end inline asm
	// begin inline asm
	{add.f16 %rs394,%rs370,%rs391;
}
	// end inline asm
	// begin inline asm
	{mul.f16 %rs397,%rs376,%rs382;
}
	// end inline asm
	// begin inline asm
	{add.f16 %rs400,%rs376,%rs397;
}
	// end inline asm
	// begin inline asm
	{mul.f16 %rs403,%rs382,%rs388;
}
	// end inline asm
	// begin inline asm
	{add.f16 %rs406,%rs382,%rs403;
}
	// end inline asm
	// begin inline asm
	{mul.f16 %rs409,%rs388,%rs394;
}
	// end inline asm
	// begin inline asm
	{add.f16 %rs412,%rs388,%rs409;
}
	// end inline asm
	// begin inline asm
	{mul.f16 %rs415,%rs394,%rs400;
}
	// end inline asm
	// begin inline asm
	{add.f16 %rs418,%rs394,%rs415;
}
	// end inline asm
	// begin inline asm
	{mul.f16 %rs421,%rs400,%rs406;
}
	// end inline asm
	// begin inline asm
	{add.f16 %rs424,%rs400,%rs421;
}
	// end inline asm
	// begin inline asm
	{mul.f16 %rs427,%rs406,%rs412;
}
	// end inline asm
	// begin inline asm
	{add.f16 %rs430,%rs406,%rs427;
}
	// end inline asm
	// begin inline asm
	{mul.f16 %rs433,%rs412,%rs418;
}
	// end inline asm
	// begin inline asm
	{add.f16 %rs436,%rs412,%rs433;
}
	// end inline asm
	// begin inline asm
	{mul.f16 %rs439,%rs418,%rs424;
}
	// end inline asm
	// begin inline asm
	{add.f16 %rs442,%rs418,%rs439;
}
	// end inline asm
	// begin inline asm
	{mul.f16 %rs445,%rs424,%rs430;
}
	// end inline asm
	// begin inline asm
	{add.f16 %rs448,%rs424,%rs445;
}
	// end inline asm
	// begin inline asm
	{mul.f16 %rs451,%rs430,%rs436;
}
	// end inline asm
	// begin inline asm
	{add.f16 %rs454,%rs430,%rs451;
}
	// end inline asm
	// begin inline asm
	{mul.f16 %rs457,%rs436,%rs442;
}
	// end inline asm
	// begin inline asm
	{add.f16 %rs460,%rs436,%rs457;
}
	// end inline asm
	// begin inline asm
	{mul.f16 %rs463,%rs442,%rs448;
}
	// end inline asm
	// begin inline asm
	{add.f16 %rs466,%rs442,%rs463;
}
	// end inline asm
	// begin inline asm
	{mul.f16 %rs469,%rs448,%rs454;
}
	// end inline asm
	// begin inline asm
	{add.f16 %rs472,%rs448,%rs469;
}
	// end inline asm
	// begin inline asm
	{mul.f16 %rs475,%rs454,%rs460;
}
	// end inline asm
	// begin inline asm
	{add.f16 %rs478,%rs454,%rs475;
}
	// end inline asm
	// begin inline asm
	{mul.f16 %rs481,%rs460,%rs466;
}
	// end inline asm
	// begin inline asm
	{add.f16 %rs484,%rs460,%rs481;
}
	// end inline asm
	// begin inline asm
	{mul.f16 %rs487,%rs466,%rs472;
}
	// end inline asm
	// begin inline asm
	{add.f16 %rs490,%rs466,%rs487;
}
	// end inline asm
	// begin inline asm
	{mul.f16 %rs493,%rs472,%rs478;
}
	// end inline asm
	// begin inline asm
	{add.f16 %rs496,%rs472,%rs493;
}
	// end inline asm
	// begin inline asm
	{mul.f16 %rs499,%rs478,%rs484;
}
	// end inline asm
	// begin inline asm
	{add.f16 %rs502,%rs478,%rs499;
}
	// end inline asm
	// begin inline asm
	{mul.f16 %rs505,%rs484,%rs490;
}
	// end inline asm
	// begin inline asm
	{add.f16 %rs508,%rs484,%rs505;
}
	// end inline asm
	// begin inline asm
	{mul.f16 %rs511,%rs490,%rs496;
}
	// end inline asm
	// begin inline asm
	{add.f16 %rs514,%rs490,%rs511;
}
	// end inline asm
	// begin inline asm
	{mul.f16 %rs517,%rs496,%rs502;
}
	// end inline asm
	// begin inline asm
	{add.f16 %rs520,%rs496,%rs517;
}
	// end inline asm
	// begin inline asm
	{mul.f16 %rs523,%rs502,%rs508;
}
	// end inline asm
	// begin inline asm
	{add.f16 %rs526,%rs502,%rs523;
}
	// end inline asm
	// begin inline asm
	{mul.f16 %rs529,%rs508,%rs514;
}
	// end inline asm
	// begin inline asm
	{add.f16 %rs532,%rs508,%rs529;
}
	// end inline asm
	// begin inline asm
	{mul.f16 %rs535,%rs514,%rs520;
}
	// end inline asm
	// begin inline asm
	{add.f16 %rs538,%rs514,%rs535;
}
	// end inline asm
	// begin inline asm
	{mul.f16 %rs541,%rs520,%rs526;
}
	// end inline asm
	// begin inline asm
	{add.f16 %rs544,%rs520,%rs541;
}
	// end inline asm
	// begin inline asm
	{mul.f16 %rs547,%rs526,%rs532;
}
	// end inline asm
	// begin inline asm
	{add.f16 %rs550,%rs526,%rs547;
}
	// end inline asm
	// begin inline asm
	{mul.f16 %rs553,%rs532,%rs538;
}
	// end inline asm
	// begin inline asm
	{add.f16 %rs556,%rs532,%rs553;
}
	// end inline asm
	// begin inline asm
	{mul.f16 %rs559,%rs538,%rs544;
}
	// end inline asm
	// begin inline asm
	{add.f16 %rs562,%rs538,%rs559;
}
	// end inline asm
	// begin inline asm
	{mul.f16 %rs565,%rs544,%rs550;
}
	// end inline asm
	// begin inline asm
	{add.f16 %rs568,%rs544,%rs565;
}
	// end inline asm
	// begin inline asm
	{mul.f16 %rs571,%rs550,%rs556;
}
	// end inline asm
	// begin inline asm
	{add.f16 %rs574,%rs550,%rs571;
}
	// end inline asm
	// begin inline asm
	{mul.f16 %rs577,%rs556,%rs562;
}
	// end inline asm
	// begin inline asm
	{add.f16 %rs580,%rs556,%rs577;
}
	// end inline asm
	// begin inline asm
	{mul.f16 %rs583,%rs562,%rs568;
}
	// end inline asm
	// begin inline asm
	{add.f16 %rs586,%rs562,%rs583;
}
	// end inline asm
	// begin inline asm
	{mul.f16 %rs589,%rs568,%rs574;
}
	// end inline asm
	// begin inline asm
	{add.f16 %rs592,%rs568,%rs589;
}
	// end inline asm
	// begin inline asm
	{mul.f16 %rs595,%rs574,%rs580;
}
	// end inline asm
	// begin inline asm
	{add.f16 %rs598,%rs574,%rs595;
}
	// end inline asm
	// begin inline asm
	{mul.f16 %rs601,%rs580,%rs586;
}
	// end inline asm
	// begin inline asm
	{add.f16 %rs604,%rs580,%rs601;
}
	// end inline asm
	// begin inline asm
	{mul.f16 %rs607,%rs586,%rs592;
}
	// end inline asm
	// begin inline asm
	{add.f16 %rs610,%rs586,%rs607;
}
	// end inline asm
	// begin inline asm
	{mul.f16 %rs613,%rs592,%rs598;
}
	// end inline asm
	// begin inline asm
	{add.f16 %rs616,%rs592,%rs613;
}
	// end inline asm
	// begin inline asm
	{mul.f16 %rs619,%rs598,%rs604;
}
	// end inline asm
	// begin inline asm
	{add.f16 %rs622,%rs598,%rs619;
}
	// end inline asm
	// begin inline asm
	{mul.f16 %rs625,%rs604,%rs610;
}
	// end inline asm
	// begin inline asm
	{add.f16 %rs628,%rs604,%rs625;
}
	// end inline asm
	// begin inline asm
	{mul.f16 %rs631,%rs610,%rs616;
}
	// end inline asm
	// begin inline asm
	{add.f16 %rs634,%rs610,%rs631;
}
	// end inline asm
	// begin inline asm
	{mul.f16 %rs637,%rs616,%rs622;
}
	// end inline asm
	// begin inline asm
	{add.f16 %rs640,%rs616,%rs637;
}
	// end inline asm
	// begin inline asm
	{mul.f16 %rs643,%rs622,%rs628;
}
	// end inline asm
	// begin inline asm
	{add.f16 %rs646,%rs622,%rs643;
}
	// end inline asm
	// begin inline asm
	{mul.f16 %rs649,%rs628,%rs634;
}
	// end inline asm
	// begin inline asm
	{add.f16 %rs652,%rs628,%rs649;
}
	// end inline asm
	// begin inline asm
	{mul.f16 %rs655,%rs634,%rs640;
}
	// end inline asm
	// begin inline asm
	{add.f16 %rs658,%rs634,%rs655;
}
	// end inline asm
	// begin inline asm
	{mul.f16 %rs661,%rs640,%rs646;
}
	// end inline asm
	// begin inline asm
	{add.f16 %rs664,%rs640,%rs661;
}
	// end inline asm
	// begin inline asm
	{mul.f16 %rs667,%rs646,%rs652;
}
	// end inline asm
	// begin inline asm
	{add.f16 %rs670,%rs646,%rs667;
}
	// end inline asm
	// begin inline asm
	{mul.f16 %rs673,%rs652,%rs658;
}
	// end inline asm
	// begin inline asm
	{add.f16 %rs676,%rs652,%rs673;
}
	// end inline asm
	// begin inline asm
	{mul.f16 %rs679,%rs658,%rs664;
}
	// end inline asm
	// begin inline asm
	{add.f16 %rs682,%rs658,%rs679;
}
	// end inline asm
	// begin inline asm
	{mul.f16 %rs685,%rs664,%rs670;
}
	// end inline asm
	// begin inline asm
	{add.f16 %rs688,%rs664,%rs685;
}
	// end inline asm
	// begin inline asm
	{mul.f16 %rs691,%rs670,%rs676;
}
	// end inline asm
	// begin inline asm
	{add.f16 %rs694,%rs670,%rs691;
}
	// end inline asm
	// begin inline asm
	{mul.f16 %rs697,%rs676,%rs682;
}
	// end inline asm
	// begin inline asm
	{add.f16 %rs700,%rs676,%rs697;
}
	// end inline asm
	// begin inline asm
	{mul.f16 %rs703,%rs682,%rs688;
}
	// end inline asm
	// begin inline asm
	{add.f16 %rs706,%rs682,%rs703;
}
	// end inline asm
	// begin inline asm
	{mul.f16 %rs709,%rs688,%rs694;
}
	// end inline asm
	// begin inline asm
	{add.f16 %rs712,%rs688,%rs709;
}
	// end inline asm
	// begin inline asm
	{mul.f16 %rs715,%rs694,%rs700;
}
	// end inline asm
	// begin inline asm
	{add.f16 %rs718,%rs694,%rs715;
}
	// end inline asm
	// begin inline asm
	{mul.f16 %rs721,%rs700,%rs706;
}
	// end inline asm
	// begin inline asm
	{add.f16 %rs724,%rs700,%rs721;
}
	// end inline asm
	// begin inline asm
	{mul.f16 %rs727,%rs706,%rs712;
}
	// end inline asm
	// begin inline asm
	{add.f16 %rs730,%rs706,%rs727;
}
	// end inline asm
	// begin inline asm
	{mul.f16 %rs733,%rs712,%rs718;
}
	// end inline asm
	// begin inline asm
	{add.f16 %rs736,%rs712,%rs733;
}
	// end inline asm
	// begin inline asm
	{mul.f16 %rs739,%rs718,%rs724;
}
	// end inline asm
	// begin inline asm
	{add.f16 %rs742,%rs718,%rs739;
}
	// end inline asm
	// begin inline asm
	{mul.f16 %rs745,%rs724,%rs730;
}
	// end inline asm
	// begin inline asm
	{add.f16 %rs748,%rs724,%rs745;
}
	// end inline asm
	// begin inline asm
	{mul.f16 %rs751,%rs730,%rs736;
}
	// end inline asm
	// begin inline asm
	{add.f16 %rs754,%rs730,%rs751;
}
	// end inline asm
	// begin inline asm
	{mul.f16 %rs757,%rs736,%rs742;
}
	// end inline asm
	// begin inline asm
	{add.f16 %rs760,%rs736,%rs757;
}
	// end inline asm
	// begin inline asm
	{mul.f16 %rs763,%rs742,%rs748;
}
	// end inline asm
	// begin inline asm
	{add.f16 %rs766,%rs742,%rs763;
}
	// end inline asm
	// begin inline asm
	{mul.f16 %rs769,%rs748,%rs754;
}
	// end inline asm
	// begin inline asm
	{add.f16 %rs772,%rs748,%rs769;
}
	// end inline asm
	// begin inline asm
	{mul.f16 %rs775,%rs754,%rs760;
}
	// end inline asm
	// begin inline asm
	{add.f16 %rs778,%rs754,%rs775;
}
	// end inline asm
	// begin inline asm
	{mul.f16 %rs781,%rs760,%rs766;
}
	// end inline asm
	// begin inline asm
	{add.f16 %rs784,%rs760,%rs781;
}
	// end inline asm
	// begin inline asm
	{mul.f16 %rs787,%rs766,%rs772;
}
	// end inline asm
	// begin inline asm
	{add.f16 %rs790,%rs766,%rs787;
}
	// end inline asm
	// begin inline asm
	{mul.f16 %rs793,%rs772,%rs778;
}
	// end inline asm
	// begin inline asm
	{add.f16 %rs796,%rs772,%rs793;
}
	// end inline asm
	// begin inline asm
	{mul.f16 %rs799,%rs778,%rs784;
}
	// end inline asm
	// begin inline asm
	{add.f16 %rs802,%rs778,%rs799;
}
	// end inline asm
	// begin inline asm
	{mul.f16 %rs805,%rs784,%rs790;
}
	// end inline asm
	// begin inline asm
	{add.f16 %rs808,%rs784,%rs805;
}
	// end inline asm
	// begin inline asm
	{mul.f16 %rs811,%rs790,%rs796;
}
	// end inline asm
	// begin inline asm
	{add.f16 %rs814,%rs790,%rs811;
}
	// end inline asm
	// begin inline asm
	{mul.f16 %rs817,%rs796,%rs802;
}
	// end inline asm
	// begin inline asm
	{add.f16 %rs820,%rs796,%rs817;
}
	// end inline asm
	// begin inline asm
	{mul.f16 %rs823,%rs802,%rs808;
}
	// end inline asm
	// begin inline asm
	{add.f16 %rs826,%rs802,%rs823;
}
	// end inline asm
	// begin inline asm
	{mul.f16 %rs829,%rs808,%rs814;
}
	// end inline asm
	// begin inline asm
	{add.f16 %rs832,%rs808,%rs829;
}
	// end inline asm
	// begin inline asm
	{mul.f16 %rs835,%rs814,%rs820;
}
	// end inline asm
	// begin inline asm
	{add.f16 %rs838,%rs814,%rs835;
}
	// end inline asm
	// begin inline asm
	{mul.f16 %rs841,%rs820,%rs826;
}
	// end inline asm
	// begin inline asm
	{add.f16 %rs844,%rs820,%rs841;
}
	// end inline asm
	// begin inline asm
	{mul.f16 %rs847,%rs826,%rs832;
}
	// end inline asm
	// begin inline asm
	{add.f16 %rs850,%rs826,%rs847;
}
	// end inline asm
	// begin inline asm
	{mul.f16 %rs853,%rs832,%rs838;
}
	// end inline asm
	// begin inline asm
	{add.f16 %rs856,%rs832,%rs853;
}
	// end inline asm
	// begin inline asm
	{mul.f16 %rs859,%rs838,%rs844;
}
	// end inline asm
	// begin inline asm
	{add.f16 %rs862,%rs838,%rs859;
}
	// end inline asm
	// begin inline asm
	{mul.f16 %rs865,%rs844,%rs850;
}
	// end inline asm
	// begin inline asm
	{add.f16 %rs868,%rs844,%rs865;
}
	// end inline asm
	// begin inline asm
	{mul.f16 %rs871,%rs850,%rs856;
}
	// end inline asm
	// begin inline asm
	{add.f16 %rs874,%rs850,%rs871;
}
	// end inline asm
	// begin inline asm
	{mul.f16 %rs877,%rs856,%rs862;
}
	// end inline asm
	// begin inline asm
	{add.f16 %rs880,%rs856,%rs877;
}
	// end inline asm
	// begin inline asm
	{mul.f16 %rs883,%rs862,%rs868;
}
	// end inline asm
	// begin inline asm
	{add.f16 %rs886,%rs862,%rs883;
}
	// end inline asm
	// begin inline asm
	{mul.f16 %rs889,%rs868,%rs874;
}
	// end inline asm
	// begin inline asm
	{add.f16 %rs892,%rs868,%rs889;
}
	// end inline asm
	// begin inline asm
	{mul.f16 %rs895,%rs874,%rs880;
}
	// end inline asm
	// begin inline asm
	{add.f16 %rs898,%rs874,%rs895;
}
	// end inline asm
	// begin inline asm
	{mul.f16 %rs901,%rs880,%rs886;
}
	// end inline asm
	// begin inline asm
	{add.f16 %rs904,%rs880,%rs901;
}
	// end inline asm
	// begin inline asm
	{mul.f16 %rs907,%rs886,%rs892;
}
	// end inline asm
	// begin inline asm
	{add.f16 %rs910,%rs886,%rs907;
}
	// end inline asm
	// begin inline asm
	{mul.f16 %rs913,%rs892,%rs898;
}
	// end inline asm
	// begin inline asm
	{add.f16 %rs916,%rs892,%rs913;
}
	// end inline asm
	// begin inline asm
	{mul.f16 %rs919,%rs898,%rs904;
}
	// end inline asm
	// begin inline asm
	{add.f16 %rs922,%rs898,%rs919;
}
	// end inline asm
	// begin inline asm
	{mul.f16 %rs925,%rs904,%rs910;
}
	// end inline asm
	// begin inline asm
	{add.f16 %rs928,%rs904,%rs925;
}
	// end inline asm
	// begin inline asm
	{mul.f16 %rs931,%rs910,%rs916;
}
	// end inline asm
	// begin inline asm
	{add.f16 %rs934,%rs910,%rs931;
}
	// end inline asm
	// begin inline asm
	{mul.f16 %rs937,%rs916,%rs922;
}
	// end inline asm
	// begin inline asm
	{add.f16 %rs940,%rs916,%rs937;
}
	// end inline asm
	// begin inline asm
	{mul.f16 %rs943,%rs922,%rs928;
}
	// end inline asm
	// begin inline asm
	{add.f16 %rs946,%rs922,%rs943;
}
	// end inline asm
	// begin inline asm
	{mul.f16 %rs949,%rs928,%rs934;
}
	// end inline asm
	// begin inline asm
	{add.f16 %rs952,%rs928,%rs949;
}
	// end inline asm
	// begin inline asm
	{mul.f16 %rs955,%rs934,%rs940;
}
	// end inline asm
	// begin inline asm
	{add.f16 %rs958,%rs934,%rs955;
}
	// end inline asm
	// begin inline asm
	{mul.f16 %rs961,%rs940,%rs946;
}
	// end inline asm
	// begin inline asm
	{add.f16 %rs964,%rs940,%rs961;
}
	// end inline asm
	// begin inline asm
	{mul.f16 %rs967,%rs946,%rs952;
}
	// end inline asm
	// begin inline asm
	{add.f16 %rs970,%rs946,%rs967;
}
	// end inline asm
	// begin inline asm
	{mul.f16 %rs973,%rs952,%rs958;
}
	// end inline asm
	// begin inline asm
	{add.f16 %rs976,%rs952,%rs973;
}
	// end inline asm
	// begin inline asm
	{mul.f16 %rs979,%rs958,%rs964;
}
	// end inline asm
	// begin inline asm
	{add.f16 %rs982,%rs958,%rs979;
}
	// end inline asm
	// begin inline asm
	{mul.f16 %rs985,%rs964,%rs970;
}
	// end inline asm
	// begin inline asm
	{add.f16 %rs988,%rs964,%rs985;
}
	// end inline asm
	// begin inline asm
	{mul.f16 %rs991,%rs970,%rs976;
}
	// end inline asm
	// begin inline asm
	{add.f16 %rs994,%rs970,%rs991;
}
	// end inline asm
	// begin inline asm
	{mul.f16 %rs997,%rs976,%rs982;
}
	// end inline asm
	// begin inline asm
	{add.f16 %rs1000,%rs976,%rs997;
}
	// end inline asm
	// begin inline asm
	{mul.f16 %rs1003,%rs982,%rs988;
}
	// end inline asm
	// begin inline asm
	{add.f16 %rs1006,%rs982,%rs1003;
}
	// end inline asm
	// begin inline asm
	{mul.f16 %rs1009,%rs988,%rs994;
}
	// end inline asm
	// begin inline asm
	{add.f16 %rs1012,%rs988,%rs1009;
}
	// end inline asm
	// begin inline asm
	{mul.f16 %rs1015,%rs994,%rs1000;
}
	// end inline asm
	// begin inline asm
	{add.f16 %rs1018,%rs994,%rs1015;
}
	// end inline asm
	// begin inline asm
	{mul.f16 %rs1021,%rs1000,%rs1006;
}
	// end inline asm
	// begin inline asm
	{add.f16 %rs1024,%rs1000,%rs1021;
}
	// end inline asm
	// begin inline asm
	{mul.f16 %rs1027,%rs1006,%rs1012;
}
	// end inline asm
	// begin inline asm
	{add.f16 %rs1030,%rs1006,%rs1027;
}
	// end inline asm
	// begin inline asm
	{mul.f16 %rs1033,%rs1012,%rs1018;
}
	// end inline asm
	// begin inline asm
	{add.f16 %rs1036,%rs1012,%rs1033;
}
	// end inline asm
	// begin inline asm
	{mul.f16 %rs1039,%rs1018,%rs1024;
}
	// end inline asm
	// begin inline asm
	{add.f16 %rs1042,%rs1018,%rs1039;
}
	// end inline asm
	// begin inline asm
	{mul.f16 %rs1045,%rs1024,%rs1030;
}
	// end inline asm
	// begin inline asm
	{add.f16 %rs1048,%rs1024,%rs1045;
}
	// end inline asm
	// begin inline asm
	{mul.f16 %rs1051,%rs1030,%rs1036;
}
	// end inline asm
	// begin inline asm
	{add.f16 %rs1054,%rs1030,%rs1051;
}
	// end inline asm
	// begin inline asm
	{mul.f16 %rs1057,%rs1036,%rs1042;
}
	// end inline asm
	// begin inline asm
	{add.f16 %rs1060,%rs1036,%rs1057;
}
	// end inline asm
	// begin inline asm
	{mul.f16 %rs1063,%rs1042,%rs1048;
}
	// end inline asm
	// begin inline asm
	{add.f16 %rs1066,%rs1042,%rs1063;
}
	// end inline asm
	// begin inline asm
	{mul.f16 %rs1069,%rs1048,%rs1054;
}
	// end inline asm
	// begin inline asm
	{add.f16 %rs1072,%rs1048,%rs1069;
}
	// end inline asm
	// begin inline asm
	{mul.f16 %rs1075,%rs1054,%rs1060;
}
	// end inline asm
	// begin inline asm
	{add.f16 %rs1078,%rs1054,%rs1075;
}
	// end inline asm
	// begin inline asm
	{mul.f16 %rs1081,%rs1060,%rs1066;
}
	// end inline asm
	// begin inline asm
	{add.f16 %rs1084,%rs1060,%rs1081;
}
	// end inline asm
	// begin inline asm
	{mul.f16 %rs1087,%rs1066,%rs1072;
}
	// end inline asm
	// begin inline asm
	{add.f16 %rs1090,%rs1066,%rs1087;
}
	// end inline asm
	// begin inline asm
	{mul.f16 %rs1093,%rs1072,%rs1078;
}
	// end inline asm
	// begin inline asm
	{add.f16 %rs1096,%rs1072,%rs1093;
}
	// end inline asm
	// begin inline asm
	{mul.f16 %rs1099,%rs1078,%rs1084;
}
	// end inline asm
	// begin inline asm
	{add.f16 %rs1102,%rs1078,%rs1099;
}
	// end inline asm
	// begin inline asm
	{mul.f16 %rs1105,%rs1084,%rs1090;
}
	// end inline asm
	// begin inline asm
	{add.f16 %rs1108,%rs1084,%rs1105;
}
	// end inline asm
	// begin inline asm
	{mul.f16 %rs1111,%rs1090,%rs1096;
}
	// end inline asm
	// begin inline asm
	{add.f16 %rs1114,%rs1090,%rs1111;
}
	// end inline asm
	// begin inline asm
	{mul.f16 %rs1117,%rs1096,%rs1102;
}
	// end inline asm
	// begin inline asm
	{add.f16 %rs1120,%rs1096,%rs1117;
}
	// end inline asm
	// begin inline asm
	{mul.f16 %rs1123,%rs1102,%rs1108;
}
	// end inline asm
	// begin inline asm
	{add.f16 %rs1126,%rs1102,%rs1123;
}
	// end inline asm
	// begin inline asm
	{mul.f16 %rs1129,%rs1108,%rs1114;
}
	// end inline asm
	// begin inline asm
	{add.f16 %rs1132,%rs1108,%rs1129;
}
	// end inline asm
	// begin inline asm
	{mul.f16 %rs1135,%rs1114,%rs1120;
}
	// end inline asm
	// begin inline asm
	{add.f16 %rs1138,%rs1114,%rs1135;
}
	// end inline asm
	// begin inline asm
	{mul.f16 %rs1141,%rs1120,%rs1126;
}
	// end inline asm
	// begin inline asm
	{add.f16 %rs1144,%rs1120,%rs1141;
}
	// end inline asm
	// begin inline asm
	{mul.f16 %rs1147,%rs1126,%rs1132;
}
	// end inline asm
	// begin inline asm
	{add.f16 %rs1150,%rs1126,%rs1147;
}
	// end inline asm
	// begin inline asm
	{mul.f16 %rs1153,%rs1132,%rs1138;
}
	// end inline asm
	// begin inline asm
	{add.f16 %rs1156,%rs1132,%rs1153;
}
	// end inline asm
	// begin inline asm
	{mul.f16 %rs1159,%rs1138,%rs1144;
}
	// end inline asm
	// begin inline asm
	{add.f16 %rs1162,%rs1138,%rs1159;
}
	// end inline asm
	// begin inline asm
	{mul.f16 %rs1165,%rs1144,%rs1150;
}
	// end inline asm
	// begin inline asm
	{add.f16 %rs1168,%rs1144,%rs1165;
}
	// end inline asm
	// begin inline asm
	{mul.f16 %rs1171,%rs1150,%rs1156;
}
	// end inline asm
	// begin inline asm
	{add.f16 %rs1174,%rs1150,%rs1171;
}
	// end inline asm
	// begin inline asm
	{mul.f16 %rs1177,%rs1156,%rs1162;
}
	// end inline asm
	// begin inline asm
	{add.f16 %rs1180,%rs1156,%rs1177;
}
	// end inline asm
	// begin inline asm
	{mul.f16 %rs1183,%rs1162,%rs1168;
}
	// end inline asm
	// begin inline asm
	{add.f16 %rs1186,%rs1162,%rs1183;
}
	// end inline asm
	// begin inline asm
	{mul.f16 %rs1189,%rs1168,%rs1174;
}
	// end inline asm
	// begin inline asm
	{add.f16 %rs1192,%rs1168,%rs1189;
}
	// end inline asm
	// begin inline asm
	{mul.f16 %rs1195,%rs1174,%rs1180;
}
	// end inline asm
	// begin inline asm
	{add.f16 %rs1198,%rs1174,%rs1195;
}
	// end inline asm
	// begin inline asm
	{mul.f16 %rs1201,%rs1180,%rs1186;
}
	// end inline asm
	// begin inline asm
	{add.f16 %rs1204,%rs1180,%rs1201;
}
	// end inline asm
	// begin inline asm
	{mul.f16 %rs1207,%rs1186,%rs1192;
}
	// end inline asm
	// begin inline asm
	{add.f16 %rs1210,%rs1186,%rs1207;
}
	// end inline asm
	// begin inline asm
	{mul.f16 %rs1213,%rs1192,%rs1198;
}
	// end inline asm
	// begin inline asm
	{add.f16 %rs1216,%rs1192,%rs1213;
}
	// end inline asm
	// begin inline asm
	{mul.f16 %rs1219,%rs1198,%rs1204;
}
	// end inline asm
	// begin inline asm
	{add.f16 %rs1222,%rs1198,%rs1219;
}
	// end inline asm
	// begin inline asm
	{mul.f16 %rs1225,%rs1204,%rs1210;
}
	// end inline asm
	// begin inline asm
	{add.f16 %rs1228,%rs1204,%rs1225;
}
	// end inline asm
	// begin inline asm
	{mul.f16 %rs1231,%rs1210,%rs1216;
}
	// end inline asm
	// begin inline asm
	{add.f16 %rs1234,%rs1210,%rs1231;
}
	// end inline asm
	// begin inline asm
	{mul.f16 %rs1237,%rs1216,%rs1222;
}
	// end inline asm
	// begin inline asm
	{add.f16 %rs1240,%rs1216,%rs1237;
}
	// end inline asm
	// begin inline asm
	{mul.f16 %rs1243,%rs1222,%rs1228;
}
	// end inline asm
	// begin inline asm
	{add.f16 %rs1246,%rs1222,%rs1243;
}
	// end inline asm
	// begin inline asm
	{mul.f16 %rs1249,%rs1228,%rs1234;
}
	// end inline asm
	// begin inline asm
	{add.f16 %rs1252,%rs1228,%rs1249;
}
	// end inline asm
	// begin inline asm
	{mul.f16 %rs1255,%rs1234,%rs1240;
}
	// end inline asm
	// begin inline asm
	{add.f16 %rs1258,%rs1234,%rs1255;
}
	// end inline asm
	// begin inline asm
	{mul.f16 %rs1261,%rs1240,%rs1246;
}
	// end inline asm
	// begin inline asm
	{add.f16 %rs1264,%rs1240,%rs1261;
}
	// end inline asm
	// begin inline asm
	{mul.f16 %rs1267,%rs1246,%rs1252;
}
	// end inline asm
	// begin inline asm
	{add.f16 %rs1270,%rs1246,%rs1267;
}
	// end inline asm
	// begin inline asm
	{mul.f16 %rs1273,%rs1252,%rs1258;
}
	// end inline asm
	// begin inline asm
	{add.f16 %rs1276,%rs1252,%rs1273;
}
	// end inline asm
	// begin inline asm
	{mul.f16 %rs1279,%rs1258,%rs1264;
}
	// end inline asm
	// begin inline asm
	{add.f16 %rs1282,%rs1258,%rs1279;
}
	// end inline asm
	// begin inline asm
	{mul.f16 %rs1285,%rs1264,%rs1270;
}
	// end inline asm
	// begin inline asm
	{add.f16 %rs1288,%rs1264,%rs1285;
}
	// end inline asm
	// begin inline asm
	{mul.f16 %rs1291,%rs1270,%rs1276;
}
	// end inline asm
	// begin inline asm
	{add.f16 %rs1294,%rs1270,%rs1291;
}
	// end inline asm
	// begin inline asm
	{mul.f16 %rs1297,%rs1276,%rs1282;
}
	// end inline asm
	// begin inline asm
	{add.f16 %rs1300,%rs1276,%rs1297;
}
	// end inline asm
	// begin inline asm
	{mul.f16 %rs1303,%rs1282,%rs1288;
}
	// end inline asm
	// begin inline asm
	{add.f16 %rs1306,%rs1282,%rs1303;
}
	// end inline asm
	// begin inline asm
	{mul.f16 %rs1309,%rs1288,%rs1294;
}
	// end inline asm
	// begin inline asm
	{add.f16 %rs1312,%rs1288,%rs1309;
}
	// end inline asm
	// begin inline asm
	{mul.f16 %rs1315,%rs1294,%rs1300;
}
	// end inline asm
	// begin inline asm
	{add.f16 %rs1318,%rs1294,%rs1315;
}
	// end inline asm
	// begin inline asm
	{mul.f16 %rs1321,%rs1300,%rs1306;
}
	// end inline asm
	// begin inline asm
	{add.f16 %rs1324,%rs1300,%rs1321;
}
	// end inline asm
	// begin inline asm
	{mul.f16 %rs1327,%rs1306,%rs1312;
}
	// end inline asm
	// begin inline asm
	{add.f16 %rs1330,%rs1306,%rs1327;
}
	// end inline asm
	// begin inline asm
	{mul.f16 %rs1333,%rs1312,%rs1318;
}
	// end inline asm
	// begin inline asm
	{add.f16 %rs1336,%rs1312,%rs1333;
}
	// end inline asm
	// begin inline asm
	{mul.f16 %rs1339,%rs1318,%rs1324;
}
	// end inline asm
	// begin inline asm
	{add.f16 %rs1342,%rs1318,%rs1339;
}
	// end inline asm
	// begin inline asm
	{mul.f16 %rs1345,%rs1324,%rs1330;
}
	// end inline asm
	// begin inline asm
	{add.f16 %rs1348,%rs1324,%rs1345;
}
	// end inline asm
	// begin inline asm
	{mul.f16 %rs1351,%rs1330,%rs1336;
}
	// end inline asm
	// begin inline asm
	{add.f16 %rs1354,%rs1330,%rs1351;
}
	// end inline asm
	// begin inline asm
	{mul.f16 %rs1357,%rs1336,%rs1342;
}
	// end inline asm
	// begin inline asm
	{add.f16 %rs1360,%rs1336,%rs1357;
}
	// end inline asm
	// begin inline asm
	{mul.f16 %rs1363,%rs1342,%rs1348;
}
	// end inline asm
	// begin inline asm
	{add.f16 %rs1366,%rs1342,%rs1363;
}
	// end inline asm
	// begin inline asm
	{mul.f16 %rs1369,%rs1348,%rs1354;
}
	// end inline asm
	// begin inline asm
	{add.f16 %rs1372,%rs1348,%rs1369;
}
	// end inline asm
	// begin inline asm
	{mul.f16 %rs1375,%rs1354,%rs1360;
}
	// end inline asm
	// begin inline asm
	{add.f16 %rs1378,%rs1354,%rs1375;
}
	// end inline asm
	// begin inline asm
	{mul.f16 %rs1381,%rs1360,%rs1366;
}
	// end inline asm
	// begin inline asm
	{add.f16 %rs1384,%rs1360,%rs1381;
}
	// end inline asm
	// begin inline asm
	{mul.f16 %rs1387,%rs1366,%rs1372;
}
	// end inline asm
	// begin inline asm
	{add.f16 %rs1390,%rs1366,%rs1387;
}
	// end inline asm
	// begin inline asm
	{mul.f16 %rs1393,%rs1372,%rs1378;
}
	// end inline asm
	// begin inline asm
	{add.f16 %rs1396,%rs1372,%rs1393;
}
	// end inline asm
	// begin inline asm
	{mul.f16 %rs1399,%rs1378,%rs1384;
}
	// end inline asm
	// begin inline asm
	{add.f16 %rs1402,%rs1378,%rs1399;
}
	// end inline asm
	// begin inline asm
	{mul.f16 %rs1405,%rs1384,%rs1390;
}
	// end inline asm
	// begin inline asm
	{add.f16 %rs1408,%rs1384,%rs1405;
}
	// end inline asm
	// begin inline asm
	{mul.f16 %rs1411,%rs1390,%rs1396;
}
	// end inline asm
	// begin inline asm
	{add.f16 %rs1414,%rs1390,%rs1411;
}
	// end inline asm
	// begin inline asm
	{mul.f16 %rs1417,%rs1396,%rs1402;
}
	// end inline asm
	// begin inline asm
	{add.f16 %rs1420,%rs1396,%rs1417;
}
	// end inline asm
	// begin inline asm
	{mul.f16 %rs1423,%rs1402,%rs1408;
}
	// end inline asm
	// begin inline asm
	{add.f16 %rs1426,%rs1402,%rs1423;
}
	// end inline asm
	// begin inline asm
	{mul.f16 %rs1429,%rs1408,%rs1414;
}
	// end inline asm
	// begin inline asm
	{add.f16 %rs1432,%rs1408,%rs1429;
}
	// end inline asm
	// begin inline asm
	{mul.f16 %rs1435,%rs1414,%rs1420;
}
	// end inline asm
	// begin inline asm
	{add.f16 %rs1438,%rs1414,%rs1435;
}
	// end inline asm
	// begin inline asm
	{mul.f16 %rs1441,%rs1420,%rs1426;
}
	// end inline asm
	// begin inline asm
	{add.f16 %rs1444,%rs1420,%rs1441;
}
	// end inline asm
	// begin inline asm
	{mul.f16 %rs1447,%rs1426,%rs1432;
}
	// end inline asm
	// begin inline asm
	{add.f16 %rs1450,%rs1426,%rs1447;
}
	// end inline asm
	// begin inline asm
	{mul.f16 %rs1453,%rs1432,%rs1438;
}
	// end inline asm
	// begin inline asm
	{add.f16 %rs1456,%rs1432,%rs1453;
}
	// end inline asm
	// begin inline asm
	{mul.f16 %rs1459,%rs1438,%rs1444;
}
	// end inline asm
	// begin inline asm
	{add.f16 %rs1462,%rs1438,%rs1459;
}
	// end inline asm
	// begin inline asm
	{mul.f16 %rs1465,%rs1444,%rs1450;
}
	// end inline asm
	// begin inline asm
	{add.f16 %rs1468,%rs1444,%rs1465;
}
	// end inline asm
	// begin inline asm
	{mul.f16 %rs1471,%rs1450,%rs1456;
}
	// end inline asm
	// begin inline asm
	{add.f16 %rs1474,%rs1450,%rs1471;
}
	// end inline asm
	// begin inline asm
	{mul.f16 %rs1477,%rs1456,%rs1462;
}
	// end inline asm
	// begin inline asm
	{add.f16 %rs1480,%rs1456,%rs1477;
}
	// end inline asm
	// begin inline asm
	{mul.f16 %rs1483,%rs1462,%rs1468;
}
	// end inline asm
	// begin inline asm
	{add.f16 %rs1486,%rs1462,%rs1483;
}
	// end inline asm
	// begin inline asm
	{mul.f16 %rs1489,%rs1468,%rs1474;
}
	// end inline asm
	// begin inline asm
	{add.f16 %rs1492,%rs1468,%rs1489;
}
	// end inline asm
	// begin inline asm
	{mul.f16 %rs1495,%rs1474,%rs1480;
}
	// end inline asm
	// begin inline asm
	{add.f16 %rs1498,%rs1474,%rs1495;
}
	// end inline asm
	// begin inline asm
	{mul.f16 %rs1501,%rs1480,%rs1486;
}
	// end inline asm
	// begin inline asm
	{add.f16 %rs1504,%rs1480,%rs1501;
}
	// end inline asm
	// begin inline asm
	{mul.f16 %rs1507,%rs1486,%rs1492;
}
	// end inline asm
	// begin inline asm
	{add.f16 %rs1510,%rs1486,%rs1507;
}
	// end inline asm
	// begin inline asm
	{mul.f16 %rs1513,%rs1492,%rs1498;
}
	// end inline asm
	// begin inline asm
	{add.f16 %rs1516,%rs1492,%rs1513;
}
	// end inline asm
	// begin inline asm
	{mul.f16 %rs1519,%rs1498,%rs1504;
}
	// end inline asm
	// begin inline asm
	{add.f16 %rs1522,%rs1498,%rs1519;
}
	// end inline asm
	// begin inline asm
	{mul.f16 %rs1525,%rs1504,%rs1510;
}
	// end inline asm
	// begin inline asm
	{add.f16 %rs1528,%rs1504,%rs1525;
}
	// end inline asm
	// begin inline asm
	{mul.f16 %rs1531,%rs1510,%rs1516;
}
	// end inline asm
	// begin inline asm
	{add.f16 %rs1534,%rs1510,%rs1531;
}
	// end inline asm
	// begin inline asm
	{mul.f16 %rs1537,%rs1516,%rs1522;
}
	// end inline asm
	// begin inline asm
	{add.f16 %rs1540,%rs1516,%rs1537;
}
	// end inline asm
	// begin inline asm
	{mul.f16 %rs1543,%rs1522,%rs1528;
}
	// end inline asm
	// begin inline asm
	{add.f16 %rs1546,%rs1522,%rs1543;
}
	// end inline asm
	// begin inline asm
	{mul.f16 %rs1549,%rs1528,%rs1534;
}
	// end inline asm
	// begin inline asm
	{add.f16 %rs1552,%rs1528,%rs1549;
}
	// end inline asm
	// begin inline asm
	{mul.f16 %rs1555,%rs1534,%rs1540;
}
	// end inline asm
	// begin inline asm
	{add.f16 %rs1558,%rs1534,%rs1555;
}
	// end inline asm
	// begin inline asm
	{mul.f16 %rs1561,%rs1540,%rs1546;
}
	// end inline asm
	// begin inline asm
	{add.f16 %rs1564,%rs1540,%rs1561;
}
	// end inline asm
	// begin inline asm
	{mul.f16 %rs1567,%rs1546,%rs1552;
}
	// end inline asm
	// begin inline asm
	{add.f16 %rs1570,%rs1546,%rs1567;
}
	// end inline asm
	// begin inline asm
	{mul.f16 %rs1573,%rs1552,%rs1558;
}
	// end inline asm
	// begin inline asm
	{add.f16 %rs1576,%rs1552,%rs1573;
}
	// end inline asm
	// begin inline asm
	{mul.f16 %rs1579,%rs1558,%rs1564;
}
	// end inline asm
	// begin inline asm
	{add.f16 %rs1582,%rs1558,%rs1579;
}
	// end inline asm
	// begin inline asm
	{mul.f16 %rs1585,%rs1564,%rs1570;
}
	// end inline asm
	// begin inline asm
	{add.f16 %rs1588,%rs1564,%rs1585;
}
	// end inline asm
	// begin inline asm
	{mul.f16 %rs1591,%rs1570,%rs1576;
}
	// end inline asm
	// begin inline asm
	{add.f16 %rs1594,%rs1570,%rs1591;
}
	// end inline asm
	// begin inline asm
	{mul.f16 %rs1597,%rs1576,%rs1582;
}
	// end inline asm
	// begin inline asm
	{add.f16 %rs1600,%rs1576,%rs1597;
}
	// end inline asm
	// begin inline asm
	{mul.f16 %rs1603,%rs1582,%rs1588;
}
	// end inline asm
	// begin inline asm
	{add.f16 %rs1606,%rs1582,%rs1603;
}
	// end inline asm
	// begin inline asm
	{mul.f16 %rs1609,%rs1588,%rs1594;
}
	// end inline asm
	// begin inline asm
	{add.f16 %rs1612,%rs1588,%rs1609;
}
	// end inline asm
	// begin inline asm
	{mul.f16 %rs1615,%rs1594,%rs1600;
}
	// end inline asm
	// begin inline asm
	{add.f16 %rs1618,%rs1594,%rs1615;
}
	// end inline asm
	// begin inline asm
	{mul.f16 %rs1621,%rs1600,%rs1606;
}
	// end inline asm
	// begin inline asm
	{add.f16 %rs1624,%rs1600,%rs1621;
}
	// end inline asm
	// begin inline asm
	{mul.f16 %rs1627,%rs1606,%rs1612;
}
	// end inline asm
	// begin inline asm
	{add.f16 %rs1630,%rs1606,%rs1627;
}
	// end inline asm
	// begin inline asm
	{mul.f16 %rs1633,%rs1612,%rs1618;
}
	// end inline asm
	// begin inline asm
	{add.f16 %rs1636,%rs1612,%rs1633;
}
	// end inline asm
	// begin inline asm
	{mul.f16 %rs1639,%rs1618,%rs1624;
}
	// end inline asm
	// begin inline asm
	{add.f16 %rs1642,%rs1618,%rs1639;
}
	// end inline asm
	// begin inline asm
	{mul.f16 %rs1645,%rs1624,%rs1630;
}
	// end inline asm
	// begin inline asm
	{add.f16 %rs1648,%rs1624,%rs1645;
}
	// end inline asm
	// begin inline asm
	{mul.f16 %rs1651,%rs1630,%rs1636;
}
	// end inline asm
	// begin inline asm
	{add.f16 %rs1654,%rs1630,%rs1651;
}
	// end inline asm
	// begin inline asm
	{mul.f16 %rs1657,%rs1636,%rs1642;
}
	// end inline asm
	// begin inline asm
	{add.f16 %rs1660,%rs1636,%rs1657;
}
	// end inline asm
	// begin inline asm
	{mul.f16 %rs1663,%rs1642,%rs1648;
}
	// end inline asm
	// begin inline asm
	{add.f16 %rs1666,%rs1642,%rs1663;
}
	// end inline asm
	// begin inline asm
	{mul.f16 %rs1669,%rs1648,%rs1654;
}
	// end inline asm
	// begin inline asm
	{add.f16 %rs1672,%rs1648,%rs1669;
}
	// end inline asm
	// begin inline asm
	{mul.f16 %rs1675,%rs1654,%rs1660;
}
	// end inline asm
	// begin inline asm
	{add.f16 %rs1678,%rs1654,%rs1675;
}
	// end inline asm
	// begin inline asm
	{mul.f16 %rs1681,%rs1660,%rs1666;
}
	// end inline asm
	// begin inline asm
	{add.f16 %rs1684,%rs1660,%rs1681;
}
	// end inline asm
	// begin inline asm
	{mul.f16 %rs1687,%rs1666,%rs1672;
}
	// end inline asm
	// begin inline asm
	{add.f16 %rs1690,%rs1666,%rs1687;
}
	// end inline asm
	// begin inline asm
	{mul.f16 %rs1693,%rs1672,%rs1678;
}
	// end inline asm
	// begin inline asm
	{add.f16 %rs1696,%rs1672,%rs1693;
}
	// end inline asm
	// begin inline asm
	{mul.f16 %rs1699,%rs1678,%rs1684;
}
	// end inline asm
	// begin inline asm
	{add.f16 %rs1702,%rs1678,%rs1699;
}
	// end inline asm
	// begin inline asm
	{mul.f16 %rs1705,%rs1684,%rs1690;
}
	// end inline asm
	// begin inline asm
	{add.f16 %rs1708,%rs1684,%rs1705;
}
	// end inline asm
	// begin inline asm
	{mul.f16 %rs1711,%rs1690,%rs1696;
}
	// end inline asm
	// begin inline asm
	{add.f16 %rs1714,%rs1690,%rs1711;
}
	// end inline asm
	// begin inline asm
	{mul.f16 %rs1717,%rs1696,%rs1702;
}
	// end inline asm
	// begin inline asm
	{add.f16 %rs1720,%rs1696,%rs1717;
}
	// end inline asm
	// begin inline asm
	{mul.f16 %rs1723,%rs1702,%rs1708;
}
	// end inline asm
	// begin inline asm
	{add.f16 %rs1726,%rs1702,%rs1723;
}
	// end inline asm
	// begin inline asm
	{mul.f16 %rs1729,%rs1708,%rs1714;
}
	// end inline asm
	// begin inline asm
	{add.f16 %rs1732,%rs1708,%rs1729;
}
	// end inline asm
	// begin inline asm
	{mul.f16 %rs1735,%rs1714,%rs1720;
}
	// end inline asm
	// begin inline asm
	{add.f16 %rs1738,%rs1714,%rs1735;
}
	// end inline asm
	// begin inline asm
	{mul.f16 %rs1741,%rs1720,%rs1726;
}
	// end inline asm
	// begin inline asm
	{add.f16 %rs1744,%rs1720,%rs1741;
}
	// end inline asm
	// begin inline asm
	{mul.f16 %rs1747,%rs1726,%rs1732;
}
	// end inline asm
	// begin inline asm
	{add.f16 %rs1750,%rs1726,%rs1747;
}
	// end inline asm
	// begin inline asm
	{mul.f16 %rs1753,%rs1732,%rs1738;
}
	// end inline asm
	// begin inline asm
	{add.f16 %rs1756,%rs1732,%rs1753;
}
	// end inline asm
	// begin inline asm
	{mul.f16 %rs1759,%rs1738,%rs1744;
}
	// end inline asm
	// begin inline asm
	{add.f16 %rs1762,%rs1738,%rs1759;
}
	// end inline asm
	// begin inline asm
	{mul.f16 %rs1765,%rs1744,%rs1750;
}
	// end inline asm
	// begin inline asm
	{add.f16 %rs1768,%rs1744,%rs1765;
}
	// end inline asm
	// begin inline asm
	{mul.f16 %rs1771,%rs1750,%rs1756;
}
	// end inline asm
	// begin inline asm
	{add.f16 %rs1774,%rs1750,%rs1771;
}
	// end inline asm
	// begin inline asm
	{mul.f16 %rs1777,%rs1756,%rs1762;
}
	// end inline asm
	// begin inline asm
	{add.f16 %rs1780,%rs1756,%rs1777;
}
	// end inline asm
	// begin inline asm
	{mul.f16 %rs1783,%rs1762,%rs1768;
}
	// end inline asm
	// begin inline asm
	{add.f16 %rs1786,%rs1762,%rs1783;
}
	// end inline asm
	// begin inline asm
	{mul.f16 %rs1789,%rs1768,%rs1774;
}
	// end inline asm
	// begin inline asm
	{add.f16 %rs1792,%rs1768,%rs1789;
}
	// end inline asm
	// begin inline asm
	{mul.f16 %rs1795,%rs1774,%rs1780;
}
	// end inline asm
	// begin inline asm
	{add.f16 %rs1798,%rs1774,%rs1795;
}
	// end inline asm
	// begin inline asm
	{mul.f16 %rs1801,%rs1780,%rs1786;
}
	// end inline asm
	// begin inline asm
	{add.f16 %rs1804,%rs1780,%rs1801;
}
	// end inline asm
	// begin inline asm
	{mul.f16 %rs1807,%rs1786,%rs1792;
}
	// end inline asm
	// begin inline asm
	{add.f16 %rs1810,%rs1786,%rs1807;
}
	// end inline asm
	// begin inline asm
	{mul.f16 %rs1813,%rs1792,%rs1798;
}
	// end inline asm
	// begin inline asm
	{add.f16 %rs1816,%rs1792,%rs1813;
}
	// end inline asm
	// begin inline asm
	{mul.f16 %rs1819,%rs1798,%rs1804;
}
	// end inline asm
	// begin inline asm
	{add.f16 %rs1822,%rs1798,%rs1819;
}
	// end inline asm
	// begin inline asm
	{mul.f16 %rs1825,%rs1804,%rs1810;
}
	// end inline asm
	// begin inline asm
	{add.f16 %rs1828,%rs1804,%rs1825;
}
	// end inline asm
	// begin inline asm
	{mul.f16 %rs1831,%rs1810,%rs1816;
}
	// end inline asm
	// begin inline asm
	{add.f16 %rs1834,%rs1810,%rs1831;
}
	// end inline asm
	// begin inline asm
	{mul.f16 %rs1837,%rs1816,%rs1822;
}
	// end inline asm
	// begin inline asm
	{add.f16 %rs1840,%rs1816,%rs1837;
}
	// end inline asm
	// begin inline asm
	{mul.f16 %rs1843,%rs1822,%rs1828;
}
	// end inline asm
	// begin inline asm
	{add.f16 %rs1846,%rs1822,%rs1843;
}
	// end inline asm
	// begin inline asm
	{mul.f16 %rs1849,%rs1828,%rs1834;
}
	// end inline asm
	// begin inline asm
	{add.f16 %rs1852,%rs1828,%rs1849;
}
	// end inline asm
	// begin inline asm
	{mul.f16 %rs1855,%rs1834,%rs1840;
}
	// end inline asm
	// begin inline asm
	{add.f16 %rs1858,%rs1834,%rs1855;
}
	// end inline asm
	// begin inline asm
	{mul.f16 %rs1861,%rs1840,%rs1846;
}
	// end inline asm
	// begin inline asm
	{add.f16 %rs1864,%rs1840,%rs1861;
}
	// end inline asm
	// begin inline asm
	{mul.f16 %rs1867,%rs1846,%rs1852;
}
	// end inline asm
	// begin inline asm
	{add.f16 %rs1870,%rs1846,%rs1867;
}
	// end inline asm
	// begin inline asm
	{mul.f16 %rs1873,%rs1852,%rs1858;
}
	// end inline asm
	// begin inline asm
	{add.f16 %rs1876,%rs1852,%rs1873;
}
	// end inline asm
	// begin inline asm
	{mul.f16 %rs1879,%rs1858,%rs1864;
}
	// end inline asm
	// begin inline asm
	{add.f16 %rs1882,%rs1858,%rs1879;
}
	// end inline asm
	// begin inline asm
	{mul.f16 %rs1885,%rs1864,%rs1870;
}
	// end inline asm
	// begin inline asm
	{add.f16 %rs1888,%rs1864,%rs1885;
}
	// end inline asm
	// begin inline asm
	{mul.f16 %rs1891,%rs1870,%rs1876;
}
	// end inline asm
	// begin inline asm
	{add.f16 %rs1894,%rs1870,%rs1891;
}
	// end inline asm
	// begin inline asm
	{mul.f16 %rs1897,%rs1876,%rs1882;
}
	// end inline asm
	// begin inline asm
	{add.f16 %rs1900,%rs1876,%rs1897;
}
	// end inline asm
	// begin inline asm
	{mul.f16 %rs1903,%rs1882,%rs1888;
}
	// end inline asm
	// begin inline asm
	{add.f16 %rs1906,%rs1882,%rs1903;
}
	// end inline asm
	// begin inline asm
	{mul.f16 %rs1909,%rs1888,%rs1894;
}
	// end inline asm
	// begin inline asm
	{add.f16 %rs1912,%rs1888,%rs1909;
}
	// end inline asm
	// begin inline asm
	{mul.f16 %rs1915,%rs1894,%rs1900;
}
	// end inline asm
	// begin inline asm
	{add.f16 %rs1918,%rs1894,%rs1915;
}
	// end inline asm
	// begin inline asm
	{mul.f16 %rs1921,%rs1900,%rs1906;
}
	// end inline asm
	// begin inline asm
	{add.f16 %rs1924,%rs1900,%rs1921;
}
	// end inline asm
	// begin inline asm
	{mul.f16 %rs1927,%rs1906,%rs1912;
}
	// end inline asm
	// begin inline asm
	{add.f16 %rs1930,%rs1906,%rs1927;
}
	// end inline asm
	// begin inline asm
	{mul.f16 %rs1933,%rs1912,%rs1918;
}
	// end inline asm
	// begin inline asm
	{add.f16 %rs1936,%rs1912,%rs1933;
}
	// end inline asm
	// begin inline asm
	{mul.f16 %rs1939,%rs1918,%rs1924;
}
	// end inline asm
	// begin inline asm
	{add.f16 %rs1942,%rs1918,%rs1939;
}
	// end inline asm
	// begin inline asm
	{mul.f16 %rs1945,%rs1924,%rs1930;
}
	// end inline asm
	// begin inline asm
	{add.f16 %rs1948,%rs1924,%rs1945;
}
	// end inline asm
	// begin inline asm
	{mul.f16 %rs1951,%rs1930,%rs1936;
}
	// end inline asm
	// begin inline asm
	{add.f16 %rs1954,%rs1930,%rs1951;
}
	// end inline asm
	// begin inline asm
	{mul.f16 %rs1957,%rs1936,%rs1942;
}
	// end inline asm
	// begin inline asm
	{add.f16 %rs1960,%rs1936,%rs1957;
}
	// end inline asm
	// begin inline asm
	{mul.f16 %rs1963,%rs1942,%rs1948;
}
	// end inline asm
	// begin inline asm
	{add.f16 %rs1966,%rs1942,%rs1963;
}
	// end inline asm
	// begin inline asm
	{mul.f16 %rs1969,%rs1948,%rs1954;
}
	// end inline asm
	// begin inline asm
	{add.f16 %rs1972,%rs1948,%rs1969;
}
	// end inline asm
	// begin inline asm
	{mul.f16 %rs1975,%rs1954,%rs1960;
}
	// end inline asm
	// begin inline asm
	{add.f16 %rs1978,%rs1954,%rs1975;
}
	// end inline asm
	// begin inline asm
	{mul.f16 %rs1981,%rs1960,%rs1966;
}
	// end inline asm
	// begin inline asm
	{add.f16 %rs1984,%rs1960,%rs1981;
}
	// end inline asm
	// begin inline asm
	{mul.f16 %rs1987,%rs1966,%rs1972;
}
	// end inline asm
	// begin inline asm
	{add.f16 %rs1990,%rs1966,%rs1987;
}
	// end inline asm
	// begin inline asm
	{mul.f16 %rs1993,%rs1972,%rs1978;
}
	// end inline asm
	// begin inline asm
	{add.f16 %rs1996,%rs1972,%rs1993;
}
	// end inline asm
	// begin inline asm
	{mul.f16 %rs1999,%rs1978,%rs1984;
}
	// end inline asm
	// begin inline asm
	{add.f16 %rs2002,%rs1978,%rs1999;
}
	// end inline asm
	// begin inline asm
	{mul.f16 %rs2005,%rs1984,%rs1990;
}
	// end inline asm
	// begin inline asm
	{add.f16 %rs2008,%rs1984,%rs2005;
}
	// end inline asm
	// begin inline asm
	{mul.f16 %rs2011,%rs1990,%rs1996;
}
	// end inline asm
	// begin inline asm
	{add.f16 %rs2014,%rs1990,%rs2011;
}
	// end inline asm
	// begin inline asm
	{mul.f16 %rs2017,%rs1996,%rs2002;
}
	// end inline asm
	// begin inline asm
	{add.f16 %rs2020,%rs1996,%rs2017;
}
	// end inline asm
	// begin inline asm
	{mul.f16 %rs2023,%rs2002,%rs2008;
}
	// end inline asm
	// begin inline asm
	{add.f16 %rs2026,%rs2002,%rs2023;
}
	// end inline asm
	// begin inline asm
	{mul.f16 %rs2029,%rs2008,%rs2014;
}
	// end inline asm
	// begin inline asm
	{add.f16 %rs2032,%rs2008,%rs2029;
}
	// end inline asm
	// begin inline asm
	{mul.f16 %rs2035,%rs2014,%rs2020;
}
	// end inline asm
	// begin inline asm
	{add.f16 %rs2038,%rs2014,%rs2035;
}
	// end inline asm
	// begin inline asm
	{mul.f16 %rs2041,%rs2020,%rs2026;
}
	// end inline asm
	// begin inline asm
	{add.f16 %rs2044,%rs2020,%rs2041;
}
	// end inline asm
	// begin inline asm
	{mul.f16 %rs2047,%rs2026,%rs2032;
}
	// end inline asm
	// begin inline asm
	{add.f16 %rs2050,%rs2026,%rs2047;
}
	// end inline asm
	// begin inline asm
	{mul.f16 %rs2053,%rs2032,%rs2038;
}
	// end inline asm
	// begin inline asm
	{add.f16 %rs2056,%rs2032,%rs2053;
}
	// end inline asm
	// begin inline asm
	{mul.f16 %rs2059,%rs2038,%rs2044;
}
	// end inline asm
	// begin inline asm
	{add.f16 %rs2062,%rs2038,%rs2059;
}
	// end inline asm
	// begin inline asm
	{mul.f16 %rs2065,%rs2044,%rs2050;
}
	// end inline asm
	// begin inline asm
	{add.f16 %rs2068,%rs2044,%rs2065;
}
	// end inline asm
	// begin inline asm
	{mul.f16 %rs2071,%rs2050,%rs2056;
}
	// end inline asm
	// begin inline asm
	{add.f16 %rs2074,%rs2050,%rs2071;
}
	// end inline asm
	// begin inline asm
	{mul.f16 %rs2077,%rs2056,%rs2062;
}
	// end inline asm
	// begin inline asm
	{add.f16 %rs2080,%rs2056,%rs2077;
}
	// end inline asm
	// begin inline asm
	{mul.f16 %rs2083,%rs2062,%rs2068;
}
	// end inline asm
	// begin inline asm
	{add.f16 %rs2086,%rs2062,%rs2083;
}
	// end inline asm
	// begin inline asm
	{mul.f16 %rs2089,%rs2068,%rs2074;
}
	// end inline asm
	// begin inline asm
	{add.f16 %rs2092,%rs2068,%rs2089;
}
	// end inline asm
	// begin inline asm
	{mul.f16 %rs2095,%rs2074,%rs2080;
}
	// end inline asm
	// begin inline asm
	{add.f16 %rs2098,%rs2074,%rs2095;
}
	// end inline asm
	// begin inline asm
	{mul.f16 %rs2101,%rs2080,%rs2086;
}
	// end inline asm
	// begin inline asm
	{add.f16 %rs2104,%rs2080,%rs2101;
}
	// end inline asm
	// begin inline asm
	{mul.f16 %rs2107,%rs2086,%rs2092;
}
	// end inline asm
	// begin inline asm
	{add.f16 %rs2110,%rs2086,%rs2107;
}
	// end inline asm
	// begin inline asm
	{mul.f16 %rs2113,%rs2092,%rs2098;
}
	// end inline asm
	// begin inline asm
	{add.f16 %rs2116,%rs2092,%rs2113;
}
	// end inline asm
	// begin inline asm
	{mul.f16 %rs2119,%rs2098,%rs2104;
}
	// end inline asm
	// begin inline asm
	{add.f16 %rs2122,%rs2098,%rs2119;
}
	// end inline asm
	// begin inline asm
	{mul.f16 %rs2125,%rs2104,%rs2110;
}
	// end inline asm
	// begin inline asm
	{add.f16 %rs2128,%rs2104,%rs2125;
}
	// end inline asm
	// begin inline asm
	{mul.f16 %rs2131,%rs2110,%rs2116;
}
	// end inline asm
	// begin inline asm
	{add.f16 %rs2134,%rs2110,%rs2131;
}
	// end inline asm
	// begin inline asm
	{mul.f16 %rs2137,%rs2116,%rs2122;
}
	// end inline asm
	// begin inline asm
	{add.f16 %rs2140,%rs2116,%rs2137;
}
	// end inline asm
	// begin inline asm
	{mul.f16 %rs2143,%rs2122,%rs2128;
}
	// end inline asm
	// begin inline asm
	{add.f16 %rs2146,%rs2122,%rs2143;
}
	// end inline asm
	// begin inline asm
	{mul.f16 %rs2149,%rs2128,%rs2134;
}
	// end inline asm
	// begin inline asm
	{add.f16 %rs2152,%rs2128,%rs2149;
}
	// end inline asm
	// begin inline asm
	{mul.f16 %rs2155,%rs2134,%rs2140;
}
	// end inline asm
	// begin inline asm
	{add.f16 %rs2158,%rs2134,%rs2155;
}
	// end inline asm
	// begin inline asm
	{mul.f16 %rs2161,%rs2140,%rs2146;
}
	// end inline asm
	// begin inline asm
	{add.f16 %rs2164,%rs2140,%rs2161;
}
	// end inline asm
	// begin inline asm
	{mul.f16 %rs2167,%rs2146,%rs2152;
}
	// end inline asm
	// begin inline asm
	{add.f16 %rs2170,%rs2146,%rs2167;
}
	// end inline asm
	// begin inline asm
	{mul.f16 %rs2173,%rs2152,%rs2158;
}
	// end inline asm
	// begin inline asm
	{add.f16 %rs2176,%rs2152,%rs2173;
}
	// end inline asm
	// begin inline asm
	{mul.f16 %rs2179,%rs2158,%rs2164;
}
	// end inline asm
	// begin inline asm
	{add.f16 %rs2182,%rs2158,%rs2179;
}
	// end inline asm
	// begin inline asm
	{mul.f16 %rs2185,%rs2164,%rs2170;
}
	// end inline asm
	// begin inline asm
	{add.f16 %rs2188,%rs2164,%rs2185;
}
	// end inline asm
	// begin inline asm
	{mul.f16 %rs2191,%rs2170,%rs2176;
}
	// end inline asm
	// begin inline asm
	{add.f16 %rs2194,%rs2170,%rs2191;
}
	// end inline asm
	// begin inline asm
	{mul.f16 %rs2197,%rs2176,%rs2182;
}
	// end inline asm
	// begin inline asm
	{add.f16 %rs2200,%rs2176,%rs2197;
}
	// end inline asm
	// begin inline asm
	{mul.f16 %rs2203,%rs2182,%rs2188;
}
	// end inline asm
	// begin inline asm
	{add.f16 %rs2206,%rs2182,%rs2203;
}
	// end inline asm
	// begin inline asm
	{mul.f16 %rs2209,%rs2188,%rs2194;
}
	// end inline asm
	// begin inline asm
	{add.f16 %rs2212,%rs2188,%rs2209;
}
	// end inline asm
	// begin inline asm
	{mul.f16 %rs2215,%rs2194,%rs2200;
}
	// end inline asm
	// begin inline asm
	{add.f16 %rs2218,%rs2194,%rs2215;
}
	// end inline asm
	// begin inline asm
	{mul.f16 %rs2221,%rs2200,%rs2206;
}
	// end inline asm
	// begin inline asm
	{add.f16 %rs2224,%rs2200,%rs2221;
}
	// end inline asm
	// begin inline asm
	{mul.f16 %rs2227,%rs2206,%rs2212;
}
	// end inline asm
	// begin inline asm
	{add.f16 %rs2230,%rs2206,%rs2227;
}
	// end inline asm
	// begin inline asm
	{mul.f16 %rs2233,%rs2212,%rs2218;
}
	// end inline asm
	// begin inline asm
	{add.f16 %rs2236,%rs2212,%rs2233;
}
	// end inline asm
	// begin inline asm
	{mul.f16 %rs2239,%rs2218,%rs2224;
}
	// end inline asm
	// begin inline asm
	{add.f16 %rs2242,%rs2218,%rs2239;
}
	// end inline asm
	// begin inline asm
	{mul.f16 %rs2245,%rs2224,%rs2230;
}
	// end inline asm
	// begin inline asm
	{add.f16 %rs2248,%rs2224,%rs2245;
}
	// end inline asm
	// begin inline asm
	{mul.f16 %rs2251,%rs2230,%rs2236;
}
	// end inline asm
	// begin inline asm
	{add.f16 %rs2254,%rs2230,%rs2251;
}
	// end inline asm
	// begin inline asm
	{mul.f16 %rs2257,%rs2236,%rs2242;
}
	// end inline asm
	// begin inline asm
	{add.f16 %rs2260,%rs2236,%rs2257;
}
	// end inline asm
	// begin inline asm
	{mul.f16 %rs2263,%rs2242,%rs2248;
}
	// end inline asm
	// begin inline asm
	{add.f16 %rs2266,%rs2242,%rs2263;
}
	// end inline asm
	// begin inline asm
	{mul.f16 %rs2269,%rs2248,%rs2254;
}
	// end inline asm
	// begin inline asm
	{add.f16 %rs2272,%rs2248,%rs2269;
}
	// end inline asm
	// begin inline asm
	{mul.f16 %rs2275,%rs2254,%rs2260;
}
	// end inline asm
	// begin inline asm
	{add.f16 %rs2278,%rs2254,%rs2275;
}
	// end inline asm
	// begin inline asm
	{mul.f16 %rs2281,%rs2260,%rs2266;
}
	// end inline asm
	// begin inline asm
	{add.f16 %rs2284,%rs2260,%rs2281;
}
	// end inline asm
	// begin inline asm
	{mul.f16 %rs2287,%rs2266,%rs2272;
}
	// end inline asm
	// begin inline asm
	{add.f16 %rs2290,%rs2266,%rs2287;
}
	// end inline asm
	// begin inline asm
	{mul.f16 %rs2293,%rs2272,%rs2278;
}
	// end inline asm
	// begin inline asm
	{add.f16 %rs2296,%rs2272,%rs2293;
}
	// end inline asm
	// begin inline asm
	{mul.f16 %rs2299,%rs2278,%rs2284;
}
	// end inline asm
	// begin inline asm
	{add.f16 %rs2302,%rs2278,%rs2299;
}
	// end inline asm
	// begin inline asm
	{mul.f16 %rs2305,%rs2284,%rs2290;
}
	// end inline asm
	// begin inline asm
	{add.f16 %rs2308,%rs2284,%rs2305;
}
	// end inline asm
	// begin inline asm
	{mul.f16 %rs2311,%rs2290,%rs2296;
}
	// end inline asm
	// begin inline asm
	{add.f16 %rs2314,%rs2290,%rs2311;
}
	// end inline asm
	// begin inline asm
	{mul.f16 %rs2317,%rs2296,%rs2302;
}
	// end inline asm
	// begin inline asm
	{add.f16 %rs2320,%rs2296,%rs2317;
}
	// end inline asm
	// begin inline asm
	{mul.f16 %rs2323,%rs2302,%rs2308;
}
	// end inline asm
	// begin inline asm
	{add.f16 %rs2326,%rs2302,%rs2323;
}
	// end inline asm
	// begin inline asm
	{mul.f16 %rs2329,%rs2308,%rs2314;
}
	// end inline asm
	// begin inline asm
	{add.f16 %rs2332,%rs2308,%rs2329;
}
	// end inline asm
	// begin inline asm
	{mul.f16 %rs2335,%rs2314,%rs2320;
}
	// end inline asm
	// begin inline asm
	{add.f16 %rs2338,%rs2314,%rs2335;
}
	// end inline asm
	// begin inline asm
	{mul.f16 %rs2341,%rs2320,%rs2326;
}
	// end inline asm
	// begin inline asm
	{add.f16 %rs2344,%rs2320,%rs2341;
}
	// end inline asm
	// begin inline asm
	{mul.f16 %rs2347,%rs2326,%rs2332;
}
	// end inline asm
	// begin inline asm
	{add.f16 %rs2350,%rs2326,%rs2347;
}
	// end inline asm
	// begin inline asm
	{mul.f16 %rs2353,%rs2332,%rs2338;
}
	// end inline asm
	// begin inline asm
	{add.f16 %rs2356,%rs2332,%rs2353;
}
	// end inline asm
	// begin inline asm
	{mul.f16 %rs2359,%rs2338,%rs2344;
}
	// end inline asm
	// begin inline asm
	{add.f16 %rs2362,%rs2338,%rs2359;
}
	// end inline asm
	// begin inline asm
	{mul.f16 %rs2365,%rs2344,%rs2350;
}
	// end inline asm
	// begin inline asm
	{add.f16 %rs2368,%rs2344,%rs2365;
}
	// end inline asm
	// begin inline asm
	{mul.f16 %rs2371,%rs2350,%rs2356;
}
	// end inline asm
	// begin inline asm
	{add.f16 %rs2374,%rs2350,%rs2371;
}
	// end inline asm
	// begin inline asm
	{mul.f16 %rs2377,%rs2356,%rs2362;
}
	// end inline asm
	// begin inline asm
	{add.f16 %rs2380,%rs2356,%rs2377;
}
	// end inline asm
	// begin inline asm
	{mul.f16 %rs2383,%rs2362,%rs2368;
}
	// end inline asm
	// begin inline asm
	{add.f16 %rs2386,%rs2362,%rs2383;
}
	// end inline asm
	// begin inline asm
	{mul.f16 %rs2389,%rs2368,%rs2374;
}
	// end inline asm
	// begin inline asm
	{add.f16 %rs2392,%rs2368,%rs2389;
}
	// end inline asm
	// begin inline asm
	{mul.f16 %rs2395,%rs2374,%rs2380;
}
	// end inline asm
	// begin inline asm
	{add.f16 %rs2398,%rs2374,%rs2395;
}
	// end inline asm
	// begin inline asm
	{mul.f16 %rs2401,%rs2380,%rs2386;
}
	// end inline asm
	// begin inline asm
	{add.f16 %rs2404,%rs2380,%rs2401;
}
	// end inline asm
	// begin inline asm
	{mul.f16 %rs2407,%rs2386,%rs2392;
}
	// end inline asm
	// begin inline asm
	{add.f16 %rs2410,%rs2386,%rs2407;
}
	// end inline asm
	// begin inline asm
	{mul.f16 %rs2413,%rs2392,%rs2398;
}
	// end inline asm
	// begin inline asm
	{add.f16 %rs2416,%rs2392,%rs2413;
}
	// end inline asm
	// begin inline asm
	{mul.f16 %rs2419,%rs2398,%rs2404;
}
	// end inline asm
	// begin inline asm
	{add.f16 %rs2422,%rs2398,%rs2419;
}
	// end inline asm
	// begin inline asm
	{mul.f16 %rs2425,%rs2404,%rs2410;
}
	// end inline asm
	// begin inline asm
	{add.f16 %rs2428,%rs2404,%rs2425;
}
	// end inline asm
	// begin inline asm
	{mul.f16 %rs2431,%rs2410,%rs2416;
}
	// end inline asm
	// begin inline asm
	{add.f16 %rs2434,%rs2410,%rs2431;
}
	// end inline asm
	// begin inline asm
	{mul.f16 %rs2437,%rs2416,%rs2422;
}
	// end inline asm
	// begin inline asm
	{add.f16 %rs2440,%rs2416,%rs2437;
}
	// end inline asm
	// begin inline asm
	{mul.f16 %rs2443,%rs2422,%rs2428;
}
	// end inline asm
	// begin inline asm
	{add.f16 %rs2446,%rs2422,%rs2443;
}
	// end inline asm
	// begin inline asm
	{mul.f16 %rs2449,%rs2428,%rs2434;
}
	// end inline asm
	// begin inline asm
	{add.f16 %rs2452,%rs2428,%rs2449;
}
	// end inline asm
	// begin inline asm
	{mul.f16 %rs2455,%rs2434,%rs2440;
}
	// end inline asm
	// begin inline asm
	{add.f16 %rs2458,%rs2434,%rs2455;
}
	// end inline asm
	// begin inline asm
	{mul.f16 %rs2461,%rs2440,%rs2446;
}
	// end inline asm
	// begin inline asm
	{add.f16 %rs2464,%rs2440,%rs2461;
}
	// end inline asm
	// begin inline asm
	{mul.f16 %rs2467,%rs2446,%rs2452;
}
	// end inline asm
	// begin inline asm
	{add.f16 %rs2470,%rs2446,%rs2467;
}
	// end inline asm
	// begin inline asm
	{mul.f16 %rs2473,%rs2452,%rs2458;
}
	// end inline asm
	// begin inline asm
	{add.f16 %rs2476,%rs2452,%rs2473;
}
	// end inline asm
	// begin inline asm
	{mul.f16 %rs2479,%rs2458,%rs2464;
}
	// end inline asm
	// begin inline asm
	{add.f16 %rs2482,%rs2458,%rs2479;
}
	// end inline asm
	// begin inline asm
	{mul.f16 %rs2485,%rs2464,%rs2470;
}
	// end inline asm
	// begin inline asm
	{add.f16 %rs2488,%rs2464,%rs2485;
}
	// end inline asm
	// begin inline asm
	{mul.f16 %rs2491,%rs2470,%rs2476;
}
	// end inline asm
	// begin inline asm
	{add.f16 %rs2494,%rs2470,%rs2491;
}
	// end inline asm
	// begin inline asm
	{mul.f16 %rs2497,%rs2476,%rs2482;
}
	// end inline asm
	// begin inline asm
	{add.f16 %rs2500,%rs2476,%rs2497;
}
	// end inline asm
	// begin inline asm
	{mul.f16 %rs2503,%rs2482,%rs2488;
}
	// end inline asm
	// begin inline asm
	{add.f16 %rs2506,%rs2482,%rs2503;
}
	// end inline asm
	// begin inline asm
	{mul.f16 %rs2509,%rs2488,%rs2494;
}
	// end inline asm
	// begin inline asm
	{add.f16 %rs2512,%rs2488,%rs2509;
}
	// end inline asm
	// begin inline asm
	{mul.f16 %rs2515,%rs2494,%rs2500;
}
	// end inline asm
	// begin inline asm
	{add.f16 %rs2518,%rs2494,%rs2515;
}
	// end inline asm
	// begin inline asm
	{mul.f16 %rs2521,%rs2500,%rs2506;
}
	// end inline asm
	// begin inline asm
	{add.f16 %rs2524,%rs2500,%rs2521;
}
	// end inline asm
	// begin inline asm
	{mul.f16 %rs2527,%rs2506,%rs2512;
}
	// end inline asm
	// begin inline asm
	{add.f16 %rs2530,%rs2506,%rs2527;
}
	// end inline asm
	// begin inline asm
	{mul.f16 %rs2533,%rs2512,%rs2518;
}
	// end inline asm
	// begin inline asm
	{add.f16 %rs2536,%rs2512,%rs2533;
}
	// end inline asm
	// begin inline asm
	{mul.f16 %rs2539,%rs2518,%rs2524;
}
	// end inline asm
	// begin inline asm
	{add.f16 %rs2542,%rs2518,%rs2539;
}
	// end inline asm
	// begin inline asm
	{mul.f16 %rs2545,%rs2524,%rs2530;
}
	// end inline asm
	// begin inline asm
	{add.f16 %rs2548,%rs2524,%rs2545;
}
	// end inline asm
	// begin inline asm
	{mul.f16 %rs2551,%rs2530,%rs2536;
}
	// end inline asm
	// begin inline asm
	{add.f16 %rs2554,%rs2530,%rs2551;
}
	// end inline asm
	// begin inline asm
	{mul.f16 %rs2557,%rs2536,%rs2542;
}
	// end inline asm
	// begin inline asm
	{add.f16 %rs2560,%rs2536,%rs2557;
}
	// end inline asm
	// begin inline asm
	{mul.f16 %rs2563,%rs2542,%rs2548;
}
	// end inline asm
	// begin inline asm
	{add.f16 %rs2566,%rs2542,%rs2563;
}
	// end inline asm
	// begin inline asm
	{mul.f16 %rs2569,%rs2548,%rs2554;
}
	// end inline asm
	// begin inline asm
	{add.f16 %rs2572,%rs2548,%rs2569;
}
	// end inline asm
	// begin inline asm
	{mul.f16 %rs2575,%rs2554,%rs2560;
}
	// end inline asm
	// begin inline asm
	{add.f16 %rs2578,%rs2554,%rs2575;
}
	// end inline asm
	// begin inline asm
	{mul.f16 %rs2581,%rs2560,%rs2566;
}
	// end inline asm
	// begin inline asm
	{add.f16 %rs2584,%rs2560,%rs2581;
}
	// end inline asm
	// begin inline asm
	{mul.f16 %rs2587,%rs2566,%rs2572;
}
	// end inline asm
	// begin inline asm
	{add.f16 %rs2590,%rs2566,%rs2587;
}
	// end inline asm
	// begin inline asm
	{mul.f16 %rs2593,%rs2572,%rs2578;
}
	// end inline asm
	// begin inline asm
	{add.f16 %rs2596,%rs2572,%rs2593;
}
	// end inline asm
	// begin inline asm
	{mul.f16 %rs2599,%rs2578,%rs2584;
}
	// end inline asm
	// begin inline asm
	{add.f16 %rs2602,%rs2578,%rs2599;
}
	// end inline asm
	// begin inline asm
	{mul.f16 %rs2605,%rs2584,%rs2590;
}
	// end inline asm
	// begin inline asm
	{add.f16 %rs2608,%rs2584,%rs2605;
}
	// end inline asm
	// begin inline asm
	{mul.f16 %rs2611,%rs2590,%rs2596;
}
	// end inline asm
	// begin inline asm
	{add.f16 %rs2614,%rs2590,%rs2611;
}
	// end inline asm
	// begin inline asm
	{mul.f16 %rs2617,%rs2596,%rs2602;
}
	// end inline asm
	// begin inline asm
	{add.f16 %rs2620,%rs2596,%rs2617;
}
	// end inline asm
	// begin inline asm
	{mul.f16 %rs2623,%rs2602,%rs2608;
}
	// end inline asm
	// begin inline asm
	{add.f16 %rs2626,%rs2602,%rs2623;
}
	// end inline asm
	// begin inline asm
	{mul.f16 %rs2629,%rs2608,%rs2614;
}
	// end inline asm
	// begin inline asm
	{add.f16 %rs2632,%rs2608,%rs2629;
}
	// end inline asm
	// begin inline asm
	{mul.f16 %rs2635,%rs2614,%rs2620;
}
	// end inline asm
	// begin inline asm
	{add.f16 %rs2638,%rs2614,%rs2635;
}
	// end inline asm
	// begin inline asm
	{mul.f16 %rs2641,%rs2620,%rs2626;
}
	// end inline asm
	// begin inline asm
	{add.f16 %rs2644,%rs2620,%rs2641;
}
	// end inline asm
	// begin inline asm
	{mul.f16 %rs2647,%rs2626,%rs2632;
}
	// end inline asm
	// begin inline asm
	{add.f16 %rs2650,%rs2626,%rs2647;
}
	// end inline asm
	// begin inline asm
	{mul.f16 %rs2653,%rs2632,%rs2638;
}
	// end inline asm
	// begin inline asm
	{add.f16 %rs2656,%rs2632,%rs2653;
}
	// end inline asm
	// begin inline asm
	{mul.f16 %rs2659,%rs2638,%rs2644;
}
	// end inline asm
	// begin inline asm
	{add.f16 %rs2662,%rs2638,%rs2659;
}
	// end inline asm
	// begin inline asm
	{mul.f16 %rs2665,%rs2644,%rs2650;
}
	// end inline asm
	// begin inline asm
	{add.f16 %rs2668,%rs2644,%rs2665;
}
	// end inline asm
	// begin inline asm
	{mul.f16 %rs2671,%rs2650,%rs2656;
}
	// end inline asm
	// begin inline asm
	{add.f16 %rs2674,%rs2650,%rs2671;
}
	// end inline asm
	// begin inline asm
	{mul.f16 %rs2677,%rs2656,%rs2662;
}
	// end inline asm
	// begin inline asm
	{add.f16 %rs2680,%rs2656,%rs2677;
}
	// end inline asm
	// begin inline asm
	{mul.f16 %rs2683,%rs2662,%rs2668;
}
	// end inline asm
	// begin inline asm
	{add.f16 %rs2686,%rs2662,%rs2683;
}
	// end inline asm
	// begin inline asm
	{mul.f16 %rs2689,%rs2668,%rs2674;
}
	// end inline asm
	// begin inline asm
	{add.f16 %rs2692,%rs2668,%rs2689;
}
	// end inline asm
	// begin inline asm
	{mul.f16 %rs2695,%rs2674,%rs2680;
}
	// end inline asm
	// begin inline asm
	{add.f16 %rs2698,%rs2674,%rs2695;
}
	// end inline asm
	// begin inline asm
	{mul.f16 %rs2701,%rs2680,%rs2686;
}
	// end inline asm
	// begin inline asm
	{add.f16 %rs2704,%rs2680,%rs2701;
}
	// end inline asm
	// begin inline asm
	{mul.f16 %rs2707,%rs2686,%rs2692;
}
	// end inline asm
	// begin inline asm
	{add.f16 %rs2710,%rs2686,%rs2707;
}
	// end inline asm
	// begin inline asm
	{mul.f16 %rs2713,%rs2692,%rs2698;
}
	// end inline asm
	// begin inline asm
	{add.f16 %rs2716,%rs2692,%rs2713;
}
	// end inline asm
	// begin inline asm
	{mul.f16 %rs2719,%rs2698,%rs2704;
}
	// end inline asm
	// begin inline asm
	{add.f16 %rs2722,%rs2698,%rs2719;
}
	// end inline asm
	// begin inline asm
	{mul.f16 %rs2725,%rs2704,%rs2710;
}
	// end inline asm
	// begin inline asm
	{add.f16 %rs2728,%rs2704,%rs2725;
}
	// end inline asm
	// begin inline asm
	{mul.f16 %rs2731,%rs2710,%rs2716;
}
	// end inline asm
	// begin inline asm
	{add.f16 %rs2734,%rs2710,%rs2731;
}
	// end inline asm
	// begin inline asm
	{mul.f16 %rs2737,%rs2716,%rs2722;
}
	// end inline asm
	// begin inline asm
	{add.f16 %rs2740,%rs2716,%rs2737;
}
	// end inline asm
	// begin inline asm
	{mul.f16 %rs2743,%rs2722,%rs2728;
}
	// end inline asm
	// begin inline asm
	{add.f16 %rs2746,%rs2722,%rs2743;
}
	// end inline asm
	// begin inline asm
	{mul.f16 %rs2749,%rs2728,%rs2734;
}
	// end inline asm
	// begin inline asm
	{add.f16 %rs2752,%rs2728,%rs2749;
}
	// end inline asm
	// begin inline asm
	{mul.f16 %rs2755,%rs2734,%rs2740;
}
	// end inline asm
	// begin inline asm
	{add.f16 %rs2758,%rs2734,%rs2755;
}
	// end inline asm
	// begin inline asm
	{mul.f16 %rs2761,%rs2740,%rs2746;
}
	// end inline asm
	// begin inline asm
	{add.f16 %rs2764,%rs2740,%rs2761;
}
	// end inline asm
	// begin inline asm
	{mul.f16 %rs2767,%rs2746,%rs2752;
}
	// end inline asm
	// begin inline asm
	{add.f16 %rs2770,%rs2746,%rs2767;
}
	// end inline asm
	// begin inline asm
	{mul.f16 %rs2773,%rs2752,%rs2758;
}
	// end inline asm
	// begin inline asm
	{add.f16 %rs2776,%rs2752,%rs2773;
}
	// end inline asm
	// begin inline asm
	{mul.f16 %rs2779,%rs2758,%rs2764;
}
	// end inline asm
	// begin inline asm
	{add.f16 %rs2782,%rs2758,%rs2779;
}
	// end inline asm
	// begin inline asm
	{mul.f16 %rs2785,%rs2764,%rs2770;
}
	// end inline asm
	// begin inline asm
	{add.f16 %rs2788,%rs2764,%rs2785;
}
	// end inline asm
	// begin inline asm
	{mul.f16 %rs2791,%rs2770,%rs2776;
}
	// end inline asm
	// begin inline asm
	{add.f16 %rs2794,%rs2770,%rs2791;
}
	// end inline asm
	// begin inline asm
	{mul.f16 %rs2797,%rs2776,%rs2782;
}
	// end inline asm
	// begin inline asm
	{add.f16 %rs2800,%rs2776,%rs2797;
}
	// end inline asm
	// begin inline asm
	{mul.f16 %rs2803,%rs2782,%rs2788;
}
	// end inline asm
	// begin inline asm
	{add.f16 %rs2806,%rs2782,%rs2803;
}
	// end inline asm
	// begin inline asm
	{mul.f16 %rs2809,%rs2788,%rs2794;
}
	// end inline asm
	// begin inline asm
	{add.f16 %rs2812,%rs2788,%rs2809;
}
	// end inline asm
	// begin inline asm
	{mul.f16 %rs2815,%rs2794,%rs2800;
}
	// end inline asm
	// begin inline asm
	{add.f16 %rs2818,%rs2794,%rs2815;
}
	// end inline asm
	// begin inline asm
	{mul.f16 %rs2821,%rs2800,%rs2806;
}
	// end inline asm
	// begin inline asm
	{add.f16 %rs2824,%rs2800,%rs2821;
}
	// end inline asm
	// begin inline asm
	{mul.f16 %rs2827,%rs2806,%rs2812;
}
	// end inline asm
	// begin inline asm
	{add.f16 %rs2830,%rs2806,%rs2827;
}
	// end inline asm
	// begin inline asm
	{mul.f16 %rs2833,%rs2812,%rs2818;
}
	// end inline asm
	// begin inline asm
	{add.f16 %rs2836,%rs2812,%rs2833;
}
	// end inline asm
	// begin inline asm
	{mul.f16 %rs2839,%rs2818,%rs2824;
}
	// end inline asm
	// begin inline asm
	{add.f16 %rs2842,%rs2818,%rs2839;
}
	// end inline asm
	// begin inline asm
	{mul.f16 %rs2845,%rs2824,%rs2830;
}
	// end inline asm
	// begin inline asm
	{add.f16 %rs2848,%rs2824,%rs2845;
}
	// end inline asm
	// begin inline asm
	{mul.f16 %rs2851,%rs2830,%rs2836;
}
	// end inline asm
	// begin inline asm
	{add.f16 %rs2854,%rs2830,%rs2851;
}
	// end inline asm
	// begin inline asm
	{mul.f16 %rs2857,%rs2836,%rs2842;
}
	// end inline asm
	// begin inline asm
	{add.f16 %rs2860,%rs2836,%rs2857;
}
	// end inline asm
	// begin inline asm
	{mul.f16 %rs2863,%rs2842,%rs2848;
}
	// end inline asm
	// begin inline asm
	{add.f16 %rs2866,%rs2842,%rs2863;
}
	// end inline asm
	// begin inline asm
	{mul.f16 %rs2869,%rs2848,%rs2854;
}
	// end inline asm
	// begin inline asm
	{add.f16 %rs2872,%rs2848,%rs2869;
}
	// end inline asm
	// begin inline asm
	{mul.f16 %rs2875,%rs2854,%rs2860;
}
	// end inline asm
	// begin inline asm
	{add.f16 %rs2878,%rs2854,%rs2875;
}
	// end inline asm
	// begin inline asm
	{mul.f16 %rs2881,%rs2860,%rs2866;
}
	// end inline asm
	// begin inline asm
	{add.f16 %rs2884,%rs2860,%rs2881;
}
	// end inline asm
	// begin inline asm
	{mul.f16 %rs2887,%rs2866,%rs2872;
}
	// end inline asm
	// begin inline asm
	{add.f16 %rs2890,%rs2866,%rs2887;
}
	// end inline asm
	// begin inline asm
	{mul.f16 %rs2893,%rs2872,%rs2878;
}
	// end inline asm
	// begin inline asm
	{add.f16 %rs2896,%rs2872,%rs2893;
}
	// end inline asm
	// begin inline asm
	{mul.f16 %rs2899,%rs2878,%rs2884;
}
	// end inline asm
	// begin inline asm
	{add.f16 %rs2902,%rs2878,%rs2899;
}
	// end inline asm
	// begin inline asm
	{mul.f16 %rs2905,%rs2884,%rs2890;
}
	// end inline asm
	// begin inline asm
	{add.f16 %rs2908,%rs2884,%rs2905;
}
	// end inline asm
	// begin inline asm
	{mul.f16 %rs2911,%rs2890,%rs2896;
}
	// end inline asm
	// begin inline asm
	{add.f16 %rs2914,%rs2890,%rs2911;
}
	// end inline asm
	// begin inline asm
	{mul.f16 %rs2917,%rs2896,%rs2902;
}
	// end inline asm
	// begin inline asm
	{add.f16 %rs2920,%rs2896,%rs2917;
}
	// end inline asm
	// begin inline asm
	{mul.f16 %rs2923,%rs2902,%rs2908;
}
	// end inline asm
	// begin inline asm
	{add.f16 %rs2926,%rs2902,%rs2923;
}
	// end inline asm
	// begin inline asm
	{mul.f16 %rs2929,%rs2908,%rs2914;
}
	// end inline asm
	// begin inline asm
	{add.f16 %rs2932,%rs2908,%rs2929;
}
	// end inline asm
	// begin inline asm
	{mul.f16 %rs2935,%rs2914,%rs2920;
}
	// end inline asm
	// begin inline asm
	{add.f16 %rs2938,%rs2914,%rs2935;
}
	// end inline asm
	// begin inline asm
	{mul.f16 %rs2941,%rs2920,%rs2926;
}
	// end inline asm
	// begin inline asm
	{add.f16 %rs2944,%rs2920,%rs2941;
}
	// end inline asm
	// begin inline asm
	{mul.f16 %rs2947,%rs2926,%rs2932;
}
	// end inline asm
	// begin inline asm
	{add.f16 %rs2950,%rs2926,%rs2947;
}
	// end inline asm
	// begin inline asm
	{mul.f16 %rs2953,%rs2932,%rs2938;
}
	// end inline asm
	// begin inline asm
	{add.f16 %rs2956,%rs2932,%rs2953;
}
	// end inline asm
	// begin inline asm
	{mul.f16 %rs2959,%rs2938,%rs2944;
}
	// end inline asm
	// begin inline asm
	{add.f16 %rs2962,%rs2938,%rs2959;
}
	// end inline asm
	// begin inline asm
	{mul.f16 %rs2965,%rs2944,%rs2950;
}
	// end inline asm
	// begin inline asm
	{add.f16 %rs2968,%rs2944,%rs2965;
}
	// end inline asm
	// begin inline asm
	{mul.f16 %rs2971,%rs2950,%rs2956;
}
	// end inline asm
	// begin inline asm
	{add.f16 %rs2974,%rs2950,%rs2971;
}
	// end inline asm
	// begin inline asm
	{mul.f16 %rs2977,%rs2956,%rs2962;
}
	// end inline asm
	// begin inline asm
	{add.f16 %rs2980,%rs2956,%rs2977;
}
	// end inline asm
	// begin inline asm
	{mul.f16 %rs2983,%rs2962,%rs2968;
}
	// end inline asm
	// begin inline asm
	{add.f16 %rs2986,%rs2962,%rs2983;
}
	// end inline asm
	// begin inline asm
	{mul.f16 %rs2989,%rs2968,%rs2974;
}
	// end inline asm
	// begin inline asm
	{add.f16 %rs2992,%rs2968,%rs2989;
}
	// end inline asm
	// begin inline asm
	{mul.f16 %rs2995,%rs2974,%rs2980;
}
	// end inline asm
	// begin inline asm
	{add.f16 %rs2998,%rs2974,%rs2995;
}
	// end inline asm
	// begin inline asm
	{mul.f16 %rs3001,%rs2980,%rs2986;
}
	// end inline asm
	// begin inline asm
	{add.f16 %rs3004,%rs2980,%rs3001;
}
	// end inline asm
	// begin inline asm
	{mul.f16 %rs3007,%rs2986,%rs2992;
}
	// end inline asm
	// begin inline asm
	{add.f16 %rs3010,%rs2986,%rs3007;
}
	// end inline asm
	// begin inline asm
	{mul.f16 %rs3013,%rs2992,%rs2998;
}
	// end inline asm
	// begin inline asm
	{add.f16 %rs3016,%rs2992,%rs3013;
}
	// end inline asm
	// begin inline asm
	{mul.f16 %rs3019,%rs2998,%rs3004;
}
	// end inline asm
	// begin inline asm
	{add.f16 %rs3022,%rs2998,%rs3019;
}
	// end inline asm
	// begin inline asm
	{mul.f16 %rs3025,%rs3004,%rs3010;
}
	// end inline asm
	// begin inline asm
	{add.f16 %rs3028,%rs3004,%rs3025;
}
	// end inline asm
	// begin inline asm
	{mul.f16 %rs3031,%rs3010,%rs3016;
}
	// end inline asm
	// begin inline asm
	{add.f16 %rs3034,%rs3010,%rs3031;
}
	// end inline asm
	// begin inline asm
	{mul.f16 %rs3037,%rs3016,%rs3022;
}
	// end inline asm
	// begin inline asm
	{add.f16 %rs3040,%rs3016,%rs3037;
}
	// end inline asm
	// begin inline asm
	{mul.f16 %rs3043,%rs3022,%rs3028;
}
	// end inline asm
	// begin inline asm
	{add.f16 %rs3046,%rs3022,%rs3043;
}
	// end inline asm
	// begin inline asm
	{mul.f16 %rs3049,%rs3028,%rs3034;
}
	// end inline asm
	// begin inline asm
	{add.f16 %rs3052,%rs3028,%rs3049;
}
	// end inline asm
	// begin inline asm
	{mul.f16 %rs3055,%rs3034,%rs3040;
}
	// end inline asm
	// begin inline asm
	{add.f16 %rs3058,%rs3034,%rs3055;
}
	// end inline asm
	// begin inline asm
	{mul.f16 %rs3061,%rs3040,%rs3046;
}
	// end inline asm
	// begin inline asm
	{add.f16 %rs3064,%rs3040,%rs3061;
}
	// end inline asm
	// begin inline asm
	{mul.f16 %rs3067,%rs3046,%rs3052;
}
	// end inline asm
	// begin inline asm
	{add.f16 %rs3070,%rs3046,%rs3067;
}
	// end inline asm
	// begin inline asm
	{mul.f16 %rs3073,%rs3052,%rs3058;
}
	// end inline asm
	// begin inline asm
	{add.f16 %rs3076,%rs3052,%rs3073;
}
	// end inline asm
	// begin inline asm
	{mul.f16 %rs3079,%rs3058,%rs3064;
}
	// end inline asm
	// begin inline asm
	{add.f16 %rs3082,%rs3058,%rs3079;
}
	// end inline asm
	// begin inline asm
	{mul.f16 %rs3085,%rs3064,%rs3070;
}
	// end inline asm
	// begin inline asm
	{add.f16 %rs3088,%rs3064,%rs3085;
}
	// end inline asm
	// begin inline asm
	{mul.f16 %rs3091,%rs3070,%rs3076;
}
	// end inline asm
	// begin inline asm
	{add.f16 %rs3094,%rs3070,%rs3091;
}
	// end inline asm
	// begin inline asm
	{mul.f16 %rs3097,%rs3076,%rs3082;
}
	// end inline asm
	// begin inline asm
	{add.f16 %rs3100,%rs3076,%rs3097;
}
	// end inline asm
	// begin inline asm
	{mul.f16 %rs3103,%rs3082,%rs3088;
}
	// end inline asm
	// begin inline asm
	{add.f16 %rs3106,%rs3082,%rs3103;
}
	// end inline asm
	// begin inline asm
	{mul.f16 %rs3109,%rs3088,%rs3094;
}
	// end inline asm
	// begin inline asm
	{add.f16 %rs3112,%rs3088,%rs3109;
}
	// end inline asm
	// begin inline asm
	{mul.f16 %rs3115,%rs3094,%rs3100;
}
	// end inline asm
	// begin inline asm
	{add.f16 %rs3118,%rs3094,%rs3115;
}
	// end inline asm
	// begin inline asm
	{mul.f16 %rs3121,%rs3100,%rs3106;
}
	// end inline asm
	// begin inline asm
	{add.f16 %rs3124,%rs3100,%rs3121;
}
	// end inline asm
	// begin inline asm
	{mul.f16 %rs3127,%rs3106,%rs3112;
}
	// end inline asm
	// begin inline asm
	{add.f16 %rs3130,%rs3106,%rs3127;
}
	// end inline asm
	// begin inline asm
	{mul.f16 %rs3133,%rs3112,%rs3118;
}
	// end inline asm
	// begin inline asm
	{add.f16 %rs3136,%rs3112,%rs3133;
}
	// end inline asm
	// begin inline asm
	{mul.f16 %rs3139,%rs3118,%rs3124;
}
	// end inline asm
	// begin inline asm
	{add.f16 %rs3142,%rs3118,%rs3139;
}
	// end inline asm
	// begin inline asm
	{mul.f16 %rs3145,%rs3124,%rs3130;
}
	// end inline asm
	// begin inline asm
	{add.f16 %rs3148,%rs3124,%rs3145;
}
	// end inline asm
	// begin inline asm
	{mul.f16 %rs3151,%rs3130,%rs3136;
}
	// end inline asm
	// begin inline asm
	{add.f16 %rs3154,%rs3130,%rs3151;
}
	// end inline asm
	// begin inline asm
	{mul.f16 %rs3157,%rs3136,%rs3142;
}
	// end inline asm
	// begin inline asm
	{add.f16 %rs3160,%rs3136,%rs3157;
}
	// end inline asm
	// begin inline asm
	{mul.f16 %rs3163,%rs3142,%rs3148;
}
	// end inline asm
	// begin inline asm
	{add.f16 %rs3166,%rs3142,%rs3163;
}
	// end inline asm
	// begin inline asm
	{mul.f16 %rs3169,%rs3148,%rs3154;
}
	// end inline asm
	// begin inline asm
	{add.f16 %rs3172,%rs3148,%rs3169;
}
	// end inline asm
	// begin inline asm
	{mul.f16 %rs3175,%rs3154,%rs3160;
}
	// end inline asm
	// begin inline asm
	{add.f16 %rs3178,%rs3154,%rs3175;
}
	// end inline asm
	// begin inline asm
	{mul.f16 %rs3181,%rs3160,%rs3166;
}
	// end inline asm
	// begin inline asm
	{add.f16 %rs3184,%rs3160,%rs3181;
}
	// end inline asm
	// begin inline asm
	{mul.f16 %rs3187,%rs3166,%rs3172;
}
	// end inline asm
	// begin inline asm
	{add.f16 %rs3190,%rs3166,%rs3187;
}
	// end inline asm
	// begin inline asm
	{mul.f16 %rs3193,%rs3172,%rs3178;
}
	// end inline asm
	// begin inline asm
	{add.f16 %rs3196,%rs3172,%rs3193;
}
	// end inline asm
	// begin inline asm
	{mul.f16 %rs3199,%rs3178,%rs3184;
}
	// end inline asm
	// begin inline asm
	{add.f16 %rs3202,%rs3178,%rs3199;
}
	// end inline asm
	// begin inline asm
	{mul.f16 %rs3205,%rs3184,%rs3190;
}
	// end inline asm
	// begin inline asm
	{add.f16 %rs3208,%rs3184,%rs3205;
}
	// end inline asm
	// begin inline asm
	{mul.f16 %rs3211,%rs3190,%rs3196;
}
	// end inline asm
	// begin inline asm
	{add.f16 %rs3214,%rs3190,%rs3211;
}
	// end inline asm
	// begin inline asm
	{mul.f16 %rs3217,%rs3196,%rs3202;
}
	// end inline asm
	// begin inline asm
	{add.f16 %rs3220,%rs3196,%rs3217;
}
	// end inline asm
	// begin inline asm
	{mul.f16 %rs3223,%rs3202,%rs3208;
}
	// end inline asm
	// begin inline asm
	{add.f16 %rs3226,%rs3202,%rs3223;
}
	// end inline asm
	// begin inline asm
	{mul.f16 %rs3229,%rs3208,%rs3214;
}
	// end inline asm
	// begin inline asm
	{add.f16 %rs3232,%rs3208,%rs3229;
}
	// end inline asm
	// begin inline asm
	{mul.f16 %rs3235,%rs3214,%rs3220;
}
	// end inline asm
	// begin inline asm
	{add.f16 %rs3238,%rs3214,%rs3235;
}
	// end inline asm
	// begin inline asm
	{mul.f16 %rs3241,%rs3220,%rs3226;
}
	// end inline asm
	// begin inline asm
	{add.f16 %rs3244,%rs3220,%rs3241;
}
	// end inline asm
	// begin inline asm
	{mul.f16 %rs3247,%rs3226,%rs3232;
}
	// end inline asm
	// begin inline asm
	{add.f16 %rs3250,%rs3226,%rs3247;
}
	// end inline asm
	// begin inline asm
	{mul.f16 %rs3253,%rs3232,%rs3238;
}
	// end inline asm
	// begin inline asm
	{add.f16 %rs3256,%rs3232,%rs3253;
}
	// end inline asm
	// begin inline asm
	{mul.f16 %rs3259,%rs3238,%rs3244;
}
	// end inline asm
	// begin inline asm
	{add.f16 %rs3262,%rs3238,%rs3259;
}
	// end inline asm
	// begin inline asm
	{mul.f16 %rs3265,%rs3244,%rs3250;
}
	// end inline asm
	// begin inline asm
	{add.f16 %rs3268,%rs3244,%rs3265;
}
	// end inline asm
	// begin inline asm
	{mul.f16 %rs3271,%rs3250,%rs3256;
}
	// end inline asm
	// begin inline asm
	{add.f16 %rs3274,%rs3250,%rs3271;
}
	// end inline asm
	// begin inline asm
	{mul.f16 %rs3277,%rs3256,%rs3262;
}
	// end inline asm
	// begin inline asm
	{add.f16 %rs3280,%rs3256,%rs3277;
}
	// end inline asm
	// begin inline asm
	{mul.f16 %rs3283,%rs3262,%rs3268;
}
	// end inline asm
	// begin inline asm
	{add.f16 %rs3286,%rs3262,%rs3283;
}
	// end inline asm
	// begin inline asm
	{mul.f16 %rs3289,%rs3268,%rs3274;
}
	// end inline asm
	// begin inline asm
	{add.f16 %rs3292,%rs3268,%rs3289;
}
	// end inline asm
	// begin inline asm
	{mul.f16 %rs3295,%rs3274,%rs3280;
}
	// end inline asm
	// begin inline asm
	{add.f16 %rs3298,%rs3274,%rs3295;
}
	// end inline asm
	// begin inline asm
	{mul.f16 %rs3301,%rs3280,%rs3286;
}
	// end inline asm
	// begin inline asm
	{add.f16 %rs3304,%rs3280,%rs3301;
}
	// end inline asm
	// begin inline asm
	{mul.f16 %rs3307,%rs3286,%rs3292;
}
	// end inline asm
	// begin inline asm
	{add.f16 %rs3310,%rs3286,%rs3307;
}
	// end inline asm
	// begin inline asm
	{mul.f16 %rs3313,%rs3292,%rs3298;
}
	// end inline asm
	// begin inline asm
	{add.f16 %rs3316,%rs3292,%rs3313;
}
	// end inline asm
	// begin inline asm
	{mul.f16 %rs3319,%rs3298,%rs3304;
}
	// end inline asm
	// begin inline asm
	{add.f16 %rs3322,%rs3298,%rs3319;
}
	// end inline asm
	// begin inline asm
	{mul.f16 %rs3325,%rs3304,%rs3310;
}
	// end inline asm
	// begin inline asm
	{add.f16 %rs3328,%rs3304,%rs3325;
}
	// end inline asm
	// begin inline asm
	{mul.f16 %rs3331,%rs3310,%rs3316;
}
	// end inline asm
	// begin inline asm
	{add.f16 %rs3334,%rs3310,%rs3331;
}
	// end inline asm
	// begin inline asm
	{mul.f16 %rs3337,%rs3316,%rs3322;
}
	// end inline asm
	// begin inline asm
	{add.f16 %rs3340,%rs3316,%rs3337;
}
	// end inline asm
	// begin inline asm
	{mul.f16 %rs3343,%rs3322,%rs3328;
}
	// end inline asm
	// begin inline asm
	{add.f16 %rs3346,%rs3322,%rs3343;
}
	// end inline asm
	// begin inline asm
	{mul.f16 %rs3349,%rs3328,%rs3334;
}
	// end inline asm
	// begin inline asm
	{add.f16 %rs3352,%rs3328,%rs3349;
}
	// end inline asm
	// begin inline asm
	{mul.f16 %rs3355,%rs3334,%rs3340;
}
	// end inline asm
	// begin inline asm
	{add.f16 %rs3358,%rs3334,%rs3355;
}
	// end inline asm
	// begin inline asm
	{mul.f16 %rs3361,%rs3340,%rs3346;
}
	// end inline asm
	// begin inline asm
	{add.f16 %rs3364,%rs3340,%rs3361;
}
	// end inline asm
	// begin inline asm
	{mul.f16 %rs3367,%rs3346,%rs3352;
}
	// end inline asm
	// begin inline asm
	{add.f16 %rs3370,%rs3346,%rs3367;
}
	// end inline asm
	// begin inline asm
	{mul.f16 %rs3373,%rs3352,%rs3358;
}
	// end inline asm
	// begin inline asm
	{add.f16 %rs3376,%rs3352,%rs3373;
}
	// end inline asm
	// begin inline asm
	{mul.f16 %rs3379,%rs3358,%rs3364;
}
	// end inline asm
	// begin inline asm
	{add.f16 %rs3382,%rs3358,%rs3379;
}
	// end inline asm
	// begin inline asm
	{mul.f16 %rs3385,%rs3364,%rs3370;
}
	// end inline asm
	// begin inline asm
	{add.f16 %rs3388,%rs3364,%rs3385;
}
	// end inline asm
	// begin inline asm
	{mul.f16 %rs3391,%rs3370,%rs3376;
}
	// end inline asm
	// begin inline asm
	{add.f16 %rs3394,%rs3370,%rs3391;
}
	// end inline asm
	// begin inline asm
	{mul.f16 %rs3397,%rs3376,%rs3382;
}
	// end inline asm
	// begin inline asm
	{add.f16 %rs3400,%rs3376,%rs3397;
}
	// end inline asm
	// begin inline asm
	{mul.f16 %rs3403,%rs3382,%rs3388;
}
	// end inline asm
	// begin inline asm
	{add.f16 %rs3406,%rs3382,%rs3403;
}
	// end inline asm
	// begin inline asm
	{mul.f16 %rs3409,%rs3388,%rs3394;
}
	// end inline asm
	// begin inline asm
	{add.f16 %rs3412,%rs3388,%rs3409;
}
	// end inline asm
	// begin inline asm
	{mul.f16 %rs3415,%rs3394,%rs3400;
}
	// end inline asm
	// begin inline asm
	{add.f16 %rs3418,%rs3394,%rs3415;
}
	// end inline asm
	// begin inline asm
	{mul.f16 %rs3421,%rs3400,%rs3406;
}
	// end inline asm
	// begin inline asm
	{add.f16 %rs3424,%rs3400,%rs3421;
}
	// end inline asm
	// begin inline asm
	{mul.f16 %rs3427,%rs3406,%rs3412;
}
	// end inline asm
	// begin inline asm
	{add.f16 %rs3430,%rs3406,%rs3427;
}
	// end inline asm
	// begin inline asm
	{mul.f16 %rs3433,%rs3412,%rs3418;
}
	// end inline asm
	// begin inline asm
	{add.f16 %rs3436,%rs3412,%rs3433;
}
	// end inline asm
	// begin inline asm
	{mul.f16 %rs3439,%rs3418,%rs3424;
}
	// end inline asm
	// begin inline asm
	{add.f16 %rs3442,%rs3418,%rs3439;
}
	// end inline asm
	// begin inline asm
	{mul.f16 %rs3445,%rs3424,%rs3430;
}
	// end inline asm
	// begin inline asm
	{add.f16 %rs3448,%rs3424,%rs3445;
}
	// end inline asm
	// begin inline asm
	{mul.f16 %rs3451,%rs3430,%rs3436;
}
	// end inline asm
	// begin inline asm
	{add.f16 %rs3454,%rs3430,%rs3451;
}
	// end inline asm
	// begin inline asm
	{mul.f16 %rs3457,%rs3436,%rs3442;
}
	// end inline asm
	// begin inline asm
	{add.f16 %rs3460,%rs3436,%rs3457;
}
	// end inline asm
	// begin inline asm
	{mul.f16 %rs3463,%rs3442,%rs3448;
}
	// end inline asm
	// begin inline asm
	{add.f16 %rs3466,%rs3442,%rs3463;
}
	// end inline asm
	// begin inline asm
	{mul.f16 %rs3469,%rs3448,%rs3454;
}
	// end inline asm
	// begin inline asm
	{add.f16 %rs3472,%rs3448,%rs3469;
}
	// end inline asm
	// begin inline asm
	{mul.f16 %rs3475,%rs3454,%rs3460;
}
	// end inline asm
	// begin inline asm
	{add.f16 %rs3478,%rs3454,%rs3475;
}
	// end inline asm
	// begin inline asm
	{mul.f16 %rs3481,%rs3460,%rs3466;
}
	// end inline asm
	// begin inline asm
	{add.f16 %rs3484,%rs3460,%rs3481;
}
	// end inline asm
	// begin inline asm
	{mul.f16 %rs3487,%rs3466,%rs3472;
}
	// end inline asm
	// begin inline asm
	{add.f16 %rs3490,%rs3466,%rs3487;
}
	// end inline asm
	// begin inline asm
	{mul.f16 %rs3493,%rs3472,%rs3478;
}
	// end inline asm
	// begin inline asm
	{add.f16 %rs3496,%rs3472,%rs3493;
}
	// end inline asm
	// begin inline asm
	{mul.f16 %rs3499,%rs3478,%rs3484;
}
	// end inline asm
	// begin inline asm
	{add.f16 %rs3502,%rs3478,%rs3499;
}
	// end inline asm
	// begin inline asm
	{mul.f16 %rs3505,%rs3484,%rs3490;
}
	// end inline asm
	// begin inline asm
	{add.f16 %rs3508,%rs3484,%rs3505;
}
	// end inline asm
	// begin inline asm
	{mul.f16 %rs3511,%rs3490,%rs3496;
}
	// end inline asm
	// begin inline asm
	{add.f16 %rs3514,%rs3490,%rs3511;
}
	// end inline asm
	// begin inline asm
	{mul.f16 %rs3517,%rs3496,%rs3502;
}
	// end inline asm
	// begin inline asm
	{add.f16 %rs3520,%rs3496,%rs3517;
}
	// end inline asm
	// begin inline asm
	{mul.f16 %rs3523,%rs3502,%rs3508;
}
	// end inline asm
	// begin inline asm
	{add.f16 %rs3526,%rs3502,%rs3523;
}
	// end inline asm
	// begin inline asm
	{mul.f16 %rs3529,%rs3508,%rs3514;
}
	// end inline asm
	// begin inline asm
	{add.f16 %rs3532,%rs3508,%rs3529;
}
	// end inline asm
	// begin inline asm
	{mul.f16 %rs3535,%rs3514,%rs3520;
}
	// end inline asm
	// begin inline asm
	{add.f16 %rs3538,%rs3514,%rs3535;
}
	// end inline asm
	// begin inline asm
	{mul.f16 %rs3541,%rs3520,%rs3526;
}
	// end inline asm
	// begin inline asm
	{add.f16 %rs3544,%rs3520,%rs3541;
}
	// end inline asm
	// begin inline asm
	{mul.f16 %rs3547,%rs3526,%rs3532;
}
	// end inline asm
	// begin inline asm
	{add.f16 %rs3550,%rs3526,%rs3547;
}
	// end inline asm
	// begin inline asm
	{mul.f16 %rs3553,%rs3532,%rs3538;
}
	// end inline asm
	// begin inline asm
	{add.f16 %rs3556,%rs3532,%rs3553;
}
	// end inline asm
	// begin inline asm
	{mul.f16 %rs3559,%rs3538,%rs3544;
}
	// end inline asm
	// begin inline asm
	{add.f16 %rs3562,%rs3538,%rs3559;
}
	// end inline asm
	// begin inline asm
	{mul.f16 %rs3565,%rs3544,%rs3550;
}
	// end inline asm
	// begin inline asm
	{add.f16 %rs3568,%rs3544,%rs3565;
}
	// end inline asm
	// begin inline asm
	{mul.f16 %rs3571,%rs3550,%rs3556;
}
	// end inline asm
	// begin inline asm
	{add.f16 %rs3574,%rs3550,%rs3571;
}
	// end inline asm
	// begin inline asm
	{mul.f16 %rs3577,%rs3556,%rs3562;
}
	// end inline asm
	// begin inline asm
	{add.f16 %rs3580,%rs3556,%rs3577;
}
	// end inline asm
	// begin inline asm
	{mul.f16 %rs3583,%rs3562,%rs3568;
}
	// end inline asm
	// begin inline asm
	{add.f16 %rs3586,%rs3562,%rs3583;
}
	// end inline asm
	// begin inline asm
	{mul.f16 %rs3589,%rs3568,%rs3574;
}
	// end inline asm
	// begin inline asm
	{add.f16 %rs3592,%rs3568,%rs3589;
}
	// end inline asm
	// begin inline asm
	{mul.f16 %rs3595,%rs3574,%rs3580;
}
	// end inline asm
	// begin inline asm
	{add.f16 %rs3598,%rs3574,%rs3595;
}
	// end inline asm
	// begin inline asm
	{mul.f16 %rs3601,%rs3580,%rs3586;
}
	// end inline asm
	// begin inline asm
	{add.f16 %rs3604,%rs3580,%rs3601;
}
	// end inline asm
	// begin inline asm
	{mul.f16 %rs3607,%rs3586,%rs3592;
}
	// end inline asm
	// begin inline asm
	{add.f16 %rs3610,%rs3586,%rs3607;
}
	// end inline asm
	// begin inline asm
	{mul.f16 %rs3613,%rs3592,%rs3598;
}
	// end inline asm
	// begin inline asm
	{add.f16 %rs3616,%rs3592,%rs3613;
}
	// end inline asm
	// begin inline asm
	{mul.f16 %rs3619,%rs3598,%rs3604;
}
	// end inline asm
	// begin inline asm
	{add.f16 %rs3622,%rs3598,%rs3619;
}
	// end inline asm
	// begin inline asm
	{mul.f16 %rs3625,%rs3604,%rs3610;
}
	// end inline asm
	// begin inline asm
	{add.f16 %rs3628,%rs3604,%rs3625;
}
	// end inline asm
	// begin inline asm
	{mul.f16 %rs3631,%rs3610,%rs3616;
}
	// end inline asm
	// begin inline asm
	{add.f16 %rs3634,%rs3610,%rs3631;
}
	// end inline asm
	// begin inline asm
	{mul.f16 %rs3637,%rs3616,%rs3622;
}
	// end inline asm
	// begin inline asm
	{add.f16 %rs3640,%rs3616,%rs3637;
}
	// end inline asm
	// begin inline asm
	{mul.f16 %rs3643,%rs3622,%rs3628;
}
	// end inline asm
	// begin inline asm
	{add.f16 %rs3646,%rs3622,%rs3643;
}
	// end inline asm
	// begin inline asm
	{mul.f16 %rs3649,%rs3628,%rs3634;
}
	// end inline asm
	// begin inline asm
	{add.f16 %rs3652,%rs3628,%rs3649;
}
	// end inline asm
	// begin inline asm
	{mul.f16 %rs3655,%rs3634,%rs3640;
}
	// end inline asm
	// begin inline asm
	{add.f16 %rs3658,%rs3634,%rs3655;
}
	// end inline asm
	// begin inline asm
	{mul.f16 %rs3661,%rs3640,%rs3646;
}
	// end inline asm
	// begin inline asm
	{add.f16 %rs3664,%rs3640,%rs3661;
}
	// end inline asm
	// begin inline asm
	{mul.f16 %rs3667,%rs3646,%rs3652;
}
	// end inline asm
	// begin inline asm
	{add.f16 %rs3670,%rs3646,%rs3667;
}
	// end inline asm
	// begin inline asm
	{mul.f16 %rs3673,%rs3652,%rs3658;
}
	// end inline asm
	// begin inline asm
	{add.f16 %rs3676,%rs3652,%rs3673;
}
	// end inline asm
	// begin inline asm
	{mul.f16 %rs3679,%rs3658,%rs3664;
}
	// end inline asm
	// begin inline asm
	{add.f16 %rs3682,%rs3658,%rs3679;
}
	// end inline asm
	// begin inline asm
	{mul.f16 %rs3685,%rs3664,%rs3670;
}
	// end inline asm
	// begin inline asm
	{add.f16 %rs3688,%rs3664,%rs3685;
}
	// end inline asm
	// begin inline asm
	{mul.f16 %rs3691,%rs3670,%rs3676;
}
	// end inline asm
	// begin inline asm
	{add.f16 %rs3694,%rs3670,%rs3691;
}
	// end inline asm
	// begin inline asm
	{mul.f16 %rs3697,%rs3676,%rs3682;
}
	// end inline asm
	// begin inline asm
	{add.f16 %rs3700,%rs3676,%rs3697;
}
	// end inline asm
	// begin inline asm
	{mul.f16 %rs3703,%rs3682,%rs3688;
}
	// end inline asm
	// begin inline asm
	{add.f16 %rs3706,%rs3682,%rs3703;
}
	// end inline asm
	// begin inline asm
	{mul.f16 %rs3709,%rs3688,%rs3694;
}
	// end inline asm
	// begin inline asm
	{add.f16 %rs3712,%rs3688,%rs3709;
}
	// end inline asm
	// begin inline asm
	{mul.f16 %rs3715,%rs3694,%rs3700;
}
	// end inline asm
	// begin inline asm
	{add.f16 %rs3718,%rs3694,%rs3715;
}
	// end inline asm
	// begin inline asm
	{mul.f16 %rs3721,%rs3700,%rs3706;
}
	// end inline asm
	// begin inline asm
	{add.f16 %rs3724,%rs3700,%rs3721;
}
	// end inline asm
	// begin inline asm
	{mul.f16 %rs3727,%rs3706,%rs3712;
}
	// end inline asm
	// begin inline asm
	{add.f16 %rs3730,%rs3706,%rs3727;
}
	// end inline asm
	// begin inline asm
	{mul.f16 %rs3733,%rs3712,%rs3718;
}
	// end inline asm
	// begin inline asm
	{add.f16 %rs3736,%rs3712,%rs3733;
}
	// end inline asm
	// begin inline asm
	{mul.f16 %rs3739,%rs3718,%rs3724;
}
	// end inline asm
	// begin inline asm
	{add.f16 %rs3742,%rs3718,%rs3739;
}
	// end inline asm
	// begin inline asm
	{mul.f16 %rs3745,%rs3724,%rs3730;
}
	// end inline asm
	// begin inline asm
	{add.f16 %rs3748,%rs3724,%rs3745;
}
	// end inline asm
	// begin inline asm
	{mul.f16 %rs3751,%rs3730,%rs3736;
}
	// end inline asm
	// begin inline asm
	{add.f16 %rs3754,%rs3730,%rs3751;
}
	// end inline asm
	// begin inline asm
	{mul.f16 %rs3757,%rs3736,%rs3742;
}
	// end inline asm
	// begin inline asm
	{add.f16 %rs3760,%rs3736,%rs3757;
}
	// end inline asm
	// begin inline asm
	{mul.f16 %rs3763,%rs3742,%rs3748;
}
	// end inline asm
	// begin inline asm
	{add.f16 %rs3766,%rs3742,%rs3763;
}
	// end inline asm
	// begin inline asm
	{mul.f16 %rs3769,%rs3748,%rs3754;
}
	// end inline asm
	// begin inline asm
	{add.f16 %rs3772,%rs3748,%rs3769;
}
	// end inline asm
	// begin inline asm
	{mul.f16 %rs3775,%rs3754,%rs3760;
}
	// end inline asm
	// begin inline asm
	{add.f16 %rs3778,%rs3754,%rs3775;
}
	// end inline asm
	// begin inline asm
	{mul.f16 %rs3781,%rs3760,%rs3766;
}
	// end inline asm
	// begin inline asm
	{add.f16 %rs3784,%rs3760,%rs3781;
}
	// end inline asm
	// begin inline asm
	{mul.f16 %rs3787,%rs3766,%rs3772;
}
	// end inline asm
	// begin inline asm
	{add.f16 %rs3790,%rs3766,%rs3787;
}
	// end inline asm
	// begin inline asm
	{mul.f16 %rs3793,%rs3772,%rs3778;
}
	// end inline asm
	// begin inline asm
	{add.f16 %rs3796,%rs3772,%rs3793;
}
	// end inline asm
	// begin inline asm
	{mul.f16 %rs3799,%rs3778,%rs3784;
}
	// end inline asm
	// begin inline asm
	{add.f16 %rs3802,%rs3778,%rs3799;
}
	// end inline asm
	// begin inline asm
	{mul.f16 %rs3805,%rs3784,%rs3790;
}
	// end inline asm
	// begin inline asm
	{add.f16 %rs3808,%rs3784,%rs3805;
}
	// end inline asm
	// begin inline asm
	{mul.f16 %rs3811,%rs3790,%rs3796;
}
	// end inline asm
	// begin inline asm
	{add.f16 %rs3814,%rs3790,%rs3811;
}
	// end inline asm
	// begin inline asm
	{mul.f16 %rs3817,%rs3796,%rs3802;
}
	// end inline asm
	// begin inline asm
	{add.f16 %rs3820,%rs3796,%rs3817;
}
	// end inline asm
	// begin inline asm
	{mul.f16 %rs3823,%rs3802,%rs3808;
}
	// end inline asm
	// begin inline asm
	{add.f16 %rs3826,%rs3802,%rs3823;
}
	// end inline asm
	// begin inline asm
	{mul.f16 %rs3829,%rs3808,%rs3814;
}
	// end inline asm
	// begin inline asm
	{add.f16 %rs3832,%rs3808,%rs3829;
}
	// end inline asm
	// begin inline asm
	{mul.f16 %rs3835,%rs3814,%rs3820;
}
	// end inline asm
	// begin inline asm
	{add.f16 %rs3838,%rs3814,%rs3835;
}
	// end inline asm
	// begin inline asm
	{mul.f16 %rs3841,%rs3820,%rs3826;
}
	// end inline asm
	// begin inline asm
	{add.f16 %rs3844,%rs3820,%rs3841;
}
	// end inline asm
	// begin inline asm
	{mul.f16 %rs3847,%rs3826,%rs3832;
}
	// end inline asm
	// begin inline asm
	{add.f16 %rs3850,%rs3826,%rs3847;
}
	// end inline asm
	// begin inline asm
	{mul.f16 %rs3853,%rs3832,%rs3838;
}
	// end inline asm
	// begin inline asm
	{add.f16 %rs3856,%rs3832,%rs3853;
}
	// end inline asm
	// begin inline asm
	{mul.f16 %rs3859,%rs3838,%rs3844;
}
	// end inline asm
	// begin inline asm
	{add.f16 %rs3862,%rs3838,%rs3859;
}
	// end inline asm
	// begin inline asm
	{mul.f16 %rs3865,%rs3844,%rs3850;
}
	// end inline asm
	// begin inline asm
	{add.f16 %rs3868,%rs3844,%rs3865;
}
	// end inline asm
	// begin inline asm
	{mul.f16 %rs3871,%rs3850,%rs3856;
}
	// end inline asm
	// begin inline asm
	{add.f16 %rs3874,%rs3850,%rs3871;
}
	// end inline asm
	// begin inline asm
	{mul.f16 %rs3877,%rs3856,%rs3862;
}
	// end inline asm
	// begin inline asm
	{add.f16 %rs3880,%rs3856,%rs3877;
}
	// end inline asm
	// begin inline asm
	{mul.f16 %rs3883,%rs3862,%rs3868;
}
	// end inline asm
	// begin inline asm
	{add.f16 %rs3886,%rs3862,%rs3883;
}
	// end inline asm
	// begin inline asm
	{mul.f16 %rs3889,%rs3868,%rs3874;
}
	// end inline asm
	// begin inline asm
	{add.f16 %rs3892,%rs3868,%rs3889;
}
	// end inline asm
	// begin inline asm
	{mul.f16 %rs3895,%rs3874,%rs3880;
}
	// end inline asm
	// begin inline asm
	{add.f16 %rs3898,%rs3874,%rs3895;
}
	// end inline asm
	// begin inline asm
	{mul.f16 %rs3901,%rs3880,%rs3886;
}
	// end inline asm
	// begin inline asm
	{add.f16 %rs3904,%rs3880,%rs3901;
}
	// end inline asm
	// begin inline asm
	{mul.f16 %rs3907,%rs3886,%rs3892;
}
	// end inline asm
	// begin inline asm
	{add.f16 %rs3910,%rs3886,%rs3907;
}
	// end inline asm
	// begin inline asm
	{mul.f16 %rs3913,%rs3892,%rs3898;
}
	// end inline asm
	// begin inline asm
	{add.f16 %rs3916,%rs3892,%rs3913;
}
	// end inline asm
	// begin inline asm
	{mul.f16 %rs3919,%rs3898,%rs3904;
}
	// end inline asm
	// begin inline asm
	{add.f16 %rs3922,%rs3898,%rs3919;
}
	// end inline asm
	// begin inline asm
	{mul.f16 %rs3925,%rs3904,%rs3910;
}
	// end inline asm
	// begin inline asm
	{add.f16 %rs3928,%rs3904,%rs3925;
}
	// end inline asm
	// begin inline asm
	{mul.f16 %rs3931,%rs3910,%rs3916;
}
	// end inline asm
	// begin inline asm
	{add.f16 %rs3934,%rs3910,%rs3931;
}
	// end inline asm
	// begin inline asm
	{mul.f16 %rs3937,%rs3916,%rs3922;
}
	// end inline asm
	// begin inline asm
	{add.f16 %rs3940,%rs3916,%rs3937;
}
	// end inline asm
	// begin inline asm
	{mul.f16 %rs3943,%rs3922,%rs3928;
}
	// end inline asm
	// begin inline asm
	{add.f16 %rs3946,%rs3922,%rs3943;
}
	// end inline asm
	// begin inline asm
	{mul.f16 %rs3949,%rs3928,%rs3934;
}
	// end inline asm
	// begin inline asm
	{add.f16 %rs3952,%rs3928,%rs3949;
}
	// end inline asm
	// begin inline asm
	{mul.f16 %rs3955,%rs3934,%rs3940;
}
	// end inline asm
	// begin inline asm
	{add.f16 %rs3958,%rs3934,%rs3955;
}
	// end inline asm
	// begin inline asm
	{mul.f16 %rs3961,%rs3940,%rs3946;
}
	// end inline asm
	// begin inline asm
	{add.f16 %rs3964,%rs3940,%rs3961;
}
	// end inline asm
	// begin inline asm
	{mul.f16 %rs3967,%rs3946,%rs3952;
}
	// end inline asm
	// begin inline asm
	{add.f16 %rs3970,%rs3946,%rs3967;
}
	// end inline asm
	// begin inline asm
	{mul.f16 %rs3973,%rs3952,%rs3958;
}
	// end inline asm
	// begin inline asm
	{add.f16 %rs3976,%rs3952,%rs3973;
}
	// end inline asm
	// begin inline asm
	{mul.f16 %rs3979,%rs3958,%rs3964;
}
	// end inline asm
	// begin inline asm
	{add.f16 %rs3982,%rs3958,%rs3979;
}
	// end inline asm
	// begin inline asm
	{mul.f16 %rs3985,%rs3964,%rs3970;
}
	// end inline asm
	// begin inline asm
	{add.f16 %rs3988,%rs3964,%rs3985;
}
	// end inline asm
	// begin inline asm
	{mul.f16 %rs3991,%rs3970,%rs3976;
}
	// end inline asm
	// begin inline asm
	{add.f16 %rs3994,%rs3970,%rs3991;
}
	// end inline asm
	// begin inline asm
	{mul.f16 %rs3997,%rs3976,%rs3982;
}
	// end inline asm
	// begin inline asm
	{add.f16 %rs4000,%rs3976,%rs3997;
}
	// end inline asm
	// begin inline asm
	{mul.f16 %rs4003,%rs3982,%rs3988;
}
	// end inline asm
	// begin inline asm
	{add.f16 %rs4006,%rs3982,%rs4003;
}
	// end inline asm
	// begin inline asm
	{mul.f16 %rs4009,%rs3988,%rs3994;
}
	// end inline asm
	// begin inline asm
	{add.f16 %rs4012,%rs3988,%rs4009;
}
	// end inline asm
	// begin inline asm
	{mul.f16 %rs4015,%rs3994,%rs4000;
}
	// end inline asm
	// begin inline asm
	{add.f16 %rs4018,%rs3994,%rs4015;
}
	// end inline asm
	// begin inline asm
	{mul.f16 %rs4021,%rs4000,%rs4006;
}
	// end inline asm
	// begin inline asm
	{add.f16 %rs4024,%rs4000,%rs4021;
}
	// end inline asm
	// begin inline asm
	{mul.f16 %rs4027,%rs4006,%rs4012;
}
	// end inline asm
	// begin inline asm
	{add.f16 %rs4030,%rs4006,%rs4027;
}
	// end inline asm
	// begin inline asm
	{mul.f16 %rs4033,%rs4012,%rs4018;
}
	// end inline asm
	// begin inline asm
	{add.f16 %rs4036,%rs4012,%rs4033;
}
	// end inline asm
	// begin inline asm
	{mul.f16 %rs4039,%rs4018,%rs4024;
}
	// end inline asm
	// begin inline asm
	{add.f16 %rs4042,%rs4018,%rs4039;
}
	// end inline asm
	// begin inline asm
	{mul.f16 %rs4045,%rs4024,%rs4030;
}
	// end inline asm
	// begin inline asm
	{add.f16 %rs4048,%rs4024,%rs4045;
}
	// end inline asm
	// begin inline asm
	{mul.f16 %rs4051,%rs4030,%rs4036;
}
	// end inline asm
	// begin inline asm
	{add.f16 %rs4054,%rs4030,%rs4051;
}
	// end inline asm
	// begin inline asm
	{mul.f16 %rs4057,%rs4036,%rs4042;
}
	// end inline asm
	// begin inline asm
	{add.f16 %rs4060,%rs4036,%rs4057;
}
	// end inline asm
	// begin inline asm
	{mul.f16 %rs4063,%rs4042,%rs4048;
}
	// end inline asm
	// begin inline asm
	{add.f16 %rs4066,%rs4042,%rs4063;
}
	// end inline asm
	// begin inline asm
	{mul.f16 %rs4069,%rs4048,%rs4054;
}
	// end inline asm
	// begin inline asm
	{add.f16 %rs4072,%rs4048,%rs4069;
}
	// end inline asm
	// begin inline asm
	{mul.f16 %rs4075,%rs4054,%rs4060;
}
	// end inline asm
	// begin inline asm
	{add.f16 %rs4078,%rs4054,%rs4075;
}
	// end inline asm
	// begin inline asm
	{mul.f16 %rs4081,%rs4060,%rs4066;
}
	// end inline asm
	// begin inline asm
	{add.f16 %rs4084,%rs4060,%rs4081;
}
	// end inline asm
	// begin inline asm
	{mul.f16 %rs4087,%rs4066,%rs4072;
}
	// end inline asm
	// begin inline asm
	{add.f16 %rs4090,%rs4066,%rs4087;
}
	// end inline asm
	// begin inline asm
	{mul.f16 %rs4093,%rs4072,%rs4078;
}
	// end inline asm
	// begin inline asm
	{add.f16 %rs4096,%rs4072,%rs4093;
}
	// end inline asm
	// begin inline asm
	{mul.f16 %rs4099,%rs4078,%rs4084;
}
	// end inline asm
	// begin inline asm
	{add.f16 %rs4102,%rs4078,%rs4099;
}
	// end inline asm
	// begin inline asm
	{mul.f16 %rs4105,%rs4084,%rs4090;
}
	// end inline asm
	// begin inline asm
	{add.f16 %rs4108,%rs4084,%rs4105;
}
	// end inline asm
	// begin inline asm
	{mul.f16 %rs4111,%rs4090,%rs4096;
}
	// end inline asm
	// begin inline asm
	{add.f16 %rs4114,%rs4090,%rs4111;
}
	// end inline asm
	// begin inline asm
	{mul.f16 %rs4117,%rs4096,%rs4102;
}
	// end inline asm
	// begin inline asm
	{add.f16 %rs4120,%rs4096,%rs4117;
}
	// end inline asm
	// begin inline asm
	{mul.f16 %rs4123,%rs4102,%rs4108;
}
	// end inline asm
	// begin inline asm
	{add.f16 %rs4126,%rs4102,%rs4123;
}
	// end inline asm
	// begin inline asm
	{mul.f16 %rs4129,%rs4108,%rs4114;
}
	// end inline asm
	// begin inline asm
	{add.f16 %rs4132,%rs4108,%rs4129;
}
	// end inline asm
	// begin inline asm
	{mul.f16 %rs4135,%rs4114,%rs4120;
}
	// end inline asm
	// begin inline asm
	{add.f16 %rs4138,%rs4114,%rs4135;
}
	// end inline asm
	// begin inline asm
	{mul.f16 %rs4141,%rs4120,%rs4126;
}
	// end inline asm
	// begin inline asm
	{add.f16 %rs4144,%rs4120,%rs4141;
}
	// end inline asm
	// begin inline asm
	{mul.f16 %rs4147,%rs4126,%rs4132;
}
	// end inline asm
	// begin inline asm
	{add.f16 %rs4150,%rs4126,%rs4147;
}
	// end inline asm
	// begin inline asm
	{mul.f16 %rs4153,%rs4132,%rs4138;
}
	// end inline asm
	// begin inline asm
	{add.f16 %rs4156,%rs4132,%rs4153;
}
	// end inline asm
	// begin inline asm
	{mul.f16 %rs4159,%rs4138,%rs4144;
}
	// end inline asm
	// begin inline asm
	{add.f16 %rs4162,%rs4138,%rs4159;
}
	// end inline asm
	// begin inline asm
	{mul.f16 %rs4165,%rs4144,%rs4150;
}
	// end inline asm
	// begin inline asm
	{add.f16 %rs4168,%rs4144,%rs4165;
}
	// end inline asm
	// begin inline asm
	{mul.f16 %rs4171,%rs4150,%rs4156;
}
	// end inline asm
	// begin inline asm
	{add.f16 %rs4174,%rs4150,%rs4171;
}
	// end inline asm
	// begin inline asm
	{mul.f16 %rs4177,%rs4156,%rs4162;
}
	// end inline asm
	// begin inline asm
	{add.f16 %rs4180,%rs4156,%rs4177;
}
	// end inline asm
	// begin inline asm
	{mul.f16 %rs4183,%rs4162,%rs4168;
}
	// end inline asm
	// begin inline asm
	{add.f16 %rs4186,%rs4162,%rs4183;
}
	// end inline asm
	// begin inline asm
	{mul.f16 %rs4189,%rs4168,%rs4174;
}
	// end inline asm
	// begin inline asm
	{add.f16 %rs4192,%rs4168,%rs4189;
}
	// end inline asm
	// begin inline asm
	{mul.f16 %rs4195,%rs4174,%rs4180;
}
	// end inline asm
	// begin inline asm
	{add.f16 %rs4198,%rs4174,%rs4195;
}
	// end inline asm
	// begin inline asm
	{mul.f16 %rs4201,%rs4180,%rs4186;
}
	// end inline asm
	// begin inline asm
	{add.f16 %rs4204,%rs4180,%rs4201;
}
	// end inline asm
	// begin inline asm
	{mul.f16 %rs4207,%rs4186,%rs4192;
}
	// end inline asm
	// begin inline asm
	{add.f16 %rs4210,%rs4186,%rs4207;
}
	// end inline asm
	// begin inline asm
	{mul.f16 %rs4213,%rs4192,%rs4198;
}
	// end inline asm
	// begin inline asm
	{add.f16 %rs4216,%rs4192,%rs4213;
}
	// end inline asm
	// begin inline asm
	{mul.f16 %rs4219,%rs4198,%rs4204;
}
	// end inline asm
	// begin inline asm
	{add.f16 %rs4222,%rs4198,%rs4219;
}
	// end inline asm
	// begin inline asm
	{mul.f16 %rs4225,%rs4204,%rs4210;
}
	// end inline asm
	// begin inline asm
	{add.f16 %rs4228,%rs4204,%rs4225;
}
	// end inline asm
	// begin inline asm
	{mul.f16 %rs4231,%rs4210,%rs4216;
}
	// end inline asm
	// begin inline asm
	{add.f16 %rs4234,%rs4210,%rs4231;
}
	// end inline asm
	// begin inline asm
	{mul.f16 %rs4237,%rs4216,%rs4222;
}
	// end inline asm
	// begin inline asm
	{add.f16 %rs4240,%rs4216,%rs4237;
}
	// end inline asm
	// begin inline asm
	{mul.f16 %rs4243,%rs4222,%rs4228;
}
	// end inline asm
	// begin inline asm
	{add.f16 %rs4246,%rs4222,%rs4243;
}
	// end inline asm
	// begin inline asm
	{mul.f16 %rs4249,%rs4228,%rs4234;
}
	// end inline asm
	// begin inline asm
	{add.f16 %rs4252,%rs4228,%rs4249;
}
	// end inline asm
	// begin inline asm
	{mul.f16 %rs4255,%rs4234,%rs4240;
}
	// end inline asm
	// begin inline asm
	{add.f16 %rs4258,%rs4234,%rs4255;
}
	// end inline asm
	// begin inline asm
	{mul.f16 %rs4261,%rs4240,%rs4246;
}
	// end inline asm
	// begin inline asm
	{add.f16 %rs4264,%rs4240,%rs4261;
}
	// end inline asm
	// begin inline asm
	{mul.f16 %rs4267,%rs4246,%rs4252;
}
	// end inline asm
	// begin inline asm
	{add.f16 %rs4270,%rs4246,%rs4267;
}
	// end inline asm
	// begin inline asm
	{mul.f16 %rs4273,%rs4252,%rs4258;
}
	// end inline asm
	// begin inline asm
	{add.f16 %rs4276,%rs4252,%rs4273;
}
	// end inline asm
	// begin inline asm
	{mul.f16 %rs4279,%rs4258,%rs4264;
}
	// end inline asm
	// begin inline asm
	{add.f16 %rs4282,%rs4258,%rs4279;
}
	// end inline asm
	// begin inline asm
	{mul.f16 %rs4285,%rs4264,%rs4270;
}
	// end inline asm
	// begin inline asm
	{add.f16 %rs4288,%rs4264,%rs4285;
}
	// end inline asm
	// begin inline asm
	{mul.f16 %rs4291,%rs4270,%rs4276;
}
	// end inline asm
	// begin inline asm
	{add.f16 %rs4294,%rs4270,%rs4291;
}
	// end inline asm
	// begin inline asm
	{mul.f16 %rs4297,%rs4276,%rs4282;
}
	// end inline asm
	// begin inline asm
	{add.f16 %rs4300,%rs4276,%rs4297;
}
	// end inline asm
	// begin inline asm
	{mul.f16 %rs4303,%rs4282,%rs4288;
}
	// end inline asm
	// begin inline asm
	{add.f16 %rs4306,%rs4282,%rs4303;
}
	// end inline asm
	// begin inline asm
	{mul.f16 %rs4309,%rs4288,%rs4294;
}
	// end inline asm
	// begin inline asm
	{add.f16 %rs4312,%rs4288,%rs4309;
}
	// end inline asm
	// begin inline asm
	{mul.f16 %rs4315,%rs4294,%rs4300;
}
	// end inline asm
	// begin inline asm
	{add.f16 %rs4318,%rs4294,%rs4315;
}
	// end inline asm
	// begin inline asm
	{mul.f16 %rs4321,%rs4300,%rs4306;
}
	// end inline asm
	// begin inline asm
	{add.f16 %rs4324,%rs4300,%rs4321;
}
	// end inline asm
	// begin inline asm
	{mul.f16 %rs4327,%rs4306,%rs4312;
}
	// end inline asm
	// begin inline asm
	{add.f16 %rs4330,%rs4306,%rs4327;
}
	// end inline asm
	// begin inline asm
	{mul.f16 %rs4333,%rs4312,%rs4318;
}
	// end inline asm
	// begin inline asm
	{add.f16 %rs4336,%rs4312,%rs4333;
}
	// end inline asm
	// begin inline asm
	{mul.f16 %rs4339,%rs4318,%rs4324;
}
	// end inline asm
	// begin inline asm
	{add.f16 %rs4342,%rs4318,%rs4339;
}
	// end inline asm
	// begin inline asm
	{mul.f16 %rs4345,%rs4324,%rs4330;
}
	// end inline asm
	// begin inline asm
	{add.f16 %rs4348,%rs4324,%rs4345;
}
	// end inline asm
	// begin inline asm
	{mul.f16 %rs4351,%rs4330,%rs4336;
}
	// end inline asm
	// begin inline asm
	{add.f16 %rs4354,%rs4330,%rs4351;
}
	// end inline asm
	// begin inline asm
	{mul.f16 %rs4357,%rs4336,%rs4342;
}
	// end inline asm
	// begin inline asm
	{add.f16 %rs4360,%rs4336,%rs4357;
}
	// end inline asm
	// begin inline asm
	{mul.f16 %rs4363,%rs4342,%rs4348;
}
	// end inline asm
	// begin inline asm
	{add.f16 %rs4366,%rs4342,%rs4363;
}
	// end inline asm
	// begin inline asm
	{mul.f16 %rs4369,%rs4348,%rs4354;
}
	// end inline asm
	// begin inline asm
	{add.f16 %rs4372,%rs4348,%rs4369;
}
	// end inline asm
	// begin inline asm
	{mul.f16 %rs4375,%rs4354,%rs4360;
}
	// end inline asm
	// begin inline asm
	{add.f16 %rs4378,%rs4354,%rs4375;
}
	// end inline asm
	// begin inline asm
	{mul.f16 %rs4381,%rs4360,%rs4366;
}
	// end inline asm
	// begin inline asm
	{add.f16 %rs4384,%rs4360,%rs4381;
}
	// end inline asm
	// begin inline asm
	{mul.f16 %rs4387,%rs4366,%rs4372;
}
	// end inline asm
	// begin inline asm
	{add.f16 %rs4390,%rs4366,%rs4387;
}
	// end inline asm
	// begin inline asm
	{mul.f16 %rs4393,%rs4372,%rs4378;
}
	// end inline asm
	// begin inline asm
	{add.f16 %rs4396,%rs4372,%rs4393;
}
	// end inline asm
	// begin inline asm
	{mul.f16 %rs4399,%rs4378,%rs4384;
}
	// end inline asm
	// begin inline asm
	{add.f16 %rs4402,%rs4378,%rs4399;
}
	// end inline asm
	// begin inline asm
	{mul.f16 %rs4405,%rs4384,%rs4390;
}
	// end inline asm
	// begin inline asm
	{add.f16 %rs4408,%rs4384,%rs4405;
}
	// end inline asm
	// begin inline asm
	{mul.f16 %rs4411,%rs4390,%rs4396;
}
	// end inline asm
	// begin inline asm
	{add.f16 %rs4414,%rs4390,%rs4411;
}
	// end inline asm
	// begin inline asm
	{mul.f16 %rs4417,%rs4396,%rs4402;
}
	// end inline asm
	// begin inline asm
	{add.f16 %rs4420,%rs4396,%rs4417;
}
	// end inline asm
	// begin inline asm
	{mul.f16 %rs4423,%rs4402,%rs4408;
}
	// end inline asm
	// begin inline asm
	{add.f16 %rs4426,%rs4402,%rs4423;
}
	// end inline asm
	// begin inline asm
	{mul.f16 %rs4429,%rs4408,%rs4414;
}
	// end inline asm
	// begin inline asm
	{add.f16 %rs4432,%rs4408,%rs4429;
}
	// end inline asm
	// begin inline asm
	{mul.f16 %rs4435,%rs4414,%rs4420;
}
	// end inline asm
	// begin inline asm
	{add.f16 %rs4438,%rs4414,%rs4435;
}
	// end inline asm
	// begin inline asm
	{mul.f16 %rs4441,%rs4420,%rs4426;
}
	// end inline asm
	// begin inline asm
	{add.f16 %rs4444,%rs4420,%rs4441;
}
	// end inline asm
	// begin inline asm
	{mul.f16 %rs4447,%rs4426,%rs4432;
}
	// end inline asm
	// begin inline asm
	{add.f16 %rs4450,%rs4426,%rs4447;
}
	// end inline asm
	// begin inline asm
	{mul.f16 %rs4453,%rs4432,%rs4438;
}
	// end inline asm
	// begin inline asm
	{add.f16 %rs4456,%rs4432,%rs4453;
}
	// end inline asm
	// begin inline asm
	{mul.f16 %rs4459,%rs4438,%rs4444;
}
	// end inline asm
	// begin inline asm
	{add.f16 %rs4462,%rs4438,%rs4459;
}
	// end inline asm
	// begin inline asm
	{mul.f16 %rs4465,%rs4444,%rs4450;
}
	// end inline asm
	// begin inline asm
	{add.f16 %rs4468,%rs4444,%rs4465;
}
	// end inline asm
	// begin inline asm
	{mul.f16 %rs4471,%rs4450,%rs4456;
}
	// end inline asm
	// begin inline asm
	{add.f16 %rs4474,%rs4450,%rs4471;
}
	// end inline asm
	// begin inline asm
	{mul.f16 %rs4477,%rs4456,%rs4462;
}
	// end inline asm
	// begin inline asm
	{add.f16 %rs4480,%rs4456,%rs4477;
}
	// end inline asm
	// begin inline asm
	{mul.f16 %rs4483,%rs4462,%rs4468;
}
	// end inline asm
	// begin inline asm
	{add.f16 %rs4486,%rs4462,%rs4483;
}
	// end inline asm
	// begin inline asm
	{mul.f16 %rs4489,%rs4468,%rs4474;
}
	// end inline asm
	// begin inline asm
	{add.f16 %rs4492,%rs4468,%rs4489;
}
	// end inline asm
	// begin inline asm
	{mul.f16 %rs4495,%rs4474,%rs4480;
}
	// end inline asm
	// begin inline asm
	{add.f16 %rs4498,%rs4474,%rs4495;
}
	// end inline asm
	// begin inline asm
	{mul.f16 %rs4501,%rs4480,%rs4486;
}
	// end inline asm
	// begin inline asm
	{add.f16 %rs4504,%rs4480,%rs4501;
}
	// end inline asm
	// begin inline asm
	{mul.f16 %rs4507,%rs4486,%rs4492;
}
	// end inline asm
	// begin inline asm
	{add.f16 %rs4510,%rs4486,%rs4507;
}
	// end inline asm
	// begin inline asm
	{mul.f16 %rs4513,%rs4492,%rs4498;
}
	// end inline asm
	// begin inline asm
	{add.f16 %rs4516,%rs4492,%rs4513;
}
	// end inline asm
	// begin inline asm
	{mul.f16 %rs4519,%rs4498,%rs4504;
}
	// end inline asm
	// begin inline asm
	{add.f16 %rs4522,%rs4498,%rs4519;
}
	// end inline asm
	// begin inline asm
	{mul.f16 %rs4525,%rs4504,%rs4510;
}
	// end inline asm
	// begin inline asm
	{add.f16 %rs4528,%rs4504,%rs4525;
}
	// end inline asm
	// begin inline asm
	{mul.f16 %rs4531,%rs4510,%rs4516;
}
	// end inline asm
	// begin inline asm
	{add.f16 %rs4534,%rs4510,%rs4531;
}
	// end inline asm
	// begin inline asm
	{mul.f16 %rs4537,%rs4516,%rs4522;
}
	// end inline asm
	// begin inline asm
	{add.f16 %rs4540,%rs4516,%rs4537;
}
	// end inline asm
	// begin inline asm
	{mul.f16 %rs4543,%rs4522,%rs4528;
}
	// end inline asm
	// begin inline asm
	{add.f16 %rs4546,%rs4522,%rs4543;
}
	// end inline asm
	// begin inline asm
	{mul.f16 %rs4549,%rs4528,%rs4534;
}
	// end inline asm
	// begin inline asm
	{add.f16 %rs4552,%rs4528,%rs4549;
}
	// end inline asm
	// begin inline asm
	{mul.f16 %rs4555,%rs4534,%rs4540;
}
	// end inline asm
	// begin inline asm
	{add.f16 %rs4558,%rs4534,%rs4555;
}
	// end inline asm
	// begin inline asm
	{mul.f16 %rs4561,%rs4540,%rs4546;
}
	// end inline asm
	// begin inline asm
	{add.f16 %rs4564,%rs4540,%rs4561;
}
	// end inline asm
	// begin inline asm
	{mul.f16 %rs4567,%rs4546,%rs4552;
}
	// end inline asm
	// begin inline asm
	{add.f16 %rs4570,%rs4546,%rs4567;
}
	// end inline asm
	// begin inline asm
	{mul.f16 %rs4573,%rs4552,%rs4558;
}
	// end inline asm
	// begin inline asm
	{add.f16 %rs4576,%rs4552,%rs4573;
}
	// end inline asm
	// begin inline asm
	{mul.f16 %rs4579,%rs4558,%rs4564;
}
	// end inline asm
	// begin inline asm
	{add.f16 %rs4582,%rs4558,%rs4579;
}
	// end inline asm
	// begin inline asm
	{mul.f16 %rs4585,%rs4564,%rs4570;
}
	// end inline asm
	// begin inline asm
	{add.f16 %rs4588,%rs4564,%rs4585;
}
	// end inline asm
	// begin inline asm
	{mul.f16 %rs4591,%rs4570,%rs4576;
}
	// end inline asm
	// begin inline asm
	{add.f16 %rs4594,%rs4570,%rs4591;
}
	// end inline asm
	// begin inline asm
	{mul.f16 %rs4597,%rs4576,%rs4582;
}
	// end inline asm
	// begin inline asm
	{add.f16 %rs4600,%rs4576,%rs4597;
}
	// end inline asm
	// begin inline asm
	{mul.f16 %rs4603,%rs4582,%rs4588;
}
	// end inline asm
	// begin inline asm
	{add.f16 %rs4606,%rs4582,%rs4603;
}
	// end inline asm
	// begin inline asm
	{mul.f16 %rs4609,%rs4588,%rs4594;
}
	// end inline asm
	// begin inline asm
	{add.f16 %rs4612,%rs4588,%rs4609;
}
	// end inline asm
	// begin inline asm
	{mul.f16 %rs4615,%rs4594,%rs4600;
}
	// end inline asm
	// begin inline asm
	{add.f16 %rs4618,%rs4594,%rs4615;
}
	// end inline asm
	// begin inline asm
	{mul.f16 %rs4621,%rs4600,%rs4606;
}
	// end inline asm
	// begin inline asm
	{add.f16 %rs4624,%rs4600,%rs4621;
}
	// end inline asm
	// begin inline asm
	{mul.f16 %rs4627,%rs4606,%rs4612;
}
	// end inline asm
	// begin inline asm
	{add.f16 %rs4630,%rs4606,%rs4627;
}
	// end inline asm
	// begin inline asm
	{mul.f16 %rs4633,%rs4612,%rs4618;
}
	// end inline asm
	// begin inline asm
	{add.f16 %rs4636,%rs4612,%rs4633;
}
	// end inline asm
	// begin inline asm
	{mul.f16 %rs4639,%rs4618,%rs4624;
}
	// end inline asm
	// begin inline asm
	{add.f16 %rs4642,%rs4618,%rs4639;
}
	// end inline asm
	// begin inline asm
	{mul.f16 %rs4645,%rs4624,%rs4630;
}
	// end inline asm
	// begin inline asm
	{add.f16 %rs4648,%rs4624,%rs4645;
}
	// end inline asm
	// begin inline asm
	{mul.f16 %rs4651,%rs4630,%rs4636;
}
	// end inline asm
	// begin inline asm
	{add.f16 %rs4654,%rs4630,%rs4651;
}
	// end inline asm
	// begin inline asm
	{mul.f16 %rs4657,%rs4636,%rs4642;
}
	// end inline asm
	// begin inline asm
	{add.f16 %rs4660,%rs4636,%rs4657;
}
	// end inline asm
	// begin inline asm
	{mul.f16 %rs4663,%rs4642,%rs4648;
}
	// end inline asm
	// begin inline asm
	{add.f16 %rs4666,%rs4642,%rs4663;
}
	// end inline asm
	// begin inline asm
	{mul.f16 %rs4669,%rs4648,%rs4654;
}
	// end inline asm
	// begin inline asm
	{add.f16 %rs4672,%rs4648,%rs4669;
}
	// end inline asm
	// begin inline asm
	{mul.f16 %rs4675,%rs4654,%rs4660;
}
	// end inline asm
	// begin inline asm
	{add.f16 %rs4678,%rs4654,%rs4675;
}
	// end inline asm
	// begin inline asm
	{mul.f16 %rs4681,%rs4660,%rs4666;
}
	// end inline asm
	// begin inline asm
	{add.f16 %rs4684,%rs4660,%rs4681;
}
	// end inline asm
	// begin inline asm
	{mul.f16 %rs4687,%rs4666,%rs4672;
}
	// end inline asm
	// begin inline asm
	{add.f16 %rs4690,%rs4666,%rs4687;
}
	// end inline asm
	// begin inline asm
	{mul.f16 %rs4693,%rs4672,%rs4678;
}
	// end inline asm
	// begin inline asm
	{add.f16 %rs4696,%rs4672,%rs4693;
}
	// end inline asm
	// begin inline asm
	{mul.f16 %rs4699,%rs4678,%rs4684;
}
	// end inline asm
	// begin inline asm
	{add.f16 %rs4702,%rs4678,%rs4699;
}
	// end inline asm
	// begin inline asm
	{mul.f16 %rs4705,%rs4684,%rs4690;
}
	// end inline asm
	// begin inline asm
	{add.f16 %rs4708,%rs4684,%rs4705;
}
	// end inline asm
	// begin inline asm
	{mul.f16 %rs4711,%rs4690,%rs4696;
}
	// end inline asm
	// begin inline asm
	{add.f16 %rs4714,%rs4690,%rs4711;
}
	// end inline asm
	// begin inline asm
	{mul.f16 %rs4717,%rs4696,%rs4702;
}
	// end inline asm
	// begin inline asm
	{add.f16 %rs4720,%rs4696,%rs4717;
}
	// end inline asm
	// begin inline asm
	{mul.f16 %rs4723,%rs4702,%rs4708;
}
	// end inline asm
	// begin inline asm
	{add.f16 %rs4726,%rs4702,%rs4723;
}
	// end inline asm
	// begin inline asm
	{mul.f16 %rs4729,%rs4708,%rs4714;
}
	// end inline asm
	// begin inline asm
	{add.f16 %rs4732,%rs4708,%rs4729;
}
	// end inline asm
	// begin inline asm
	{mul.f16 %rs4735,%rs4714,%rs4720;
}
	// end inline asm
	// begin inline asm
	{add.f16 %rs4738,%rs4714,%rs4735;
}
	// end inline asm
	// begin inline asm
	{mul.f16 %rs4741,%rs4720,%rs4726;
}
	// end inline asm
	// begin inline asm
	{add.f16 %rs4744,%rs4720,%rs4741;
}
	// end inline asm
	// begin inline asm
	{mul.f16 %rs4747,%rs4726,%rs4732;
}
	// end inline asm
	// begin inline asm
	{add.f16 %rs4750,%rs4726,%rs4747;
}
	// end inline asm
	// begin inline asm
	{mul.f16 %rs4753,%rs4732,%rs4738;
}
	// end inline asm
	// begin inline asm
	{add.f16 %rs4756,%rs4732,%rs4753;
}
	// end inline asm
	// begin inline asm
	{mul.f16 %rs4759,%rs4738,%rs4744;
}
	// end inline asm
	// begin inline asm
	{add.f16 %rs4762,%rs4738,%rs4759;
}
	// end inline asm
	// begin inline asm
	{mul.f16 %rs4765,%rs4744,%rs4750;
}
	// end inline asm
	// begin inline asm
	{add.f16 %rs4768,%rs4744,%rs4765;
}
	// end inline asm
	// begin inline asm
	{mul.f16 %rs4771,%rs4750,%rs4756;
}
	// end inline asm
	// begin inline asm
	{add.f16 %rs4774,%rs4750,%rs4771;
}
	// end inline asm
	// begin inline asm
	{mul.f16 %rs4777,%rs4756,%rs4762;
}
	// end inline asm
	// begin inline asm
	{add.f16 %rs4780,%rs4756,%rs4777;
}
	// end inline asm
	// begin inline asm
	{mul.f16 %rs4783,%rs4762,%rs4768;
}
	// end inline asm
	// begin inline asm
	{add.f16 %rs4786,%rs4762,%rs4783;
}
	// end inline asm
	// begin inline asm
	{mul.f16 %rs4789,%rs4768,%rs4774;
}
	// end inline asm
	// begin inline asm
	{add.f16 %rs4792,%rs4768,%rs4789;
}
	// end inline asm
	// begin inline asm
	{mul.f16 %rs4795,%rs4774,%rs4780;
}
	// end inline asm
	// begin inline asm
	{add.f16 %rs4798,%rs4774,%rs4795;
}
	// end inline asm
	// begin inline asm
	{mul.f16 %rs4801,%rs4780,%rs4786;
}
	// end inline asm
	// begin inline asm
	{add.f16 %rs4804,%rs4780,%rs4801;
}
	// end inline asm
	// begin inline asm
	{mul.f16 %rs4807,%rs4786,%rs4792;
}
	// end inline asm
	// begin inline asm
	{add.f16 %rs4810,%rs4786,%rs4807;
}
	// end inline asm
	// begin inline asm
	{mul.f16 %rs4813,%rs4792,%rs4798;
}
	// end inline asm
	// begin inline asm
	{add.f16 %rs4816,%rs4792,%rs4813;
}
	// end inline asm
	// begin inline asm
	{mul.f16 %rs4819,%rs4798,%rs4804;
}
	// end inline asm
	// begin inline asm
	{add.f16 %rs4822,%rs4798,%rs4819;
}
	// end inline asm
	// begin inline asm
	{mul.f16 %rs4825,%rs4804,%rs4810;
}
	// end inline asm
	// begin inline asm
	{add.f16 %rs4828,%rs4804,%rs4825;
}
	// end inline asm
	// begin inline asm
	{mul.f16 %rs4831,%rs4810,%rs4816;
}
	// end inline asm
	// begin inline asm
	{add.f16 %rs4834,%rs4810,%rs4831;
}
	// end inline asm
	// begin inline asm
	{mul.f16 %rs4837,%rs4816,%rs4822;
}
	// end inline asm
	// begin inline asm
	{add.f16 %rs4840,%rs4816,%rs4837;
}
	// end inline asm
	// begin inline asm
	{mul.f16 %rs4843,%rs4822,%rs4828;
}
	// end inline asm
	// begin inline asm
	{add.f16 %rs4846,%rs4822,%rs4843;
}
	// end inline asm
	// begin inline asm
	{mul.f16 %rs4849,%rs4828,%rs4834;
}
	// end inline asm
	// begin inline asm
	{add.f16 %rs4852,%rs4828,%rs4849;
}
	// end inline asm
	// begin inline asm
	{mul.f16 %rs4855,%rs4834,%rs4840;
}
	// end inline asm
	// begin inline asm
	{add.f16 %rs4858,%rs4834,%rs4855;
}
	// end inline asm
	// begin inline asm
	{mul.f16 %rs4861,%rs4840,%rs4846;
}
	// end inline asm
	// begin inline asm
	{add.f16 %rs4864,%rs4840,%rs4861;
}
	// end inline asm
	// begin inline asm
	{mul.f16 %rs4867,%rs4846,%rs4852;
}
	// end inline asm
	// begin inline asm
	{add.f16 %rs4870,%rs4846,%rs4867;
}
	// end inline asm
	// begin inline asm
	{mul.f16 %rs4873,%rs4852,%rs4858;
}
	// end inline asm
	// begin inline asm
	{add.f16 %rs4876,%rs4852,%rs4873;
}
	// end inline asm
	// begin inline asm
	{mul.f16 %rs4879,%rs4858,%rs4864;
}
	// end inline asm
	// begin inline asm
	{add.f16 %rs4882,%rs4858,%rs4879;
}
	// end inline asm
	// begin inline asm
	{mul.f16 %rs4885,%rs4864,%rs4870;
}
	// end inline asm
	// begin inline asm
	{add.f16 %rs4888,%rs4864,%rs4885;
}
	// end inline asm
	// begin inline asm
	{mul.f16 %rs4891,%rs4870,%rs4876;
}
	// end inline asm
	// begin inline asm
	{add.f16 %rs4894,%rs4870,%rs4891;
}
	// end inline asm
	// begin inline asm
	{mul.f16 %rs4897,%rs4876,%rs4882;
}
	// end inline asm
	// begin inline asm
	{add.f16 %rs4900,%rs4876,%rs4897;
}
	// end inline asm
	// begin inline asm
	{mul.f16 %rs4903,%rs4882,%rs4888;
}
	// end inline asm
	// begin inline asm
	{add.f16 %rs4906,%rs4882,%rs4903;
}
	// end inline asm
	// begin inline asm
	{mul.f16 %rs4909,%rs4888,%rs4894;
}
	// end inline asm
	// begin inline asm
	{add.f16 %rs4912,%rs4888,%rs4909;
}
	// end inline asm
	// begin inline asm
	{mul.f16 %rs4915,%rs4894,%rs4900;
}
	// end inline asm
	// begin inline asm
	{add.f16 %rs4918,%rs4894,%rs4915;
}
	// end inline asm
	// begin inline asm
	{mul.f16 %rs4921,%rs4900,%rs4906;
}
	// end inline asm
	// begin inline asm
	{add.f16 %rs4924,%rs4900,%rs4921;
}
	// end inline asm
	// begin inline asm
	{mul.f16 %rs4927,%rs4906,%rs4912;
}
	// end inline asm
	// begin inline asm
	{add.f16 %rs4930,%rs4906,%rs4927;
}
	// end inline asm
	// begin inline asm
	{mul.f16 %rs4933,%rs4912,%rs4918;
}
	// end inline asm
	// begin inline asm
	{add.f16 %rs4936,%rs4912,%rs4933;
}
	// end inline asm
	// begin inline asm
	{mul.f16 %rs4939,%rs4918,%rs4924;
}
	// end inline asm
	// begin inline asm
	{add.f16 %rs4942,%rs4918,%rs4939;
}
	// end inline asm
	// begin inline asm
	{mul.f16 %rs4945,%rs4924,%rs4930;
}
	// end inline asm
	// begin inline asm
	{add.f16 %rs4948,%rs4924,%rs4945;
}
	// end inline asm
	// begin inline asm
	{mul.f16 %rs4951,%rs4930,%rs4936;
}
	// end inline asm
	// begin inline asm
	{add.f16 %rs4954,%rs4930,%rs4951;
}
	// end inline asm
	// begin inline asm
	{mul.f16 %rs4957,%rs4936,%rs4942;
}
	// end inline asm
	// begin inline asm
	{add.f16 %rs4960,%rs4936,%rs4957;
}
	// end inline asm
	// begin inline asm
	{mul.f16 %rs4963,%rs4942,%rs4948;
}
	// end inline asm
	// begin inline asm
	{add.f16 %rs4966,%rs4942,%rs4963;
}
	// end inline asm
	// begin inline asm
	{mul.f16 %rs4969,%rs4948,%rs4954;
}
	// end inline asm
	// begin inline asm
	{add.f16 %rs4972,%rs4948,%rs4969;
}
	// end inline asm
	// begin inline asm
	{mul.f16 %rs4975,%rs4954,%rs4960;
}
	// end inline asm
	// begin inline asm
	{add.f16 %rs4978,%rs4954,%rs4975;
}
	// end inline asm
	// begin inline asm
	{mul.f16 %rs4981,%rs4960,%rs4966;
}
	// end inline asm
	// begin inline asm
	{add.f16 %rs4984,%rs4960,%rs4981;
}
	// end inline asm
	// begin inline asm
	{mul.f16 %rs4987,%rs4966,%rs4972;
}
	// end inline asm
	// begin inline asm
	{add.f16 %rs4990,%rs4966,%rs4987;
}
	// end inline asm
	// begin inline asm
	{mul.f16 %rs4993,%rs4972,%rs4978;
}
	// end inline asm
	// begin inline asm
	{add.f16 %rs4996,%rs4972,%rs4993;
}
	// end inline asm
	// begin inline asm
	{mul.f16 %rs4999,%rs4978,%rs4984;
}
	// end inline asm
	// begin inline asm
	{add.f16 %rs5002,%rs4978,%rs4999;
}
	// end inline asm
	// begin inline asm
	{mul.f16 %rs5005,%rs4984,%rs4990;
}
	// end inline asm
	// begin inline asm
	{add.f16 %rs5008,%rs4984,%rs5005;
}
	// end inline asm
	// begin inline asm
	{mul.f16 %rs5011,%rs4990,%rs4996;
}
	// end inline asm
	// begin inline asm
	{add.f16 %rs5014,%rs4990,%rs5011;
}
	// end inline asm
	// begin inline asm
	{mul.f16 %rs5017,%rs4996,%rs5002;
}
	// end inline asm
	// begin inline asm
	{add.f16 %rs5020,%rs4996,%rs5017;
}
	// end inline asm
	// begin inline asm
	{mul.f16 %rs5023,%rs5002,%rs5008;
}
	// end inline asm
	// begin inline asm
	{add.f16 %rs5026,%rs5002,%rs5023;
}
	// end inline asm
	// begin inline asm
	{mul.f16 %rs5029,%rs5008,%rs5014;
}
	// end inline asm
	// begin inline asm
	{add.f16 %rs5032,%rs5008,%rs5029;
}
	// end inline asm
	// begin inline asm
	{mul.f16 %rs5035,%rs5014,%rs5020;
}
	// end inline asm
	// begin inline asm
	{add.f16 %rs5038,%rs5014,%rs5035;
}
	// end inline asm
	// begin inline asm
	{mul.f16 %rs5041,%rs5020,%rs5026;
}
	// end inline asm
	// begin inline asm
	{add.f16 %rs5044,%rs5020,%rs5041;
}
	// end inline asm
	// begin inline asm
	{mul.f16 %rs5047,%rs5026,%rs5032;
}
	// end inline asm
	// begin inline asm
	{add.f16 %rs5050,%rs5026,%rs5047;
}
	// end inline asm
	// begin inline asm
	{mul.f16 %rs5053,%rs5032,%rs5038;
}
	// end inline asm
	// begin inline asm
	{add.f16 %rs5056,%rs5032,%rs5053;
}
	// end inline asm
	// begin inline asm
	{mul.f16 %rs5059,%rs5038,%rs5044;
}
	// end inline asm
	// begin inline asm
	{add.f16 %rs5062,%rs5038,%rs5059;
}
	// end inline asm
	// begin inline asm
	{mul.f16 %rs5065,%rs5044,%rs5050;
}
	// end inline asm
	// begin inline asm
	{add.f16 %rs5068,%rs5044,%rs5065;
}
	// end inline asm
	// begin inline asm
	{mul.f16 %rs5071,%rs5050,%rs5056;
}
	// end inline asm
	// begin inline asm
	{add.f16 %rs5074,%rs5050,%rs5071;
}
	// end inline asm
	// begin inline asm
	{mul.f16 %rs5077,%rs5056,%rs5062;
}
	// end inline asm
	// begin inline asm
	{add.f16 %rs5080,%rs5056,%rs5077;
}
	// end inline asm
	// begin inline asm
	{mul.f16 %rs5083,%rs5062,%rs5068;
}
	// end inline asm
	// begin inline asm
	{add.f16 %rs5086,%rs5062,%rs5083;
}
	// end inline asm
	// begin inline asm
	{mul.f16 %rs5089,%rs5068,%rs5074;
}
	// end inline asm
	// begin inline asm
	{add.f16 %rs5092,%rs5068,%rs5089;
}
	// end inline asm
	// begin inline asm
	{mul.f16 %rs5095,%rs5074,%rs5080;
}
	// end inline asm
	// begin inline asm
	{add.f16 %rs5098,%rs5074,%rs5095;
}
	// end inline asm
	// begin inline asm
	{mul.f16 %rs5101,%rs5080,%rs5086;
}
	// end inline asm
	// begin inline asm
	{add.f16 %rs5104,%rs5080,%rs5101;
}
	// end inline asm
	// begin inline asm
	{mul.f16 %rs5107,%rs5086,%rs5092;
}
	// end inline asm
	// begin inline asm
	{add.f16 %rs5110,%rs5086,%rs5107;
}
	// end inline asm
	// begin inline asm
	{mul.f16 %rs5113,%rs5092,%rs5098;
}
	// end inline asm
	// begin inline asm
	{add.f16 %rs5116,%rs5092,%rs5113;
}
	// end inline asm
	// begin inline asm
	{mul.f16 %rs5119,%rs5098,%rs5104;
}
	// end inline asm
	// begin inline asm
	{add.f16 %rs5122,%rs5098,%rs5119;
}
	// end inline asm
	// begin inline asm
	{mul.f16 %rs5125,%rs5104,%rs5110;
}
	// end inline asm
	// begin inline asm
	{add.f16 %rs5128,%rs5104,%rs5125;
}
	// end inline asm
	// begin inline asm
	{mul.f16 %rs5131,%rs5110,%rs5116;
}
	// end inline asm
	// begin inline asm
	{add.f16 %rs5134,%rs5110,%rs5131;
}
	// end inline asm
	// begin inline asm
	{mul.f16 %rs5137,%rs5116,%rs5122;
}
	// end inline asm
	// begin inline asm
	{add.f16 %rs5140,%rs5116,%rs5137;
}
	// end inline asm
	// begin inline asm
	{mul.f16 %rs5143,%rs5122,%rs5128;
}
	// end inline asm
	// begin inline asm
	{add.f16 %rs5146,%rs5122,%rs5143;
}
	// end inline asm
	// begin inline asm
	{mul.f16 %rs5149,%rs5128,%rs5134;
}
	// end inline asm
	// begin inline asm
	{add.f16 %rs5152,%rs5128,%rs5149;
}
	// end inline asm
	// begin inline asm
	{mul.f16 %rs5155,%rs5134,%rs5140;
}
	// end inline asm
	// begin inline asm
	{add.f16 %rs5158,%rs5134,%rs5155;
}
	// end inline asm
	// begin inline asm
	{mul.f16 %rs5161,%rs5140,%rs5146;
}
	// end inline asm
	// begin inline asm
	{add.f16 %rs5164,%rs5140,%rs5161;
}
	// end inline asm
	// begin inline asm
	{mul.f16 %rs5167,%rs5146,%rs5152;
}
	// end inline asm
	// begin inline asm
	{add.f16 %rs5170,%rs5146,%rs5167;
}
	// end inline asm
	// begin inline asm
	{mul.f16 %rs5173,%rs5152,%rs5158;
}
	// end inline asm
	// begin inline asm
	{add.f16 %rs5176,%rs5152,%rs5173;
}
	// end inline asm
	// begin inline asm
	{mul.f16 %rs5179,%rs5158,%rs5164;
}
	// end inline asm
	// begin inline asm
	{add.f16 %rs5182,%rs5158,%rs5179;
}
	// end inline asm
	// begin inline asm
	{mul.f16 %rs5185,%rs5164,%rs5170;
}
	// end inline asm
	// begin inline asm
	{add.f16 %rs5188,%rs5164,%rs5185;
}
	// end inline asm
	// begin inline asm
	{mul.f16 %rs5191,%rs5170,%rs5176;
}
	// end inline asm
	// begin inline asm
	{add.f16 %rs5194,%rs5170,%rs5191;
}
	// end inline asm
	// begin inline asm
	{mul.f16 %rs5197,%rs5176,%rs5182;
}
	// end inline asm
	// begin inline asm
	{add.f16 %rs5200,%rs5176,%rs5197;
}
	// end inline asm
	// begin inline asm
	{mul.f16 %rs5203,%rs5182,%rs5188;
}
	// end inline asm
	// begin inline asm
	{add.f16 %rs5206,%rs5182,%rs5203;
}
	// end inline asm
	// begin inline asm
	{mul.f16 %rs5209,%rs5188,%rs5194;
}
	// end inline asm
	// begin inline asm
	{add.f16 %rs5212,%rs5188,%rs5209;
}
	// end inline asm
	// begin inline asm
	{mul.f16 %rs5215,%rs5194,%rs5200;
}
	// end inline asm
	// begin inline asm
	{add.f16 %rs5218,%rs5194,%rs5215;
}
	// end inline asm
	// begin inline asm
	{mul.f16 %rs5221,%rs5200,%rs5206;
}
	// end inline asm
	// begin inline asm
	{add.f16 %rs5224,%rs5200,%rs5221;
}
	// end inline asm
	// begin inline asm
	{mul.f16 %rs5227,%rs5206,%rs5212;
}
	// end inline asm
	// begin inline asm
	{add.f16 %rs5230,%rs5206,%rs5227;
}
	// end inline asm
	// begin inline asm
	{mul.f16 %rs5233,%rs5212,%rs5218;
}
	// end inline asm
	// begin inline asm
	{add.f16 %rs5236,%rs5212,%rs5233;
}
	// end inline asm
	// begin inline asm
	{mul.f16 %rs5239,%rs5218,%rs5224;
}
	// end inline asm
	// begin inline asm
	{add.f16 %rs5242,%rs5218,%rs5239;
}
	// end inline asm
	// begin inline asm
	{mul.f16 %rs5245,%rs5224,%rs5230;
}
	// end inline asm
	// begin inline asm
	{add.f16 %rs5248,%rs5224,%rs5245;
}
	// end inline asm
	// begin inline asm
	{mul.f16 %rs5251,%rs5230,%rs5236;
}
	// end inline asm
	// begin inline asm
	{add.f16 %rs5254,%rs5230,%rs5251;
}
	// end inline asm
	// begin inline asm
	{mul.f16 %rs5257,%rs5236,%rs5242;
}
	// end inline asm
	// begin inline asm
	{add.f16 %rs5260,%rs5236,%rs5257;
}
	// end inline asm
	// begin inline asm
	{mul.f16 %rs5263,%rs5242,%rs5248;
}
	// end inline asm
	// begin inline asm
	{add.f16 %rs5266,%rs5242,%rs5263;
}
	// end inline asm
	// begin inline asm
	{mul.f16 %rs5269,%rs5248,%rs5254;
}
	// end inline asm
	// begin inline asm
	{add.f16 %rs5272,%rs5248,%rs5269;
}
	// end inline asm
	// begin inline asm
	{mul.f16 %rs5275,%rs5254,%rs5260;
}
	// end inline asm
	// begin inline asm
	{add.f16 %rs5278,%rs5254,%rs5275;
}
	// end inline asm
	// begin inline asm
	{mul.f16 %rs5281,%rs5260,%rs5266;
}
	// end inline asm
	// begin inline asm
	{add.f16 %rs5284,%rs5260,%rs5281;
}
	// end inline asm
	// begin inline asm
	{mul.f16 %rs5287,%rs5266,%rs5272;
}
	// end inline asm
	// begin inline asm
	{add.f16 %rs5290,%rs5266,%rs5287;
}
	// end inline asm
	// begin inline asm
	{mul.f16 %rs5293,%rs5272,%rs5278;
}
	// end inline asm
	// begin inline asm
	{add.f16 %rs5296,%rs5272,%rs5293;
}
	// end inline asm
	// begin inline asm
	{mul.f16 %rs5299,%rs5278,%rs5284;
}
	// end inline asm
	// begin inline asm
	{add.f16 %rs5302,%rs5278,%rs5299;
}
	// end inline asm
	// begin inline asm
	{mul.f16 %rs5305,%rs5284,%rs5290;
}
	// end inline asm
	// begin inline asm
	{add.f16 %rs5308,%rs5284,%rs5305;
}
	// end inline asm
	// begin inline asm
	{mul.f16 %rs5311,%rs5290,%rs5296;
}
	// end inline asm
	// begin inline asm
	{add.f16 %rs5314,%rs5290,%rs5311;
}
	// end inline asm
	// begin inline asm
	{mul.f16 %rs5317,%rs5296,%rs5302;
}
	// end inline asm
	// begin inline asm
	{add.f16 %rs5320,%rs5296,%rs5317;
}
	// end inline asm
	// begin inline asm
	{mul.f16 %rs5323,%rs5302,%rs5308;
}
	// end inline asm
	// begin inline asm
	{add.f16 %rs5326,%rs5302,%rs5323;
}
	// end inline asm
	// begin inline asm
	{mul.f16 %rs5329,%rs5308,%rs5314;
}
	// end inline asm
	// begin inline asm
	{add.f16 %rs5332,%rs5308,%rs5329;
}
	// end inline asm
	// begin inline asm
	{mul.f16 %rs5335,%rs5314,%rs5320;
}
	// end inline asm
	// begin inline asm
	{add.f16 %rs5338,%rs5314,%rs5335;
}
	// end inline asm
	// begin inline asm
	{mul.f16 %rs5341,%rs5320,%rs5326;
}
	// end inline asm
	// begin inline asm
	{add.f16 %rs5344,%rs5320,%rs5341;
}
	// end inline asm
	// begin inline asm
	{mul.f16 %rs5347,%rs5326,%rs5332;
}
	// end inline asm
	// begin inline asm
	{add.f16 %rs5350,%rs5326,%rs5347;
}
	// end inline asm
	// begin inline asm
	{mul.f16 %rs5353,%rs5332,%rs5338;
}
	// end inline asm
	// begin inline asm
	{add.f16 %rs5356,%rs5332,%rs5353;
}
	// end inline asm
	// begin inline asm
	{mul.f16 %rs5359,%rs5338,%rs5344;
}
	// end inline asm
	// begin inline asm
	{add.f16 %rs5362,%rs5338,%rs5359;
}
	// end inline asm
	// begin inline asm
	{mul.f16 %rs5365,%rs5344,%rs5350;
}
	// end inline asm
	// begin inline asm
	{add.f16 %rs5368,%rs5344,%rs5365;
}
	// end inline asm
	// begin inline asm
	{mul.f16 %rs5371,%rs5350,%rs5356;
}
	// end inline asm
	// begin inline asm
	{add.f16 %rs5374,%rs5350,%rs5371;
}
	// end inline asm
	// begin inline asm
	{mul.f16 %rs5377,%rs5356,%rs5362;
}
	// end inline asm
	// begin inline asm
	{add.f16 %rs5380,%rs5356,%rs5377;
}
	// end inline asm
	// begin inline asm
	{mul.f16 %rs5383,%rs5362,%rs5368;
}
	// end inline asm
	// begin inline asm
	{add.f16 %rs5386,%rs5362,%rs5383;
}
	// end inline asm
	// begin inline asm
	{mul.f16 %rs5389,%rs5368,%rs5374;
}
	// end inline asm
	// begin inline asm
	{add.f16 %rs5392,%rs5368,%rs5389;
}
	// end inline asm
	// begin inline asm
	{mul.f16 %rs5395,%rs5374,%rs5380;
}
	// end inline asm
	// begin inline asm
	{add.f16 %rs5398,%rs5374,%rs5395;
}
	// end inline asm
	// begin inline asm
	{mul.f16 %rs5401,%rs5380,%rs5386;
}
	// end inline asm
	// begin inline asm
	{add.f16 %rs5404,%rs5380,%rs5401;
}
	// end inline asm
	// begin inline asm
	{mul.f16 %rs5407,%rs5386,%rs5392;
}
	// end inline asm
	// begin inline asm
	{add.f16 %rs5410,%rs5386,%rs5407;
}
	// end inline asm
	// begin inline asm
	{mul.f16 %rs5413,%rs5392,%rs5398;
}
	// end inline asm
	// begin inline asm
	{add.f16 %rs5416,%rs5392,%rs5413;
}
	// end inline asm
	// begin inline asm
	{mul.f16 %rs5419,%rs5398,%rs5404;
}
	// end inline asm
	// begin inline asm
	{add.f16 %rs5422,%rs5398,%rs5419;
}
	// end inline asm
	// begin inline asm
	{mul.f16 %rs5425,%rs5404,%rs5410;
}
	// end inline asm
	// begin inline asm
	{add.f16 %rs5428,%rs5404,%rs5425;
}
	// end inline asm
	// begin inline asm
	{mul.f16 %rs5431,%rs5410,%rs5416;
}
	// end inline asm
	// begin inline asm
	{add.f16 %rs5434,%rs5410,%rs5431;
}
	// end inline asm
	// begin inline asm
	{mul.f16 %rs5437,%rs5416,%rs5422;
}
	// end inline asm
	// begin inline asm
	{add.f16 %rs5440,%rs5416,%rs5437;
}
	// end inline asm
	// begin inline asm
	{mul.f16 %rs5443,%rs5422,%rs5428;
}
	// end inline asm
	// begin inline asm
	{add.f16 %rs5446,%rs5422,%rs5443;
}
	// end inline asm
	// begin inline asm
	{mul.f16 %rs5449,%rs5428,%rs5434;
}
	// end inline asm
	// begin inline asm
	{add.f16 %rs5452,%rs5428,%rs5449;
}
	// end inline asm
	// begin inline asm
	{mul.f16 %rs5455,%rs5434,%rs5440;
}
	// end inline asm
	// begin inline asm
	{add.f16 %rs5458,%rs5434,%rs5455;
}
	// end inline asm
	// begin inline asm
	{mul.f16 %rs5461,%rs5440,%rs5446;
}
	// end inline asm
	// begin inline asm
	{add.f16 %rs5464,%rs5440,%rs5461;
}
	// end inline asm
	// begin inline asm
	{mul.f16 %rs5467,%rs5446,%rs5452;
}
	// end inline asm
	// begin inline asm
	{add.f16 %rs5470,%rs5446,%rs5467;
}
	// end inline asm
	// begin inline asm
	{mul.f16 %rs5473,%rs5452,%rs5458;
}
	// end inline asm
	// begin inline asm
	{add.f16 %rs5476,%rs5452,%rs5473;
}
	// end inline asm
	// begin inline asm
	{mul.f16 %rs5479,%rs5458,%rs5464;
}
	// end inline asm
	// begin inline asm
	{add.f16 %rs5482,%rs5458,%rs5479;
}
	// end inline asm
	// begin inline asm
	{mul.f16 %rs5485,%rs5464,%rs5470;
}
	// end inline asm
	// begin inline asm
	{add.f16 %rs5488,%rs5464,%rs5485;
}
	// end inline asm
	// begin inline asm
	{mul.f16 %rs5491,%rs5470,%rs5476;
}
	// end inline asm
	// begin inline asm
	{add.f16 %rs5494,%rs5470,%rs5491;
}
	// end inline asm
	// begin inline asm
	{mul.f16 %rs5497,%rs5476,%rs5482;
}
	// end inline asm
	// begin inline asm
	{add.f16 %rs5500,%rs5476,%rs5497;
}
	// end inline asm
	// begin inline asm
	{mul.f16 %rs5503,%rs5482,%rs5488;
}
	// end inline asm
	// begin inline asm
	{add.f16 %rs5506,%rs5482,%rs5503;
}
	// end inline asm
	// begin inline asm
	{mul.f16 %rs5509,%rs5488,%rs5494;
}
	// end inline asm
	// begin inline asm
	{add.f16 %rs5512,%rs5488,%rs5509;
}
	// end inline asm
	// begin inline asm
	{mul.f16 %rs5515,%rs5494,%rs5500;
}
	// end inline asm
	// begin inline asm
	{add.f16 %rs5518,%rs5494,%rs5515;
}
	// end inline asm
	// begin inline asm
	{mul.f16 %rs5521,%rs5500,%rs5506;
}
	// end inline asm
	// begin inline asm
	{add.f16 %rs5524,%rs5500,%rs5521;
}
	// end inline asm
	// begin inline asm
	{mul.f16 %rs5527,%rs5506,%rs5512;
}
	// end inline asm
	// begin inline asm
	{add.f16 %rs5530,%rs5506,%rs5527;
}
	// end inline asm
	// begin inline asm
	{mul.f16 %rs5533,%rs5512,%rs5518;
}
	// end inline asm
	// begin inline asm
	{add.f16 %rs5536,%rs5512,%rs5533;
}
	// end inline asm
	// begin inline asm
	{mul.f16 %rs5539,%rs5518,%rs5524;
}
	// end inline asm
	// begin inline asm
	{add.f16 %rs5542,%rs5518,%rs5539;
}
	// end inline asm
	// begin inline asm
	{mul.f16 %rs5545,%rs5524,%rs5530;
}
	// end inline asm
	// begin inline asm
	{add.f16 %rs5548,%rs5524,%rs5545;
}
	// end inline asm
	// begin inline asm
	{mul.f16 %rs5551,%rs5530,%rs5536;
}
	// end inline asm
	// begin inline asm
	{add.f16 %rs5554,%rs5530,%rs5551;
}
	// end inline asm
	// begin inline asm
	{mul.f16 %rs5557,%rs5536,%rs5542;
}
	// end inline asm
	// begin inline asm
	{add.f16 %rs5560,%rs5536,%rs5557;
}
	// end inline asm
	// begin inline asm
	{mul.f16 %rs5563,%rs5542,%rs5548;
}
	// end inline asm
	// begin inline asm
	{add.f16 %rs5566,%rs5542,%rs5563;
}
	// end inline asm
	// begin inline asm
	{mul.f16 %rs5569,%rs5548,%rs5554;
}
	// end inline asm
	// begin inline asm
	{add.f16 %rs5572,%rs5548,%rs5569;
}
	// end inline asm
	// begin inline asm
	{mul.f16 %rs5575,%rs5554,%rs5560;
}
	// end inline asm
	// begin inline asm
	{add.f16 %rs5578,%rs5554,%rs5575;
}
	// end inline asm
	// begin inline asm
	{mul.f16 %rs5581,%rs5560,%rs5566;
}
	// end inline asm
	// begin inline asm
	{add.f16 %rs5584,%rs5560,%rs5581;
}
	// end inline asm
	// begin inline asm
	{mul.f16 %rs5587,%rs5566,%rs5572;
}
	// end inline asm
	// begin inline asm
	{add.f16 %rs5590,%rs5566,%rs5587;
}
	// end inline asm
	// begin inline asm
	{mul.f16 %rs5593,%rs5572,%rs5578;
}
	// end inline asm
	// begin inline asm
	{add.f16 %rs5596,%rs5572,%rs5593;
}
	// end inline asm
	// begin inline asm
	{mul.f16 %rs5599,%rs5578,%rs5584;
}
	// end inline asm
	// begin inline asm
	{add.f16 %rs5602,%rs5578,%rs5599;
}
	// end inline asm
	// begin inline asm
	{mul.f16 %rs5605,%rs5584,%rs5590;
}
	// end inline asm
	// begin inline asm
	{add.f16 %rs5608,%rs5584,%rs5605;
}
	// end inline asm
	// begin inline asm
	{mul.f16 %rs5611,%rs5590,%rs5596;
}
	// end inline asm
	// begin inline asm
	{add.f16 %rs5614,%rs5590,%rs5611;
}
	// end inline asm
	// begin inline asm
	{mul.f16 %rs5617,%rs5596,%rs5602;
}
	// end inline asm
	// begin inline asm
	{add.f16 %rs5620,%rs5596,%rs5617;
}
	// end inline asm
	// begin inline asm
	{mul.f16 %rs5623,%rs5602,%rs5608;
}
	// end inline asm
	// begin inline asm
	{add.f16 %rs5626,%rs5602,%rs5623;
}
	// end inline asm
	// begin inline asm
	{mul.f16 %rs5629,%rs5608,%rs5614;
}
	// end inline asm
	// begin inline asm
	{add.f16 %rs5632,%rs5608,%rs5629;
}
	// end inline asm
	// begin inline asm
	{mul.f16 %rs5635,%rs5614,%rs5620;
}
	// end inline asm
	// begin inline asm
	{add.f16 %rs5638,%rs5614,%rs5635;
}
	// end inline asm
	// begin inline asm
	{mul.f16 %rs5641,%rs5620,%rs5626;
}
	// end inline asm
	// begin inline asm
	{add.f16 %rs5644,%rs5620,%rs5641;
}
	// end inline asm
	// begin inline asm
	{mul.f16 %rs5647,%rs5626,%rs5632;
}
	// end inline asm
	// begin inline asm
	{add.f16 %rs5650,%rs5626,%rs5647;
}
	// end inline asm
	// begin inline asm
	{mul.f16 %rs5653,%rs5632,%rs5638;
}
	// end inline asm
	// begin inline asm
	{add.f16 %rs5656,%rs5632,%rs5653;
}
	// end inline asm
	// begin inline asm
	{mul.f16 %rs5659,%rs5638,%rs5644;
}
	// end inline asm
	// begin inline asm
	{add.f16 %rs5662,%rs5638,%rs5659;
}
	// end inline asm
	// begin inline asm
	{mul.f16 %rs5665,%rs5644,%rs5650;
}
	// end inline asm
	// begin inline asm
	{add.f16 %rs5668,%rs5644,%rs5665;
}
	// end inline asm
	// begin inline asm
	{mul.f16 %rs5671,%rs5650,%rs5656;
}
	// end inline asm
	// begin inline asm
	{add.f16 %rs5674,%rs5650,%rs5671;
}
	// end inline asm
	// begin inline asm
	{mul.f16 %rs5677,%rs5656,%rs5662;
}
	// end inline asm
	// begin inline asm
	{add.f16 %rs5680,%rs5656,%rs5677;
}
	// end inline asm
	// begin inline asm
	{mul.f16 %rs5683,%rs5662,%rs5668;
}
	// end inline asm
	// begin inline asm
	{add.f16 %rs5686,%rs5662,%rs5683;
}
	// end inline asm
	// begin inline asm
	{mul.f16 %rs5689,%rs5668,%rs5674;
}
	// end inline asm
	// begin inline asm
	{add.f16 %rs5692,%rs5668,%rs5689;
}
	// end inline asm
	// begin inline asm
	{mul.f16 %rs5695,%rs5674,%rs5680;
}
	// end inline asm
	// begin inline asm
	{add.f16 %rs5698,%rs5674,%rs5695;
}
	// end inline asm
	// begin inline asm
	{mul.f16 %rs5701,%rs5680,%rs5686;
}
	// end inline asm
	// begin inline asm
	{add.f16 %rs5704,%rs5680,%rs5701;
}
	// end inline asm
	// begin inline asm
	{mul.f16 %rs5707,%rs5686,%rs5692;
}
	// end inline asm
	// begin inline asm
	{add.f16 %rs5710,%rs5686,%rs5707;
}
	// end inline asm
	// begin inline asm
	{mul.f16 %rs5713,%rs5692,%rs5698;
}
	// end inline asm
	// begin inline asm
	{add.f16 %rs5716,%rs5692,%rs5713;
}
	// end inline asm
	// begin inline asm
	{mul.f16 %rs5719,%rs5698,%rs5704;
}
	// end inline asm
	// begin inline asm
	{add.f16 %rs5722,%rs5698,%rs5719;
}
	// end inline asm
	// begin inline asm
	{mul.f16 %rs5725,%rs5704,%rs5710;
}
	// end inline asm
	// begin inline asm
	{add.f16 %rs5728,%rs5704,%rs5725;
}
	// end inline asm
	// begin inline asm
	{mul.f16 %rs5731,%rs5710,%rs5716;
}
	// end inline asm
	// begin inline asm
	{add.f16 %rs5734,%rs5710,%rs5731;
}
	// end inline asm
	// begin inline asm
	{mul.f16 %rs5737,%rs5716,%rs5722;
}
	// end inline asm
	// begin inline asm
	{add.f16 %rs5740,%rs5716,%rs5737;
}
	// end inline asm
	// begin inline asm
	{mul.f16 %rs5743,%rs5722,%rs5728;
}
	// end inline asm
	// begin inline asm
	{add.f16 %rs5746,%rs5722,%rs5743;
}
	// end inline asm
	// begin inline asm
	{mul.f16 %rs5749,%rs5728,%rs5734;
}
	// end inline asm
	// begin inline asm
	{add.f16 %rs5752,%rs5728,%rs5749;
}
	// end inline asm
	// begin inline asm
	{mul.f16 %rs5755,%rs5734,%rs5740;
}
	// end inline asm
	// begin inline asm
	{add.f16 %rs5758,%rs5734,%rs5755;
}
	// end inline asm
	// begin inline asm
	{mul.f16 %rs5761,%rs5740,%rs5746;
}
	// end inline asm
	// begin inline asm
	{add.f16 %rs5764,%rs5740,%rs5761;
}
	// end inline asm
	// begin inline asm
	{mul.f16 %rs5767,%rs5746,%rs5752;
}
	// end inline asm
	// begin inline asm
	{add.f16 %rs5770,%rs5746,%rs5767;
}
	// end inline asm
	// begin inline asm
	{mul.f16 %rs5773,%rs5752,%rs5758;
}
	// end inline asm
	// begin inline asm
	{add.f16 %rs5776,%rs5752,%rs5773;
}
	// end inline asm
	// begin inline asm
	{mul.f16 %rs5779,%rs5758,%rs5764;
}
	// end inline asm
	// begin inline asm
	{add.f16 %rs5782,%rs5758,%rs5779;
}
	// end inline asm
	// begin inline asm
	{mul.f16 %rs5785,%rs5764,%rs5770;
}
	// end inline asm
	// begin inline asm
	{add.f16 %rs5788,%rs5764,%rs5785;
}
	// end inline asm
	// begin inline asm
	{mul.f16 %rs5791,%rs5770,%rs5776;
}
	// end inline asm
	// begin inline asm
	{add.f16 %rs5794,%rs5770,%rs5791;
}
	// end inline asm
	// begin inline asm
	{mul.f16 %rs5797,%rs5776,%rs5782;
}
	// end inline asm
	// begin inline asm
	{add.f16 %rs5800,%rs5776,%rs5797;
}
	// end inline asm
	// begin inline asm
	{mul.f16 %rs5803,%rs5782,%rs5788;
}
	// end inline asm
	// begin inline asm
	{add.f16 %rs5806,%rs5782,%rs5803;
}
	// end inline asm
	// begin inline asm
	{mul.f16 %rs5809,%rs5788,%rs5794;
}
	// end inline asm
	// begin inline asm
	{add.f16 %rs5812,%rs5788,%rs5809;
}
	// end inline asm
	// begin inline asm
	{mul.f16 %rs5815,%rs5794,%rs5800;
}
	// end inline asm
	// begin inline asm
	{add.f16 %rs5818,%rs5794,%rs5815;
}
	// end inline asm
	// begin inline asm
	{mul.f16 %rs5821,%rs5800,%rs5806;
}
	// end inline asm
	// begin inline asm
	{add.f16 %rs5824,%rs5800,%rs5821;
}
	// end inline asm
	// begin inline asm
	{mul.f16 %rs5827,%rs5806,%rs5812;
}
	// end inline asm
	// begin inline asm
	{add.f16 %rs5830,%rs5806,%rs5827;
}
	// end inline asm
	// begin inline asm
	{mul.f16 %rs5833,%rs5812,%rs5818;
}
	// end inline asm
	// begin inline asm
	{add.f16 %rs5836,%rs5812,%rs5833;
}
	// end inline asm
	// begin inline asm
	{mul.f16 %rs5839,%rs5818,%rs5824;
}
	// end inline asm
	// begin inline asm
	{add.f16 %rs5842,%rs5818,%rs5839;
}
	// end inline asm
	// begin inline asm
	{mul.f16 %rs5845,%rs5824,%rs5830;
}
	// end inline asm
	// begin inline asm
	{add.f16 %rs5848,%rs5824,%rs5845;
}
	// end inline asm
	// begin inline asm
	{mul.f16 %rs5851,%rs5830,%rs5836;
}
	// end inline asm
	// begin inline asm
	{add.f16 %rs5854,%rs5830,%rs5851;
}
	// end inline asm
	// begin inline asm
	{mul.f16 %rs5857,%rs5836,%rs5842;
}
	// end inline asm
	// begin inline asm
	{add.f16 %rs5860,%rs5836,%rs5857;
}
	// end inline asm
	// begin inline asm
	{mul.f16 %rs5863,%rs5842,%rs5848;
}
	// end inline asm
	// begin inline asm
	{add.f16 %rs5866,%rs5842,%rs5863;
}
	// end inline asm
	// begin inline asm
	{mul.f16 %rs5869,%rs5848,%rs5854;
}
	// end inline asm
	// begin inline asm
	{add.f16 %rs5872,%rs5848,%rs5869;
}
	// end inline asm
	// begin inline asm
	{mul.f16 %rs5875,%rs5854,%rs5860;
}
	// end inline asm
	// begin inline asm
	{add.f16 %rs5878,%rs5854,%rs5875;
}
	// end inline asm
	// begin inline asm
	{mul.f16 %rs5881,%rs5860,%rs5866;
}
	// end inline asm
	// begin inline asm
	{add.f16 %rs5884,%rs5860,%rs5881;
}
	// end inline asm
	// begin inline asm
	{mul.f16 %rs5887,%rs5866,%rs5872;
}
	// end inline asm
	// begin inline asm
	{add.f16 %rs5890,%rs5866,%rs5887;
}
	// end inline asm
	// begin inline asm
	{mul.f16 %rs5893,%rs5872,%rs5878;
}
	// end inline asm
	// begin inline asm
	{add.f16 %rs5896,%rs5872,%rs5893;
}
	// end inline asm
	// begin inline asm
	{mul.f16 %rs5899,%rs5878,%rs5884;
}
	// end inline asm
	// begin inline asm
	{add.f16 %rs5902,%rs5878,%rs5899;
}
	// end inline asm
	// begin inline asm
	{mul.f16 %rs5905,%rs5884,%rs5890;
}
	// end inline asm
	// begin inline asm
	{add.f16 %rs5908,%rs5884,%rs5905;
}
	// end inline asm
	// begin inline asm
	{mul.f16 %rs5911,%rs5890,%rs5896;
}
	// end inline asm
	// begin inline asm
	{add.f16 %rs5914,%rs5890,%rs5911;
}
	// end inline asm
	// begin inline asm
	{mul.f16 %rs5917,%rs5896,%rs5902;
}
	// end inline asm
	// begin inline asm
	{add.f16 %rs5920,%rs5896,%rs5917;
}
	// end inline asm
	// begin inline asm
	{mul.f16 %rs5923,%rs5902,%rs5908;
}
	// end inline asm
	// begin inline asm
	{add.f16 %rs5926,%rs5902,%rs5923;
}
	// end inline asm
	// begin inline asm
	{mul.f16 %rs5929,%rs5908,%rs5914;
}
	// end inline asm
	// begin inline asm
	{add.f16 %rs5932,%rs5908,%rs5929;
}
	// end inline asm
	// begin inline asm
	{mul.f16 %rs5935,%rs5914,%rs5920;
}
	// end inline asm
	// begin inline asm
	{add.f16 %rs5938,%rs5914,%rs5935;
}
	// end inline asm
	// begin inline asm
	{mul.f16 %rs5941,%rs5920,%rs5926;
}
	// end inline asm
	// begin inline asm
	{add.f16 %rs5944,%rs5920,%rs5941;
}
	// end inline asm
	// begin inline asm
	{mul.f16 %rs5947,%rs5926,%rs5932;
}
	// end inline asm
	// begin inline asm
	{add.f16 %rs5950,%rs5926,%rs5947;
}
	// end inline asm
	// begin inline asm
	{mul.f16 %rs5953,%rs5932,%rs5938;
}
	// end inline asm
	// begin inline asm
	{add.f16 %rs5956,%rs5932,%rs5953;
}
	// end inline asm
	// begin inline asm
	{mul.f16 %rs5959,%rs5938,%rs5944;
}
	// end inline asm
	// begin inline asm
	{add.f16 %rs5962,%rs5938,%rs5959;
}
	// end inline asm
	// begin inline asm
	{mul.f16 %rs5965,%rs5944,%rs5950;
}
	// end inline asm
	// begin inline asm
	{add.f16 %rs5968,%rs5944,%rs5965;
}
	// end inline asm
	// begin inline asm
	{mul.f16 %rs5971,%rs5950,%rs5956;
}
	// end inline asm
	// begin inline asm
	{add.f16 %rs5974,%rs5950,%rs5971;
}
	// end inline asm
	// begin inline asm
	{mul.f16 %rs5977,%rs5956,%rs5962;
}
	// end inline asm
	// begin inline asm
	{add.f16 %rs5980,%rs5956,%rs5977;
}
	// end inline asm
	// begin inline asm
	{mul.f16 %rs5983,%rs5962,%rs5968;
}
	// end inline asm
	// begin inline asm
	{add.f16 %rs5986,%rs5962,%rs5983;
}
	// end inline asm
	// begin inline asm
	{mul.f16 %rs5989,%rs5968,%rs5974;
}
	// end inline asm
	// begin inline asm
	{add.f16 %rs5992,%rs5968,%rs5989;
}
	// end inline asm
	// begin inline asm
	{mul.f16 %rs5995,%rs5974,%rs5980;
}
	// end inline asm
	// begin inline asm
	{add.f16 %rs5998,%rs5974,%rs5995;
}
	// end inline asm
	// begin inline asm
	{mul.f16 %rs6001,%rs5980,%rs5986;
}
	// end inline asm
	// begin inline asm
	{add.f16 %rs6004,%rs5980,%rs6001;
}
	// end inline asm
	// begin inline asm
	{mul.f16 %rs6007,%rs5986,%rs5992;
}
	// end inline asm
	// begin inline asm
	{add.f16 %rs6010,%rs5986,%rs6007;
}
	// end inline asm
	// begin inline asm
	{mul.f16 %rs6013,%rs5992,%rs5998;
}
	// end inline asm
	// begin inline asm
	{add.f16 %rs6016,%rs5992,%rs6013;
}
	// end inline asm
	// begin inline asm
	{mul.f16 %rs6019,%rs5998,%rs6004;
}
	// end inline asm
	// begin inline asm
	{add.f16 %rs6022,%rs5998,%rs6019;
}
	// end inline asm
	// begin inline asm
	{mul.f16 %rs6025,%rs6004,%rs6010;
}
	// end inline asm
	// begin inline asm
	{add.f16 %rs6028,%rs6004,%rs6025;
}
	// end inline asm
	// begin inline asm
	{mul.f16 %rs6031,%rs6010,%rs6016;
}
	// end inline asm
	// begin inline asm
	{add.f16 %rs6034,%rs6010,%rs6031;
}
	// end inline asm
	// begin inline asm
	{mul.f16 %rs6037,%rs6016,%rs6022;
}
	// end inline asm
	// begin inline asm
	{add.f16 %rs6040,%rs6016,%rs6037;
}
	// end inline asm
	// begin inline asm
	{mul.f16 %rs6043,%rs6022,%rs6028;
}
	// end inline asm
	// begin inline asm
	{add.f16 %rs6046,%rs6022,%rs6043;
}
	// end inline asm
	// begin inline asm
	{mul.f16 %rs6049,%rs6028,%rs6034;
}
	// end inline asm
	// begin inline asm
	{add.f16 %rs6052,%rs6028,%rs6049;
}
	// end inline asm
	// begin inline asm
	{mul.f16 %rs6055,%rs6034,%rs6040;
}
	// end inline asm
	// begin inline asm
	{add.f16 %rs6058,%rs6034,%rs6055;
}
	// end inline asm
	// begin inline asm
	{mul.f16 %rs6061,%rs6040,%rs6046;
}
	// end inline asm
	// begin inline asm
	{add.f16 %rs6064,%rs6040,%rs6061;
}
	// end inline asm
	// begin inline asm
	{mul.f16 %rs6067,%rs6046,%rs6052;
}
	// end inline asm
	// begin inline asm
	{add.f16 %rs6070,%rs6046,%rs6067;
}
	// end inline asm
	// begin inline asm
	{mul.f16 %rs6073,%rs6052,%rs6058;
}
	// end inline asm
	// begin inline asm
	{add.f16 %rs6076,%rs6052,%rs6073;
}
	// end inline asm
	// begin inline asm
	{mul.f16 %rs6079,%rs6058,%rs6064;
}
	// end inline asm
	// begin inline asm
	{add.f16 %rs6082,%rs6058,%rs6079;
}
	// end inline asm
	// begin inline asm
	{mul.f16 %rs6085,%rs6064,%rs6070;
}
	// end inline asm
	// begin inline asm
	{add.f16 %rs6088,%rs6064,%rs6085;
}
	// end inline asm
	// begin inline asm
	{mul.f16 %rs6091,%rs6070,%rs6076;
}
	// end inline asm
	// begin inline asm
	{add.f16 %rs6094,%rs6070,%rs6091;
}
	// end inline asm
	// begin inline asm
	{mul.f16 %rs6097,%rs6076,%rs6082;
}
	// end inline asm
	// begin inline asm
	{add.f16 %rs6100,%rs6076,%rs6097;
}
	// end inline asm
	// begin inline asm
	{mul.f16 %rs6103,%rs6082,%rs6088;
}
	// end inline asm
	// begin inline asm
	{add.f16 %rs6106,%rs6082,%rs6103;
}
	// end inline asm
	// begin inline asm
	{mul.f16 %rs6109,%rs6088,%rs6094;
}
	// end inline asm
	// begin inline asm
	{add.f16 %rs6112,%rs6088,%rs6109;
}
	// end inline asm
	// begin inline asm
	{mul.f16 %rs6115,%rs6094,%rs6100;
}
	// end inline asm
	// begin inline asm
	{add.f16 %rs6118,%rs6094,%rs6115;
}
	// end inline asm
	// begin inline asm
	{mul.f16 %rs6121,%rs6100,%rs6106;
}
	// end inline asm
	// begin inline asm
	{add.f16 %rs6124,%rs6100,%rs6121;
}
	// end inline asm
	// begin inline asm
	{mul.f16 %rs6127,%rs6106,%rs6112;
}
	// end inline asm
	// begin inline asm
	{add.f16 %rs6130,%rs6106,%rs6127;
}
	// end inline asm
	// begin inline asm
	{mul.f16 %rs6133,%rs6112,%rs6118;
}
	// end inline asm
	// begin inline asm
	{add.f16 %rs6136,%rs6112,%rs6133;
}
	// end inline asm
	// begin inline asm
	{mul.f16 %rs6139,%rs6118,%rs6124;
}
	// end inline asm
	// begin inline asm
	{add.f16 %rs6142,%rs6118,%rs6139;
}
	// end inline asm
	// begin inline asm
	{mul.f16 %rs6145,%rs6124,%rs6130;
}
	// end inline asm
	// begin inline asm
	{add.f16 %rs6148,%rs6124,%rs6145;
}
	// end inline asm
	// begin inline asm
	{mul.f16 %rs6151,%rs6130,%rs6136;
}
	// end inline asm
	// begin inline asm
	{add.f16 %rs6154,%rs6130,%rs6151;
}
	// end inline asm
	// begin inline asm
	{mul.f16 %rs6157,%rs6136,%rs6142;
}
	// end inline asm
	// begin inline asm
	{add.f16 %rs6160,%rs6136,%rs6157;
}
	// end inline asm
	// begin inline asm
	{mul.f16 %rs6163,%rs6142,%rs6148;
}
	// end inline asm
	// begin inline asm
	{add.f16 %rs6166,%rs6142,%rs6163;
}
	// end inline asm
	// begin inline asm
	{mul.f16 %rs6169,%rs6148,%rs6154;
}
	// end inline asm
	// begin inline asm
	{add.f16 %rs6172,%rs6148,%rs6169;
}
	// end inline asm
	// begin inline asm
	{mul.f16 %rs6175,%rs6154,%rs6160;
}
	// end inline asm
	// begin inline asm
	{add.f16 %rs6178,%rs6154,%rs6175;
}
	// end inline asm
	// begin inline asm
	{mul.f16 %rs6181,%rs6160,%rs6166;
}
	// end inline asm
	// begin inline asm
	{add.f16 %rs6184,%rs6160,%rs6181;
}
	// end inline asm
	// begin inline asm
	{mul.f16 %rs6187,%rs6166,%rs6172;
}
	// end inline asm
	// begin inline asm
	{add.f16 %rs6190,%rs6166,%rs6187;
}
	// end inline asm
	// begin inline asm
	{mul.f16 %rs6193,%rs6172,%rs6178;
}
	// end inline asm
	// begin inline asm
	{add.f16 %rs6196,%rs6172,%rs6193;
}
	// end inline asm
	// begin inline asm
	{mul.f16 %rs6199,%rs6178,%rs6184;
}
	// end inline asm
	// begin inline asm
	{add.f16 %rs6202,%rs6178,%rs6199;
}
	// end inline asm
	// begin inline asm
	{mul.f16 %rs6205,%rs6184,%rs6190;
}
	// end inline asm
	// begin inline asm
	{add.f16 %rs6208,%rs6184,%rs6205;
}
	// end inline asm
	// begin inline asm
	{mul.f16 %rs6211,%rs6190,%rs6196;
}
	// end inline asm
	// begin inline asm
	{add.f16 %rs6214,%rs6190,%rs6211;
}
	// end inline asm
	// begin inline asm
	{mul.f16 %rs6217,%rs6196,%rs6202;
}
	// end inline asm
	// begin inline asm
	{add.f16 %rs6220,%rs6196,%rs6217;
}
	// end inline asm
	// begin inline asm
	{mul.f16 %rs6223,%rs6202,%rs6208;
}
	// end inline asm
	// begin inline asm
	{add.f16 %rs6226,%rs6202,%rs6223;
}
	// end inline asm
	// begin inline asm
	{mul.f16 %rs6229,%rs6208,%rs6214;
}
	// end inline asm
	// begin inline asm
	{add.f16 %rs6232,%rs6208,%rs6229;
}
	// end inline asm
	// begin inline asm
	{mul.f16 %rs6235,%rs6214,%rs6220;
}
	// end inline asm
	// begin inline asm
	{add.f16 %rs6238,%rs6214,%rs6235;
}
	// end inline asm
	// begin inline asm
	{mul.f16 %rs6241,%rs6220,%rs6226;
}
	// end inline asm
	// begin inline asm
	{add.f16 %rs6244,%rs6220,%rs6241;
}
	// end inline asm
	// begin inline asm
	{mul.f16 %rs6247,%rs6226,%rs6232;
}
	// end inline asm
	// begin inline asm
	{add.f16 %rs6250,%rs6226,%rs6247;
}
	// end inline asm
	// begin inline asm
	{mul.f16 %rs6253,%rs6232,%rs6238;
}
	// end inline asm
	// begin inline asm
	{add.f16 %rs6256,%rs6232,%rs6253;
}
	// end inline asm
	// begin inline asm
	{mul.f16 %rs6259,%rs6238,%rs6244;
}
	// end inline asm
	// begin inline asm
	{add.f16 %rs6262,%rs6238,%rs6259;
}
	// end inline asm
	// begin inline asm
	{mul.f16 %rs6265,%rs6244,%rs6250;
}
	// end inline asm
	// begin inline asm
	{add.f16 %rs6268,%rs6244,%rs6265;
}
	// end inline asm
	// begin inline asm
	{mul.f16 %rs6271,%rs6250,%rs6256;
}
	// end inline asm
	// begin inline asm
	{add.f16 %rs6274,%rs6250,%rs6271;
}
	// end inline asm
	// begin inline asm
	{mul.f16 %rs6277,%rs6256,%rs6262;
}
	// end inline asm
	// begin inline asm
	{add.f16 %rs6280,%rs6256,%rs6277;
}
	// end inline asm
	// begin inline asm
	{mul.f16 %rs6283,%rs6262,%rs6268;
}
	// end inline asm
	// begin inline asm
	{add.f16 %rs6286,%rs6262,%rs6283;
}
	// end inline asm
	// begin inline asm
	{mul.f16 %rs6289,%rs6268,%rs6274;
}
	// end inline asm
	// begin inline asm
	{add.f16 %rs6292,%rs6268,%rs6289;
}
	// end inline asm
	// begin inline asm
	{mul.f16 %rs6295,%rs6274,%rs6280;
}
	// end inline asm
	// begin inline asm
	{add.f16 %rs6298,%rs6274,%rs6295;
}
	// end inline asm
	// begin inline asm
	{mul.f16 %rs6301,%rs6280,%rs6286;
}
	// end inline asm
	// begin inline asm
	{add.f16 %rs6304,%rs6280,%rs6301;
}
	// end inline asm
	// begin inline asm
	{mul.f16 %rs6307,%rs6286,%rs6292;
}
	// end inline asm
	// begin inline asm
	{add.f16 %rs6310,%rs6286,%rs6307;
}
	// end inline asm
	// begin inline asm
	{mul.f16 %rs6313,%rs6292,%rs6298;
}
	// end inline asm
	// begin inline asm
	{add.f16 %rs6316,%rs6292,%rs6313;
}
	// end inline asm
	// begin inline asm
	{mul.f16 %rs6319,%rs6298,%rs6304;
}
	// end inline asm
	// begin inline asm
	{add.f16 %rs6322,%rs6298,%rs6319;
}
	// end inline asm
	// begin inline asm
	{mul.f16 %rs6325,%rs6304,%rs6310;
}
	// end inline asm
	// begin inline asm
	{add.f16 %rs6328,%rs6304,%rs6325;
}
	// end inline asm
	// begin inline asm
	{mul.f16 %rs6331,%rs6310,%rs6316;
}
	// end inline asm
	// begin inline asm
	{add.f16 %rs6334,%rs6310,%rs6331;
}
	// end inline asm
	// begin inline asm
	{mul.f16 %rs6337,%rs6316,%rs6322;
}
	// end inline asm
	// begin inline asm
	{add.f16 %rs6340,%rs6316,%rs6337;
}
	// end inline asm
	// begin inline asm
	{mul.f16 %rs6343,%rs6322,%rs6328;
}
	// end inline asm
	// begin inline asm
	{add.f16 %rs6346,%rs6322,%rs6343;
}
	// end inline asm
	// begin inline asm
	{mul.f16 %rs6349,%rs6328,%rs6334;
}
	// end inline asm
	// begin inline asm
	{add.f16 %rs6352,%rs6328,%rs6349;
}
	// end inline asm
	// begin inline asm
	{mul.f16 %rs6355,%rs6334,%rs6340;
}
	// end inline asm
	// begin inline asm
	{add.f16 %rs6358,%rs6334,%rs6355;
}
	// end inline asm
	// begin inline asm
	{mul.f16 %rs6361,%rs6340,%rs6346;
}
	// end inline asm
	// begin inline asm
	{add.f16 %rs6364,%rs6340,%rs6361;
}
	// end inline asm
	// begin inline asm
	{mul.f16 %rs6367,%rs6346,%rs6352;
}
	// end inline asm
	// begin inline asm
	{add.f16 %rs6370,%rs6346,%rs6367;
}
	// end inline asm
	// begin inline asm
	{mul.f16 %rs6373,%rs6352,%rs6358;
}
	// end inline asm
	// begin inline asm
	{add.f16 %rs6376,%rs6352,%rs6373;
}
	// end inline asm
	// begin inline asm
	{mul.f16 %rs6379,%rs6358,%rs6364;
}
	// end inline asm
	// begin inline asm
	{add.f16 %rs6382,%rs6358,%rs6379;
}
	// end inline asm
	// begin inline asm
	{mul.f16 %rs6385,%rs6364,%rs6370;
}
	// end inline asm
	// begin inline asm
	{add.f16 %rs6388,%rs6364,%rs6385;
}
	// end inline asm
	// begin inline asm
	{mul.f16 %rs6391,%rs6370,%rs6376;
}
	// end inline asm
	// begin inline asm
	{add.f16 %rs6394,%rs6370,%rs6391;
}
	// end inline asm
	// begin inline asm
	{mul.f16 %rs6397,%rs6376,%rs6382;
}
	// end inline asm
	// begin inline asm
	{add.f16 %rs6400,%rs6376,%rs6397;
}
	// end inline asm
	// begin inline asm
	{mul.f16 %rs6403,%rs6382,%rs6388;
}
	// end inline asm
	// begin inline asm
	{add.f16 %rs6406,%rs6382,%rs6403;
}
	// end inline asm
	// begin inline asm
	{mul.f16 %rs6409,%rs6388,%rs6394;
}
	// end inline asm
	// begin inline asm
	{add.f16 %rs6412,%rs6388,%rs6409;
}
	// end inline asm
	// begin inline asm
	{mul.f16 %rs6415,%rs6394,%rs6400;
}
	// end inline asm
	// begin inline asm
	{add.f16 %rs6418,%rs6394,%rs6415;
}
	// end inline asm
	// begin inline asm
	{mul.f16 %rs6421,%rs6400,%rs6406;
}
	// end inline asm
	// begin inline asm
	{add.f16 %rs6424,%rs6400,%rs6421;
}
	// end inline asm
	// begin inline asm
	{mul.f16 %rs6427,%rs6406,%rs6412;
}
	// end inline asm
	// begin inline asm
	{add.f16 %rs6430,%rs6406,%rs6427;
}
	// end inline asm
	// begin inline asm
	{mul.f16 %rs6433,%rs6412,%rs6418;
}
	// end inline asm
	// begin inline asm
	{add.f16 %rs6436,%rs6412,%rs6433;
}
	// end inline asm
	// begin inline asm
	{mul.f16 %rs6439,%rs6418,%rs6424;
}
	// end inline asm
	// begin inline asm
	{add.f16 %rs6442,%rs6418,%rs6439;
}
	// end inline asm
	// begin inline asm
	{mul.f16 %rs6445,%rs6424,%rs6430;
}
	// end inline asm
	// begin inline asm
	{add.f16 %rs6448,%rs6424,%rs6445;
}
	// end inline asm
	// begin inline asm
	{mul.f16 %rs6451,%rs6430,%rs6436;
}
	// end inline asm
	// begin inline asm
	{add.f16 %rs6454,%rs6430,%rs6451;
}
	// end inline asm
	// begin inline asm
	{mul.f16 %rs6457,%rs6436,%rs6442;
}
	// end inline asm
	// begin inline asm
	{add.f16 %rs6460,%rs6436,%rs6457;
}
	// end inline asm
	// begin inline asm
	{mul.f16 %rs6463,%rs6442,%rs6448;
}
	// end inline asm
	// begin inline asm
	{add.f16 %rs6466,%rs6442,%rs6463;
}
	// end inline asm
	// begin inline asm
	{mul.f16 %rs6469,%rs6448,%rs6454;
}
	// end inline asm
	// begin inline asm
	{add.f16 %rs6472,%rs6448,%rs6469;
}
	// end inline asm
	// begin inline asm
	{mul.f16 %rs6475,%rs6454,%rs6460;
}
	// end inline asm
	// begin inline asm
	{add.f16 %rs6478,%rs6454,%rs6475;
}
	// end inline asm
	// begin inline asm
	{mul.f16 %rs6481,%rs6460,%rs6466;
}
	// end inline asm
	// begin inline asm
	{add.f16 %rs6484,%rs6460,%rs6481;
}
	// end inline asm
	// begin inline asm
	{mul.f16 %rs6487,%rs6466,%rs6472;
}
	// end inline asm
	// begin inline asm
	{add.f16 %rs6490,%rs6466,%rs6487;
}
	// end inline asm
	// begin inline asm
	{mul.f16 %rs6493,%rs6472,%rs6478;
}
	// end inline asm
	// begin inline asm
	{add.f16 %rs6496,%rs6472,%rs6493;
}
	// end inline asm
	// begin inline asm
	{mul.f16 %rs6499,%rs6478,%rs6484;
}
	// end inline asm
	// begin inline asm
	{add.f16 %rs6502,%rs6478,%rs6499;
}
	// end inline asm
	// begin inline asm
	{mul.f16 %rs6505,%rs6484,%rs6490;
}
	// end inline asm
	// begin inline asm
	{add.f16 %rs6508,%rs6484,%rs6505;
}
	// end inline asm
	// begin inline asm
	{mul.f16 %rs6511,%rs6490,%rs6496;
}
	// end inline asm
	// begin inline asm
	{add.f16 %rs6514,%rs6490,%rs6511;
}
	// end inline asm
	// begin inline asm
	{mul.f16 %rs6517,%rs6496,%rs6502;
}
	// end inline asm
	// begin inline asm
	{add.f16 %rs6520,%rs6496,%rs6517;
}
	// end inline asm
	// begin inline asm
	{mul.f16 %rs6523,%rs6502,%rs6508;
}
	// end inline asm
	// begin inline asm
	{add.f16 %rs6526,%rs6502,%rs6523;
}
	// end inline asm
	// begin inline asm
	{mul.f16 %rs6529,%rs6508,%rs6514;
}
	// end inline asm
	// begin inline asm
	{add.f16 %rs6532,%rs6508,%rs6529;
}
	// end inline asm
	// begin inline asm
	{mul.f16 %rs6535,%rs6514,%rs6520;
}
	// end inline asm
	// begin inline asm
	{add.f16 %rs6538,%rs6514,%rs6535;
}
	// end inline asm
	// begin inline asm
	{mul.f16 %rs6541,%rs6520,%rs6526;
}
	// end inline asm
	// begin inline asm
	{add.f16 %rs6544,%rs6520,%rs6541;
}
	// end inline asm
	// begin inline asm
	{mul.f16 %rs6547,%rs6526,%rs6532;
}
	// end inline asm
	// begin inline asm
	{add.f16 %rs6550,%rs6526,%rs6547;
}
	// end inline asm
	// begin inline asm
	{mul.f16 %rs6553,%rs6532,%rs6538;
}
	// end inline asm
	// begin inline asm
	{add.f16 %rs6556,%rs6532,%rs6553;
}
	// end inline asm
	// begin inline asm
	{mul.f16 %rs6559,%rs6538,%rs6544;
}
	// end inline asm
	// begin inline asm
	{add.f16 %rs6562,%rs6538,%rs6559;
}
	// end inline asm
	// begin inline asm
	{mul.f16 %rs6565,%rs6544,%rs6550;
}
	// end inline asm
	// begin inline asm
	{add.f16 %rs6568,%rs6544,%rs6565;
}
	// end inline asm
	// begin inline asm
	{mul.f16 %rs6571,%rs6550,%rs6556;
}
	// end inline asm
	// begin inline asm
	{add.f16 %rs6574,%rs6550,%rs6571;
}
	// end inline asm
	// begin inline asm
	{mul.f16 %rs6577,%rs6556,%rs6562;
}
	// end inline asm
	// begin inline asm
	{add.f16 %rs6580,%rs6556,%rs6577;
}
	// end inline asm
	// begin inline asm
	{mul.f16 %rs6583,%rs6562,%rs6568;
}
	// end inline asm
	// begin inline asm
	{add.f16 %rs6586,%rs6562,%rs6583;
}
	// end inline asm
	// begin inline asm
	{mul.f16 %rs6589,%rs6568,%rs6574;
}
	// end inline asm
	// begin inline asm
	{add.f16 %rs6592,%rs6568,%rs6589;
}
	// end inline asm
	// begin inline asm
	{mul.f16 %rs6595,%rs6574,%rs6580;
}
	// end inline asm
	// begin inline asm
	{add.f16 %rs6598,%rs6574,%rs6595;
}
	// end inline asm
	// begin inline asm
	{mul.f16 %rs6601,%rs6580,%rs6586;
}
	// end inline asm
	// begin inline asm
	{add.f16 %rs6604,%rs6580,%rs6601;
}
	// end inline asm
	// begin inline asm
	{mul.f16 %rs6607,%rs6586,%rs6592;
}
	// end inline asm
	// begin inline asm
	{add.f16 %rs6610,%rs6586,%rs6607;
}
	// end inline asm
	// begin inline asm
	{mul.f16 %rs6613,%rs6592,%rs6598;
}
	// end inline asm
	// begin inline asm
	{add.f16 %rs6616,%rs6592,%rs6613;
}
	// end inline asm
	// begin inline asm
	{mul.f16 %rs6619,%rs6598,%rs6604;
}
	// end inline asm
	// begin inline asm
	{add.f16 %rs6622,%rs6598,%rs6619;
}
	// end inline asm
	// begin inline asm
	{mul.f16 %rs6625,%rs6604,%rs6610;
}
	// end inline asm
	// begin inline asm
	{add.f16 %rs6628,%rs6604,%rs6625;
}
	// end inline asm
	// begin inline asm
	{mul.f16 %rs6631,%rs6610,%rs6616;
}
	// end inline asm
	// begin inline asm
	{add.f16 %rs6634,%rs6610,%rs6631;
}
	// end inline asm
	// begin inline asm
	{mul.f16 %rs6637,%rs6616,%rs6622;
}
	// end inline asm
	// begin inline asm
	{add.f16 %rs6640,%rs6616,%rs6637;
}
	// end inline asm
	// begin inline asm
	{mul.f16 %rs6643,%rs6622,%rs6628;
}
	// end inline asm
	// begin inline asm
	{add.f16 %rs6646,%rs6622,%rs6643;
}
	// end inline asm
	// begin inline asm
	{mul.f16 %rs6649,%rs6628,%rs6634;
}
	// end inline asm
	// begin inline asm
	{add.f16 %rs6652,%rs6628,%rs6649;
}
	// end inline asm
	// begin inline asm
	{mul.f16 %rs6655,%rs6634,%rs6640;
}
	// end inline asm
	// begin inline asm
	{add.f16 %rs6658,%rs6634,%rs6655;
}
	// end inline asm
	// begin inline asm
	{mul.f16 %rs6661,%rs6640,%rs6646;
}
	// end inline asm
	// begin inline asm
	{add.f16 %rs6664,%rs6640,%rs6661;
}
	// end inline asm
	// begin inline asm
	{mul.f16 %rs6667,%rs6646,%rs6652;
}
	// end inline asm
	// begin inline asm
	{add.f16 %rs6670,%rs6646,%rs6667;
}
	// end inline asm
	// begin inline asm
	{mul.f16 %rs6673,%rs6652,%rs6658;
}
	// end inline asm
	// begin inline asm
	{add.f16 %rs6676,%rs6652,%rs6673;
}
	// end inline asm
	// begin inline asm
	{mul.f16 %rs6679,%rs6658,%rs6664;
}
	// end inline asm
	// begin inline asm
	{add.f16 %rs6682,%rs6658,%rs6679;
}
	// end inline asm
	// begin inline asm
	{mul.f16 %rs6685,%rs6664,%rs6670;
}
	// end inline asm
	// begin inline asm
	{add.f16 %rs6688,%rs6664,%rs6685;
}
	// end inline asm
	// begin inline asm
	{mul.f16 %rs6691,%rs6670,%rs6676;
}
	// end inline asm
	// begin inline asm
	{add.f16 %rs6694,%rs6670,%rs6691;
}
	// end inline asm
	// begin inline asm
	{mul.f16 %rs6697,%rs6676,%rs6682;
}
	// end inline asm
	// begin inline asm
	{add.f16 %rs6700,%rs6676,%rs6697;
}
	// end inline asm
	// begin inline asm
	{mul.f16 %rs6703,%rs6682,%rs6688;
}
	// end inline asm
	// begin inline asm
	{add.f16 %rs6706,%rs6682,%rs6703;
}
	// end inline asm
	// begin inline asm
	{mul.f16 %rs6709,%rs6688,%rs6694;
}
	// end inline asm
	// begin inline asm
	{add.f16 %rs6712,%rs6688,%rs6709;
}
	// end inline asm
	// begin inline asm
	{mul.f16 %rs6715,%rs6694,%rs6700;
}
	// end inline asm
	// begin inline asm
	{add.f16 %rs6718,%rs6694,%rs6715;
}
	// end inline asm
	// begin inline asm
	{mul.f16 %rs6721,%rs6700,%rs6706;
}
	// end inline asm
	// begin inline asm
	{add.f16 %rs6724,%rs6700,%rs6721;
}
	// end inline asm
	// begin inline asm
	{mul.f16 %rs6727,%rs6706,%rs6712;
}
	// end inline asm
	// begin inline asm
	{add.f16 %rs6730,%rs6706,%rs6727;
}
	// end inline asm
	// begin inline asm
	{mul.f16 %rs6733,%rs6712,%rs6718;
}
	// end inline asm
	// begin inline asm
	{add.f16 %rs6736,%rs6712,%rs6733;
}
	// end inline asm
	// begin inline asm
	{mul.f16 %rs6739,%rs6718,%rs6724;
}
	// end inline asm
	// begin inline asm
	{add.f16 %rs6742,%rs6718,%rs6739;
}
	// end inline asm
	// begin inline asm
	{mul.f16 %rs6745,%rs6724,%rs6730;
}
	// end inline asm
	// begin inline asm
	{add.f16 %rs6748,%rs6724,%rs6745;
}
	// end inline asm
	// begin inline asm
	{mul.f16 %rs6751,%rs6730,%rs6736;
}
	// end inline asm
	// begin inline asm
	{add.f16 %rs6754,%rs6730,%rs6751;
}
	// end inline asm
	// begin inline asm
	{mul.f16 %rs6757,%rs6736,%rs6742;
}
	// end inline asm
	// begin inline asm
	{add.f16 %rs6760,%rs6736,%rs6757;
}
	// end inline asm
	// begin inline asm
	{mul.f16 %rs6763,%rs6742,%rs6748;
}
	// end inline asm
	// begin inline asm
	{add.f16 %rs6766,%rs6742,%rs6763;
}
	// end inline asm
	// begin inline asm
	{mul.f16 %rs6769,%rs6748,%rs6754;
}
	// end inline asm
	// begin inline asm
	{add.f16 %rs6772,%rs6748,%rs6769;
}
	// end inline asm
	// begin inline asm
	{mul.f16 %rs6775,%rs6754,%rs6760;
}
	// end inline asm
	// begin inline asm
	{add.f16 %rs6778,%rs6754,%rs6775;
}
	// end inline asm
	// begin inline asm
	{mul.f16 %rs6781,%rs6760,%rs6766;
}
	// end inline asm
	// begin inline asm
	{add.f16 %rs6784,%rs6760,%rs6781;
}
	// end inline asm
	// begin inline asm
	{mul.f16 %rs6787,%rs6766,%rs6772;
}
	// end inline asm
	// begin inline asm
	{add.f16 %rs6790,%rs6766,%rs6787;
}
	// end inline asm
	// begin inline asm
	{mul.f16 %rs6793,%rs6772,%rs6778;
}
	// end inline asm
	// begin inline asm
	{add.f16 %rs6796,%rs6772,%rs6793;
}
	// end inline asm
	// begin inline asm
	{mul.f16 %rs6799,%rs6778,%rs6784;
}
	// end inline asm
	// begin inline asm
	{add.f16 %rs6802,%rs6778,%rs6799;
}
	// end inline asm
	// begin inline asm
	{mul.f16 %rs6805,%rs6784,%rs6790;
}
	// end inline asm
	// begin inline asm
	{add.f16 %rs6808,%rs6784,%rs6805;
}
	// end inline asm
	// begin inline asm
	{mul.f16 %rs6811,%rs6790,%rs6796;
}
	// end inline asm
	// begin inline asm
	{add.f16 %rs6814,%rs6790,%rs6811;
}
	// end inline asm
	// begin inline asm
	{mul.f16 %rs6817,%rs6796,%rs6802;
}
	// end inline asm
	// begin inline asm
	{add.f16 %rs6820,%rs6796,%rs6817;
}
	// end inline asm
	// begin inline asm
	{mul.f16 %rs6823,%rs6802,%rs6808;
}
	// end inline asm
	// begin inline asm
	{add.f16 %rs6826,%rs6802,%rs6823;
}
	// end inline asm
	// begin inline asm
	{mul.f16 %rs6829,%rs6808,%rs6814;
}
	// end inline asm
	// begin inline asm
	{add.f16 %rs6832,%rs6808,%rs6829;
}
	// end inline asm
	// begin inline asm
	{mul.f16 %rs6835,%rs6814,%rs6820;
}
	// end inline asm
	// begin inline asm
	{add.f16 %rs6838,%rs6814,%rs6835;
}
	// end inline asm
	// begin inline asm
	{mul.f16 %rs6841,%rs6820,%rs6826;
}
	// end inline asm
	// begin inline asm
	{add.f16 %rs6844,%rs6820,%rs6841;
}
	// end inline asm
	// begin inline asm
	{mul.f16 %rs6847,%rs6826,%rs6832;
}
	// end inline asm
	// begin inline asm
	{add.f16 %rs6850,%rs6826,%rs6847;
}
	// end inline asm
	// begin inline asm
	{mul.f16 %rs6853,%rs6832,%rs6838;
}
	// end inline asm
	// begin inline asm
	{add.f16 %rs6856,%rs6832,%rs6853;
}
	// end inline asm
	// begin inline asm
	{mul.f16 %rs6859,%rs6838,%rs6844;
}
	// end inline asm
	// begin inline asm
	{add.f16 %rs6862,%rs6838,%rs6859;
}
	// end inline asm
	// begin inline asm
	{mul.f16 %rs6865,%rs6844,%rs6850;
}
	// end inline asm
	// begin inline asm
	{add.f16 %rs6868,%rs6844,%rs6865;
}
	// end inline asm
	// begin inline asm
	{mul.f16 %rs6871,%rs6850,%rs6856;
}
	// end inline asm
	// begin inline asm
	{add.f16 %rs6874,%rs6850,%rs6871;
}
	// end inline asm
	// begin inline asm
	{mul.f16 %rs6877,%rs6856,%rs6862;
}
	// end inline asm
	// begin inline asm
	{add.f16 %rs6880,%rs6856,%rs6877;
}
	// end inline asm
	// begin inline asm
	{mul.f16 %rs6883,%rs6862,%rs6868;
}
	// end inline asm
	// begin inline asm
	{add.f16 %rs6886,%rs6862,%rs6883;
}
	// end inline asm
	// begin inline asm
	{mul.f16 %rs6889,%rs6868,%rs6874;
}
	// end inline asm
	// begin inline asm
	{add.f16 %rs6892,%rs6868,%rs6889;
}
	// end inline asm
	// begin inline asm
	{mul.f16 %rs6895,%rs6874,%rs6880;
}
	// end inline asm
	// begin inline asm
	{add.f16 %rs6898,%rs6874,%rs6895;
}
	// end inline asm
	// begin inline asm
	{mul.f16 %rs6901,%rs6880,%rs6886;
}
	// end inline asm
	// begin inline asm
	{add.f16 %rs6904,%rs6880,%rs6901;
}
	// end inline asm
	// begin inline asm
	{mul.f16 %rs6907,%rs6886,%rs6892;
}
	// end inline asm
	// begin inline asm
	{add.f16 %rs6910,%rs6886,%rs6907;
}
	// end inline asm
	// begin inline asm
	{mul.f16 %rs6913,%rs6892,%rs6898;
}
	// end inline asm
	// begin inline asm
	{add.f16 %rs6916,%rs6892,%rs6913;
}
	// end inline asm
	// begin inline asm
	{mul.f16 %rs6919,%rs6898,%rs6904;
}
	// end inline asm
	// begin inline asm
	{add.f16 %rs6922,%rs6898,%rs6919;
}
	// end inline asm
	// begin inline asm
	{mul.f16 %rs6925,%rs6904,%rs6910;
}
	// end inline asm
	// begin inline asm
	{add.f16 %rs6928,%rs6904,%rs6925;
}
	// end inline asm
	// begin inline asm
	{mul.f16 %rs6931,%rs6910,%rs6916;
}
	// end inline asm
	// begin inline asm
	{add.f16 %rs6934,%rs6910,%rs6931;
}
	// end inline asm
	// begin inline asm
	{mul.f16 %rs6937,%rs6916,%rs6922;
}
	// end inline asm
	// begin inline asm
	{add.f16 %rs6940,%rs6916,%rs6937;
}
	// end inline asm
	// begin inline asm
	{mul.f16 %rs6943,%rs6922,%rs6928;
}
	// end inline asm
	// begin inline asm
	{add.f16 %rs6946,%rs6922,%rs6943;
}
	// end inline asm
	// begin inline asm
	{mul.f16 %rs6949,%rs6928,%rs6934;
}
	// end inline asm
	// begin inline asm
	{add.f16 %rs6952,%rs6928,%rs6949;
}
	// end inline asm
	// begin inline asm
	{mul.f16 %rs6955,%rs6934,%rs6940;
}
	// end inline asm
	// begin inline asm
	{add.f16 %rs6958,%rs6934,%rs6955;
}
	// end inline asm
	// begin inline asm
	{mul.f16 %rs6961,%rs6940,%rs6946;
}
	// end inline asm
	// begin inline asm
	{add.f16 %rs6964,%rs6940,%rs6961;
}
	// end inline asm
	// begin inline asm
	{mul.f16 %rs6967,%rs6946,%rs6952;
}
	// end inline asm
	// begin inline asm
	{add.f16 %rs6970,%rs6946,%rs6967;
}
	// end inline asm
	// begin inline asm
	{mul.f16 %rs6973,%rs6952,%rs6958;
}
	// end inline asm
	// begin inline asm
	{add.f16 %rs6976,%rs6952,%rs6973;
}
	// end inline asm
	// begin inline asm
	{mul.f16 %rs6979,%rs6958,%rs6964;
}
	// end inline asm
	// begin inline asm
	{add.f16 %rs6982,%rs6958,%rs6979;
}
	// end inline asm
	// begin inline asm
	{mul.f16 %rs6985,%rs6964,%rs6970;
}
	// end inline asm
	// begin inline asm
	{add.f16 %rs6988,%rs6964,%rs6985;
}
	// end inline asm
	// begin inline asm
	{mul.f16 %rs6991,%rs6970,%rs6976;
}
	// end inline asm
	// begin inline asm
	{add.f16 %rs6994,%rs6970,%rs6991;
}
	// end inline asm
	// begin inline asm
	{mul.f16 %rs6997,%rs6976,%rs6982;
}
	// end inline asm
	// begin inline asm
	{add.f16 %rs7000,%rs6976,%rs6997;
}
	// end inline asm
	// begin inline asm
	{mul.f16 %rs7003,%rs6982,%rs6988;
}
	// end inline asm
	// begin inline asm
	{add.f16 %rs7006,%rs6982,%rs7003;
}
	// end inline asm
	// begin inline asm
	{mul.f16 %rs7009,%rs6988,%rs6994;
}
	// end inline asm
	// begin inline asm
	{add.f16 %rs7012,%rs6988,%rs7009;
}
	// end inline asm
	// begin inline asm
	{mul.f16 %rs7015,%rs6994,%rs7000;
}
	// end inline asm
	// begin inline asm
	{add.f16 %rs7018,%rs6994,%rs7015;
}
	// end inline asm
	// begin inline asm
	{mul.f16 %rs7021,%rs7000,%rs7006;
}
	// end inline asm
	// begin inline asm
	{add.f16 %rs7024,%rs7000,%rs7021;
}
	// end inline asm
	// begin inline asm
	{mul.f16 %rs7027,%rs7006,%rs7012;
}
	// end inline asm
	// begin inline asm
	{add.f16 %rs7030,%rs7006,%rs7027;
}
	// end inline asm
	// begin inline asm
	{mul.f16 %rs7033,%rs7012,%rs7018;
}
	// end inline asm
	// begin inline asm
	{add.f16 %rs7036,%rs7012,%rs7033;
}
	// end inline asm
	// begin inline asm
	{mul.f16 %rs7039,%rs7018,%rs7024;
}
	// end inline asm
	// begin inline asm
	{add.f16 %rs7042,%rs7018,%rs7039;
}
	// end inline asm
	// begin inline asm
	{mul.f16 %rs7045,%rs7024,%rs7030;
}
	// end inline asm
	// begin inline asm
	{add.f16 %rs7048,%rs7024,%rs7045;
}
	// end inline asm
	// begin inline asm
	{mul.f16 %rs7051,%rs7030,%rs7036;
}
	// end inline asm
	// begin inline asm
	{add.f16 %rs7054,%rs7030,%rs7051;
}
	// end inline asm
	// begin inline asm
	{mul.f16 %rs7057,%rs7036,%rs7042;
}
	// end inline asm
	// begin inline asm
	{add.f16 %rs7060,%rs7036,%rs7057;
}
	// end inline asm
	// begin inline asm
	{mul.f16 %rs7063,%rs7042,%rs7048;
}
	// end inline asm
	// begin inline asm
	{add.f16 %rs7066,%rs7042,%rs7063;
}
	// end inline asm
	// begin inline asm
	{mul.f16 %rs7069,%rs7048,%rs7054;
}
	// end inline asm
	// begin inline asm
	{add.f16 %rs7072,%rs7048,%rs7069;
}
	// end inline asm
	// begin inline asm
	{mul.f16 %rs7075,%rs7054,%rs7060;
}
	// end inline asm
	// begin inline asm
	{add.f16 %rs7078,%rs7054,%rs7075;
}
	// end inline asm
	// begin inline asm
	{mul.f16 %rs7081,%rs7060,%rs7066;
}
	// end inline asm
	// begin inline asm
	{add.f16 %rs7084,%rs7060,%rs7081;
}
	// end inline asm
	// begin inline asm
	{mul.f16 %rs7087,%rs7066,%rs7072;
}
	// end inline asm
	// begin inline asm
	{add.f16 %rs7090,%rs7066,%rs7087;
}
	// end inline asm
	// begin inline asm
	{mul.f16 %rs7093,%rs7072,%rs7078;
}
	// end inline asm
	// begin inline asm
	{add.f16 %rs7096,%rs7072,%rs7093;
}
	// end inline asm
	// begin inline asm
	{mul.f16 %rs7099,%rs7078,%rs7084;
}
	// end inline asm
	// begin inline asm
	{add.f16 %rs7102,%rs7078,%rs7099;
}
	// end inline asm
	// begin inline asm
	{mul.f16 %rs7105,%rs7084,%rs7090;
}
	// end inline asm
	// begin inline asm
	{add.f16 %rs7108,%rs7084,%rs7105;
}
	// end inline asm
	// begin inline asm
	{mul.f16 %rs7111,%rs7090,%rs7096;
}
	// end inline asm
	// begin inline asm
	{add.f16 %rs7114,%rs7090,%rs7111;
}
	// end inline asm
	// begin inline asm
	{mul.f16 %rs7117,%rs7096,%rs7102;
}
	// end inline asm
	// begin inline asm
	{add.f16 %rs7120,%rs7096,%rs7117;
}
	// end inline asm
	// begin inline asm
	{mul.f16 %rs7123,%rs7102,%rs7108;
}
	// end inline asm
	// begin inline asm
	{add.f16 %rs7126,%rs7102,%rs7123;
}
	// end inline asm
	// begin inline asm
	{mul.f16 %rs7129,%rs7108,%rs7114;
}
	// end inline asm
	// begin inline asm
	{add.f16 %rs7132,%rs7108,%rs7129;
}
	// end inline asm
	// begin inline asm
	{mul.f16 %rs7135,%rs7114,%rs7120;
}
	// end inline asm
	// begin inline asm
	{add.f16 %rs7138,%rs7114,%rs7135;
}
	// end inline asm
	// begin inline asm
	{mul.f16 %rs7141,%rs7120,%rs7126;
}
	// end inline asm
	// begin inline asm
	{add.f16 %rs7144,%rs7120,%rs7141;
}
	// end inline asm
	// begin inline asm
	{mul.f16 %rs7147,%rs7126,%rs7132;
}
	// end inline asm
	// begin inline asm
	{add.f16 %rs7150,%rs7126,%rs7147;
}
	// end inline asm
	// begin inline asm
	{mul.f16 %rs7153,%rs7132,%rs7138;
}
	// end inline asm
	// begin inline asm
	{add.f16 %rs7156,%rs7132,%rs7153;
}
	// end inline asm
	// begin inline asm
	{mul.f16 %rs7159,%rs7138,%rs7144;
}
	// end inline asm
	// begin inline asm
	{add.f16 %rs7162,%rs7138,%rs7159;
}
	// end inline asm
	// begin inline asm
	{mul.f16 %rs7165,%rs7144,%rs7150;
}
	// end inline asm
	// begin inline asm
	{add.f16 %rs7168,%rs7144,%rs7165;
}
	// end inline asm
	// begin inline asm
	{mul.f16 %rs7171,%rs7150,%rs7156;
}
	// end inline asm
	// begin inline asm
	{add.f16 %rs7174,%rs7150,%rs7171;
}
	// end inline asm
	// begin inline asm
	{mul.f16 %rs7177,%rs7156,%rs7162;
}
	// end inline asm
	// begin inline asm
	{add.f16 %rs7180,%rs7156,%rs7177;
}
	// end inline asm
	// begin inline asm
	{mul.f16 %rs7183,%rs7162,%rs7168;
}
	// end inline asm
	// begin inline asm
	{add.f16 %rs7186,%rs7162,%rs7183;
}
	// end inline asm
	// begin inline asm
	{mul.f16 %rs7189,%rs7168,%rs7174;
}
	// end inline asm
	// begin inline asm
	{add.f16 %rs7192,%rs7168,%rs7189;
}
	// end inline asm
	// begin inline asm
	{mul.f16 %rs7195,%rs7174,%rs7180;
}
	// end inline asm
	// begin inline asm
	{add.f16 %rs7198,%rs7174,%rs7195;
}
	// end inline asm
	// begin inline asm
	{mul.f16 %rs7201,%rs7180,%rs7186;
}
	// end inline asm
	// begin inline asm
	{add.f16 %rs7204,%rs7180,%rs7201;
}
	// end inline asm
	// begin inline asm
	{mul.f16 %rs7207,%rs7186,%rs7192;
}
	// end inline asm
	// begin inline asm
	{add.f16 %rs7210,%rs7186,%rs7207;
}
	// end inline asm
	// begin inline asm
	{mul.f16 %rs7213,%rs7192,%rs7198;
}
	// end inline asm
	// begin inline asm
	{add.f16 %rs7216,%rs7192,%rs7213;
}
	// end inline asm
	// begin inline asm
	{mul.f16 %rs7219,%rs7198,%rs7204;
}
	// end inline asm
	// begin inline asm
	{add.f16 %rs7222,%rs7198,%rs7219;
}
	// end inline asm
	// begin inline asm
	{mul.f16 %rs7225,%rs7204,%rs7210;
}
	// end inline asm
	// begin inline asm
	{add.f16 %rs7228,%rs7204,%rs7225;
}
	// end inline asm
	// begin inline asm
	{mul.f16 %rs7231,%rs7210,%rs7216;
}
	// end inline asm
	// begin inline asm
	{add.f16 %rs7234,%rs7210,%rs7231;
}
	// end inline asm
	// begin inline asm
	{mul.f16 %rs7237,%rs7216,%rs7222;
}
	// end inline asm
	// begin inline asm
	{add.f16 %rs7240,%rs7216,%rs7237;
}
	// end inline asm
	// begin inline asm
	{mul.f16 %rs7243,%rs7222,%rs7228;
}
	// end inline asm
	// begin inline asm
	{add.f16 %rs7246,%rs7222,%rs7243;
}
	// end inline asm
	// begin inline asm
	{mul.f16 %rs7249,%rs7228,%rs7234;
}
	// end inline asm
	// begin inline asm
	{add.f16 %rs7252,%rs7228,%rs7249;
}
	// end inline asm
	// begin inline asm
	{mul.f16 %rs7255,%rs7234,%rs7240;
}
	// end inline asm
	// begin inline asm
	{add.f16 %rs7258,%rs7234,%rs7255;
}
	// end inline asm
	// begin inline asm
	{mul.f16 %rs7261,%rs7240,%rs7246;
}
	// end inline asm
	// begin inline asm
	{add.f16 %rs7264,%rs7240,%rs7261;
}
	// end inline asm
	// begin inline asm
	{mul.f16 %rs7267,%rs7246,%rs7252;
}
	// end inline asm
	// begin inline asm
	{add.f16 %rs7270,%rs7246,%rs7267;
}
	// end inline asm
	// begin inline asm
	{mul.f16 %rs7273,%rs7252,%rs7258;
}
	// end inline asm
	// begin inline asm
	{add.f16 %rs7276,%rs7252,%rs7273;
}
	// end inline asm
	// begin inline asm
	{mul.f16 %rs7279,%rs7258,%rs7264;
}
	// end inline asm
	// begin inline asm
	{add.f16 %rs7282,%rs7258,%rs7279;
}
	// end inline asm
	// begin inline asm
	{mul.f16 %rs7285,%rs7264,%rs7270;
}
	// end inline asm
	// begin inline asm
	{add.f16 %rs7288,%rs7264,%rs7285;
}
	// end inline asm
	// begin inline asm
	{mul.f16 %rs7291,%rs7270,%rs7276;
}
	// end inline asm
	// begin inline asm
	{add.f16 %rs7294,%rs7270,%rs7291;
}
	// end inline asm
	// begin inline asm
	{mul.f16 %rs7297,%rs7276,%rs7282;
}
	// end inline asm
	// begin inline asm
	{add.f16 %rs7300,%rs7276,%rs7297;
}
	// end inline asm
	// begin inline asm
	{mul.f16 %rs7303,%rs7282,%rs7288;
}
	// end inline asm
	// begin inline asm
	{add.f16 %rs7306,%rs7282,%rs7303;
}
	// end inline asm
	// begin inline asm
	{mul.f16 %rs7309,%rs7288,%rs7294;
}
	// end inline asm
	// begin inline asm
	{add.f16 %rs7312,%rs7288,%rs7309;
}
	// end inline asm
	// begin inline asm
	{mul.f16 %rs7315,%rs7294,%rs7300;
}
	// end inline asm
	// begin inline asm
	{add.f16 %rs7318,%rs7294,%rs7315;
}
	// end inline asm
	// begin inline asm
	{mul.f16 %rs7321,%rs7300,%rs7306;
}
	// end inline asm
	// begin inline asm
	{add.f16 %rs7324,%rs7300,%rs7321;
}
	// end inline asm
	// begin inline asm
	{mul.f16 %rs7327,%rs7306,%rs7312;
}
	// end inline asm
	// begin inline asm
	{add.f16 %rs7330,%rs7306,%rs7327;
}
	// end inline asm
	// begin inline asm
	{mul.f16 %rs7333,%rs7312,%rs7318;
}
	// end inline asm
	// begin inline asm
	{add.f16 %rs7336,%rs7312,%rs7333;
}
	// end inline asm
	// begin inline asm
	{mul.f16 %rs7339,%rs7318,%rs7324;
}
	// end inline asm
	// begin inline asm
	{add.f16 %rs7342,%rs7318,%rs7339;
}
	// end inline asm
	// begin inline asm
	{mul.f16 %rs7345,%rs7324,%rs7330;
}
	// end inline asm
	// begin inline asm
	{add.f16 %rs7348,%rs7324,%rs7345;
}
	// end inline asm
	// begin inline asm
	{mul.f16 %rs7351,%rs7330,%rs7336;
}
	// end inline asm
	// begin inline asm
	{add.f16 %rs7354,%rs7330,%rs7351;
}
	// end inline asm
	// begin inline asm
	{mul.f16 %rs7357,%rs7336,%rs7342;
}
	// end inline asm
	// begin inline asm
	{add.f16 %rs7360,%rs7336,%rs7357;
}
	// end inline asm
	// begin inline asm
	{mul.f16 %rs7363,%rs7342,%rs7348;
}
	// end inline asm
	// begin inline asm
	{add.f16 %rs7366,%rs7342,%rs7363;
}
	// end inline asm
	// begin inline asm
	{mul.f16 %rs7369,%rs7348,%rs7354;
}
	// end inline asm
	// begin inline asm
	{add.f16 %rs7372,%rs7348,%rs7369;
}
	// end inline asm
	// begin inline asm
	{mul.f16 %rs7375,%rs7354,%rs7360;
}
	// end inline asm
	// begin inline asm
	{add.f16 %rs7378,%rs7354,%rs7375;
}
	// end inline asm
	// begin inline asm
	{mul.f16 %rs7381,%rs7360,%rs7366;
}
	// end inline asm
	// begin inline asm
	{add.f16 %rs7384,%rs7360,%rs7381;
}
	// end inline asm
	// begin inline asm
	{mul.f16 %rs7387,%rs7366,%rs7372;
}
	// end inline asm
	// begin inline asm
	{add.f16 %rs7390,%rs7366,%rs7387;
}
	// end inline asm
	// begin inline asm
	{mul.f16 %rs7393,%rs7372,%rs7378;
}
	// end inline asm
	// begin inline asm
	{add.f16 %rs7396,%rs7372,%rs7393;
}
	// end inline asm
	// begin inline asm
	{mul.f16 %rs7399,%rs7378,%rs7384;
}
	// end inline asm
	// begin inline asm
	{add.f16 %rs7402,%rs7378,%rs7399;
}
	// end inline asm
	// begin inline asm
	{mul.f16 %rs7405,%rs7384,%rs7390;
}
	// end inline asm
	// begin inline asm
	{add.f16 %rs7408,%rs7384,%rs7405;
}
	// end inline asm
	// begin inline asm
	{mul.f16 %rs7411,%rs7390,%rs7396;
}
	// end inline asm
	// begin inline asm
	{add.f16 %rs7414,%rs7390,%rs7411;
}
	// end inline asm
	// begin inline asm
	{mul.f16 %rs7417,%rs7396,%rs7402;
}
	// end inline asm
	// begin inline asm
	{add.f16 %rs7420,%rs7396,%rs7417;
}
	// end inline asm
	// begin inline asm
	{mul.f16 %rs7423,%rs7402,%rs7408;
}
	// end inline asm
	// begin inline asm
	{add.f16 %rs7426,%rs7402,%rs7423;
}
	// end inline asm
	// begin inline asm
	{mul.f16 %rs7429,%rs7408,%rs7414;
}
	// end inline asm
	// begin inline asm
	{add.f16 %rs7432,%rs7408,%rs7429;
}
	// end inline asm
	// begin inline asm
	{mul.f16 %rs7435,%rs7414,%rs7420;
}
	// end inline asm
	// begin inline asm
	{add.f16 %rs7438,%rs7414,%rs7435;
}
	// end inline asm
	// begin inline asm
	{mul.f16 %rs7441,%rs7420,%rs7426;
}
	// end inline asm
	// begin inline asm
	{add.f16 %rs7444,%rs7420,%rs7441;
}
	// end inline asm
	// begin inline asm
	{mul.f16 %rs7447,%rs7426,%rs7432;
}
	// end inline asm
	// begin inline asm
	{add.f16 %rs7450,%rs7426,%rs7447;
}
	// end inline asm
	// begin inline asm
	{mul.f16 %rs7453,%rs7432,%rs7438;
}
	// end inline asm
	// begin inline asm
	{add.f16 %rs7456,%rs7432,%rs7453;
}
	// end inline asm
	// begin inline asm
	{mul.f16 %rs7459,%rs7438,%rs7444;
}
	// end inline asm
	// begin inline asm
	{add.f16 %rs7462,%rs7438,%rs7459;
}
	// end inline asm
	// begin inline asm
	{mul.f16 %rs7465,%rs7444,%rs7450;
}
	// end inline asm
	// begin inline asm
	{add.f16 %rs7468,%rs7444,%rs7465;
}
	// end inline asm
	// begin inline asm
	{mul.f16 %rs7471,%rs7450,%rs7456;
}
	// end inline asm
	// begin inline asm
	{add.f16 %rs7474,%rs7450,%rs7471;
}
	// end inline asm
	// begin inline asm
	{mul.f16 %rs7477,%rs7456,%rs7462;
}
	// end inline asm
	// begin inline asm
	{add.f16 %rs7480,%rs7456,%rs7477;
}
	// end inline asm
	// begin inline asm
	{mul.f16 %rs7483,%rs7462,%rs7468;
}
	// end inline asm
	// begin inline asm
	{add.f16 %rs7486,%rs7462,%rs7483;
}
	// end inline asm
	// begin inline asm
	{mul.f16 %rs7489,%rs7468,%rs7474;
}
	// end inline asm
	// begin inline asm
	{add.f16 %rs7492,%rs7468,%rs7489;
}
	// end inline asm
	// begin inline asm
	{mul.f16 %rs7495,%rs7474,%rs7480;
}
	// end inline asm
	// begin inline asm
	{add.f16 %rs7498,%rs7474,%rs7495;
}
	// end inline asm
	// begin inline asm
	{mul.f16 %rs7501,%rs7480,%rs7486;
}
	// end inline asm
	// begin inline asm
	{add.f16 %rs7504,%rs7480,%rs7501;
}
	// end inline asm
	// begin inline asm
	{mul.f16 %rs7507,%rs7486,%rs7492;
}
	// end inline asm
	// begin inline asm
	{add.f16 %rs7510,%rs7486,%rs7507;
}
	// end inline asm
	// begin inline asm
	{mul.f16 %rs7513,%rs7492,%rs7498;
}
	// end inline asm
	// begin inline asm
	{add.f16 %rs7516,%rs7492,%rs7513;
}
	// end inline asm
	// begin inline asm
	{mul.f16 %rs7519,%rs7498,%rs7504;
}
	// end inline asm
	// begin inline asm
	{add.f16 %rs7522,%rs7498,%rs7519;
}
	// end inline asm
	// begin inline asm
	{mul.f16 %rs7525,%rs7504,%rs7510;
}
	// end inline asm
	// begin inline asm
	{add.f16 %rs7528,%rs7504,%rs7525;
}
	// end inline asm
	// begin inline asm
	{mul.f16 %rs7531,%rs7510,%rs7516;
}
	// end inline asm
	// begin inline asm
	{add.f16 %rs7534,%rs7510,%rs7531;
}
	// end inline asm
	// begin inline asm
	{mul.f16 %rs7537,%rs7516,%rs7522;
}
	// end inline asm
	// begin inline asm
	{add.f16 %rs7540,%rs7516,%rs7537;
}
	// end inline asm
	// begin inline asm
	{mul.f16 %rs7543,%rs7522,%rs7528;
}
	// end inline asm
	// begin inline asm
	{add.f16 %rs7546,%rs7522,%rs7543;
}
	// end inline asm
	// begin inline asm
	{mul.f16 %rs7549,%rs7528,%rs7534;
}
	// end inline asm
	// begin inline asm
	{add.f16 %rs7552,%rs7528,%rs7549;
}
	// end inline asm
	// begin inline asm
	{mul.f16 %rs7555,%rs7534,%rs7540;
}
	// end inline asm
	// begin inline asm
	{add.f16 %rs7558,%rs7534,%rs7555;
}
	// end inline asm
	// begin inline asm
	{mul.f16 %rs7561,%rs7540,%rs7546;
}
	// end inline asm
	// begin inline asm
	{add.f16 %rs7564,%rs7540,%rs7561;
}
	// end inline asm
	// begin inline asm
	{mul.f16 %rs7567,%rs7546,%rs7552;
}
	// end inline asm
	// begin inline asm
	{add.f16 %rs7570,%rs7546,%rs7567;
}
	// end inline asm
	// begin inline asm
	{mul.f16 %rs7573,%rs7552,%rs7558;
}
	// end inline asm
	// begin inline asm
	{add.f16 %rs7576,%rs7552,%rs7573;
}
	// end inline asm
	// begin inline asm
	{mul.f16 %rs7579,%rs7558,%rs7564;
}
	// end inline asm
	// begin inline asm
	{add.f16 %rs7582,%rs7558,%rs7579;
}
	// end inline asm
	// begin inline asm
	{mul.f16 %rs7585,%rs7564,%rs7570;
}
	// end inline asm
	// begin inline asm
	{add.f16 %rs7588,%rs7564,%rs7585;
}
	// end inline asm
	// begin inline asm
	{mul.f16 %rs7591,%rs7570,%rs7576;
}
	// end inline asm
	// begin inline asm
	{add.f16 %rs7594,%rs7570,%rs7591;
}
	// end inline asm
	// begin inline asm
	{mul.f16 %rs7597,%rs7576,%rs7582;
}
	// end inline asm
	// begin inline asm
	{add.f16 %rs7600,%rs7576,%rs7597;
}
	// end inline asm
	// begin inline asm
	{mul.f16 %rs7603,%rs7582,%rs7588;
}
	// end inline asm
	// begin inline asm
	{add.f16 %rs7606,%rs7582,%rs7603;
}
	// end inline asm
	// begin inline asm
	{mul.f16 %rs7609,%rs7588,%rs7594;
}
	// end inline asm
	// begin inline asm
	{add.f16 %rs7612,%rs7588,%rs7609;
}
	// end inline asm
	// begin inline asm
	{mul.f16 %rs7615,%rs7594,%rs7600;
}
	// end inline asm
	// begin inline asm
	{add.f16 %rs7618,%rs7594,%rs7615;
}
	// end inline asm
	// begin inline asm
	{mul.f16 %rs7621,%rs7600,%rs7606;
}
	// end inline asm
	// begin inline asm
	{add.f16 %rs7624,%rs7600,%rs7621;
}
	// end inline asm
	// begin inline asm
	{mul.f16 %rs7627,%rs7606,%rs7612;
}
	// end inline asm
	// begin inline asm
	{add.f16 %rs7630,%rs7606,%rs7627;
}
	// end inline asm
	// begin inline asm
	{mul.f16 %rs7633,%rs7612,%rs7618;
}
	// end inline asm
	// begin inline asm
	{add.f16 %rs7636,%rs7612,%rs7633;
}
	// end inline asm
	// begin inline asm
	{mul.f16 %rs7639,%rs7618,%rs7624;
}
	// end inline asm
	// begin inline asm
	{add.f16 %rs7642,%rs7618,%rs7639;
}
	// end inline asm
	// begin inline asm
	{mul.f16 %rs7645,%rs7624,%rs7630;
}
	// end inline asm
	// begin inline asm
	{add.f16 %rs7648,%rs7624,%rs7645;
}
	// end inline asm
	// begin inline asm
	{mul.f16 %rs7651,%rs7630,%rs7636;
}
	// end inline asm
	// begin inline asm
	{add.f16 %rs7654,%rs7630,%rs7651;
}
	// end inline asm
	// begin inline asm
	{mul.f16 %rs7657,%rs7636,%rs7642;
}
	// end inline asm
	// begin inline asm
	{add.f16 %rs7660,%rs7636,%rs7657;
}
	// end inline asm
	// begin inline asm
	{mul.f16 %rs7663,%rs7642,%rs7648;
}
	// end inline asm
	// begin inline asm
	{add.f16 %rs7666,%rs7642,%rs7663;
}
	// end inline asm
	// begin inline asm
	{mul.f16 %rs7669,%rs7648,%rs7654;
}
	// end inline asm
	// begin inline asm
	{add.f16 %rs7672,%rs7648,%rs7669;
}
	// end inline asm
	// begin inline asm
	{mul.f16 %rs7675,%rs7654,%rs7660;
}
	// end inline asm
	// begin inline asm
	{add.f16 %rs7678,%rs7654,%rs7675;
}
	// end inline asm
	// begin inline asm
	{mul.f16 %rs7681,%rs7660,%rs7666;
}
	// end inline asm
	// begin inline asm
	{add.f16 %rs7684,%rs7660,%rs7681;
}
	// end inline asm
	// begin inline asm
	{mul.f16 %rs7687,%rs7666,%rs7672;
}
	// end inline asm
	// begin inline asm
	{add.f16 %rs7690,%rs7666,%rs7687;
}
	// end inline asm
	// begin inline asm
	{mul.f16 %rs7693,%rs7672,%rs7678;
}
	// end inline asm
	// begin inline asm
	{add.f16 %rs7696,%rs7672,%rs7693;
}
	// end inline asm
	// begin inline asm
	{mul.f16 %rs7699,%rs7678,%rs7684;
}
	// end inline asm
	// begin inline asm
	{add.f16 %rs7702,%rs7678,%rs7699;
}
	// end inline asm
	// begin inline asm
	{mul.f16 %rs7705,%rs7684,%rs7690;
}
	// end inline asm
	// begin inline asm
	{add.f16 %rs7708,%rs7684,%rs7705;
}
	// end inline asm
	// begin inline asm
	{mul.f16 %rs7711,%rs7690,%rs7696;
}
	// end inline asm
	// begin inline asm
	{add.f16 %rs7714,%rs7690,%rs7711;
}
	// end inline asm
	// begin inline asm
	{mul.f16 %rs7717,%rs7696,%rs7702;
}
	// end inline asm
	// begin inline asm
	{add.f16 %rs7720,%rs7696,%rs7717;
}
	// end inline asm
	// begin inline asm
	{mul.f16 %rs7723,%rs7702,%rs7708;
}
	// end inline asm
	// begin inline asm
	{add.f16 %rs7726,%rs7702,%rs7723;
}
	// end inline asm
	// begin inline asm
	{mul.f16 %rs7729,%rs7708,%rs7714;
}
	// end inline asm
	// begin inline asm
	{add.f16 %rs7732,%rs7708,%rs7729;
}
	// end inline asm
	// begin inline asm
	{mul.f16 %rs7735,%rs7714,%rs7720;
}
	// end inline asm
	// begin inline asm
	{add.f16 %rs7738,%rs7714,%rs7735;
}
	// end inline asm
	// begin inline asm
	{mul.f16 %rs7741,%rs7720,%rs7726;
}
	// end inline asm
	// begin inline asm
	{add.f16 %rs7744,%rs7720,%rs7741;
}
	// end inline asm
	// begin inline asm
	{mul.f16 %rs7747,%rs7726,%rs7732;
}
	// end inline asm
	// begin inline asm
	{add.f16 %rs7750,%rs7726,%rs7747;
}
	// end inline asm
	// begin inline asm
	{mul.f16 %rs7753,%rs7732,%rs7738;
}
	// end inline asm
	// begin inline asm
	{add.f16 %rs7756,%rs7732,%rs7753;
}
	// end inline asm
	// begin inline asm
	{mul.f16 %rs7759,%rs7738,%rs7744;
}
	// end inline asm
	// begin inline asm
	{add.f16 %rs7762,%rs7738,%rs7759;
}
	// end inline asm
	// begin inline asm
	{mul.f16 %rs7765,%rs7744,%rs7750;
}
	// end inline asm
	// begin inline asm
	{add.f16 %rs7768,%rs7744,%rs7765;
}
	// end inline asm
	// begin inline asm
	{mul.f16 %rs7771,%rs7750,%rs7756;
}
	// end inline asm
	// begin inline asm
	{add.f16 %rs7774,%rs7750,%rs7771;
}
	// end inline asm
	// begin inline asm
	{mul.f16 %rs7777,%rs7756,%rs7762;
}
	// end inline asm
	// begin inline asm
	{add.f16 %rs7780,%rs7756,%rs7777;
}
	// end inline asm
	// begin inline asm
	{mul.f16 %rs7783,%rs7762,%rs7768;
}
	// end inline asm
	// begin inline asm
	{add.f16 %rs7786,%rs7762,%rs7783;
}
	// end inline asm
	// begin inline asm
	{mul.f16 %rs7789,%rs7768,%rs7774;
}
	// end inline asm
	// begin inline asm
	{add.f16 %rs7792,%rs7768,%rs7789;
}
	// end inline asm
	// begin inline asm
	{mul.f16 %rs7795,%rs7774,%rs7780;
}
	// end inline asm
	// begin inline asm
	{add.f16 %rs7798,%rs7774,%rs7795;
}
	// end inline asm
	// begin inline asm
	{mul.f16 %rs7801,%rs7780,%rs7786;
}
	// end inline asm
	// begin inline asm
	{add.f16 %rs7804,%rs7780,%rs7801;
}
	// end inline asm
	// begin inline asm
	{mul.f16 %rs7807,%rs7786,%rs7792;
}
	// end inline asm
	// begin inline asm
	{add.f16 %rs7810,%rs7786,%rs7807;
}
	// end inline asm
	// begin inline asm
	{mul.f16 %rs7813,%rs7792,%rs7798;
}
	// end inline asm
	// begin inline asm
	{add.f16 %rs7816,%rs7792,%rs7813;
}
	// end inline asm
	// begin inline asm
	{mul.f16 %rs7819,%rs7798,%rs7804;
}
	// end inline asm
	// begin inline asm
	{add.f16 %rs7822,%rs7798,%rs7819;
}
	// end inline asm
	// begin inline asm
	{mul.f16 %rs7825,%rs7804,%rs7810;
}
	// end inline asm
	// begin inline asm
	{add.f16 %rs7828,%rs7804,%rs7825;
}
	// end inline asm
	// begin inline asm
	{mul.f16 %rs7831,%rs7810,%rs7816;
}
	// end inline asm
	// begin inline asm
	{add.f16 %rs7834,%rs7810,%rs7831;
}
	// end inline asm
	// begin inline asm
	{mul.f16 %rs7837,%rs7816,%rs7822;
}
	// end inline asm
	// begin inline asm
	{add.f16 %rs7840,%rs7816,%rs7837;
}
	// end inline asm
	// begin inline asm
	{mul.f16 %rs7843,%rs7822,%rs7828;
}
	// end inline asm
	// begin inline asm
	{add.f16 %rs7846,%rs7822,%rs7843;
}
	// end inline asm
	// begin inline asm
	{mul.f16 %rs7849,%rs7828,%rs7834;
}
	// end inline asm
	// begin inline asm
	{add.f16 %rs7852,%rs7828,%rs7849;
}
	// end inline asm
	// begin inline asm
	{mul.f16 %rs7855,%rs7834,%rs7840;
}
	// end inline asm
	// begin inline asm
	{add.f16 %rs7858,%rs7834,%rs7855;
}
	// end inline asm
	// begin inline asm
	{mul.f16 %rs7861,%rs7840,%rs7846;
}
	// end inline asm
	// begin inline asm
	{add.f16 %rs7864,%rs7840,%rs7861;
}
	// end inline asm
	// begin inline asm
	{mul.f16 %rs7867,%rs7846,%rs7852;
}
	// end inline asm
	// begin inline asm
	{add.f16 %rs7870,%rs7846,%rs7867;
}
	// end inline asm
	// begin inline asm
	{mul.f16 %rs7873,%rs7852,%rs7858;
}
	// end inline asm
	// begin inline asm
	{add.f16 %rs7876,%rs7852,%rs7873;
}
	// end inline asm
	// begin inline asm
	{mul.f16 %rs7879,%rs7858,%rs7864;
}
	// end inline asm
	// begin inline asm
	{add.f16 %rs7882,%rs7858,%rs7879;
}
	// end inline asm
	// begin inline asm
	{mul.f16 %rs7885,%rs7864,%rs7870;
}
	// end inline asm
	// begin inline asm
	{add.f16 %rs7888,%rs7864,%rs7885;
}
	// end inline asm
	// begin inline asm
	{mul.f16 %rs7891,%rs7870,%rs7876;
}
	// end inline asm
	// begin inline asm
	{add.f16 %rs7894,%rs7870,%rs7891;
}
	// end inline asm
	// begin inline asm
	{mul.f16 %rs7897,%rs7876,%rs7882;
}
	// end inline asm
	// begin inline asm
	{add.f16 %rs7900,%rs7876,%rs7897;
}
	// end inline asm
	// begin inline asm
	{mul.f16 %rs7903,%rs7882,%rs7888;
}
	// end inline asm
	// begin inline asm
	{add.f16 %rs7906,%rs7882,%rs7903;
}
	// end inline asm
	// begin inline asm
	{mul.f16 %rs7909,%rs7888,%rs7894;
}
	// end inline asm
	// begin inline asm
	{add.f16 %rs7912,%rs7888,%rs7909;
}
	// end inline asm
	// begin inline asm
	{mul.f16 %rs7915,%rs7894,%rs7900;
}
	// end inline asm
	// begin inline asm
	{add.f16 %rs7918,%rs7894,%rs7915;
}
	// end inline asm
	// begin inline asm
	{mul.f16 %rs7921,%rs7900,%rs7906;
}
	// end inline asm
	// begin inline asm
	{add.f16 %rs7924,%rs7900,%rs7921;
}
	// end inline asm
	// begin inline asm
	{mul.f16 %rs7927,%rs7906,%rs7912;
}
	// end inline asm
	// begin inline asm
	{add.f16 %rs7930,%rs7906,%rs7927;
}
	// end inline asm
	// begin inline asm
	{mul.f16 %rs7933,%rs7912,%rs7918;
}
	// end inline asm
	// begin inline asm
	{add.f16 %rs7936,%rs7912,%rs7933;
}
	// end inline asm
	// begin inline asm
	{mul.f16 %rs7939,%rs7918,%rs7924;
}
	// end inline asm
	// begin inline asm
	{add.f16 %rs7942,%rs7918,%rs7939;
}
	// end inline asm
	// begin inline asm
	{mul.f16 %rs7945,%rs7924,%rs7930;
}
	// end inline asm
	// begin inline asm
	{add.f16 %rs7948,%rs7924,%rs7945;
}
	// end inline asm
	// begin inline asm
	{mul.f16 %rs7951,%rs7930,%rs7936;
}
	// end inline asm
	// begin inline asm
	{add.f16 %rs7954,%rs7930,%rs7951;
}
	// end inline asm
	// begin inline asm
	{mul.f16 %rs7957,%rs7936,%rs7942;
}
	// end inline asm
	// begin inline asm
	{add.f16 %rs7960,%rs7936,%rs7957;
}
	// end inline asm
	// begin inline asm
	{mul.f16 %rs7963,%rs7942,%rs7948;
}
	// end inline asm
	// begin inline asm
	{add.f16 %rs7966,%rs7942,%rs7963;
}
	// end inline asm
	// begin inline asm
	{mul.f16 %rs7969,%rs7948,%rs7954;
}
	// end inline asm
	// begin inline asm
	{add.f16 %rs7972,%rs7948,%rs7969;
}
	// end inline asm
	// begin inline asm
	{mul.f16 %rs7975,%rs7954,%rs7960;
}
	// end inline asm
	// begin inline asm
	{add.f16 %rs7978,%rs7954,%rs7975;
}
	// end inline asm
	// begin inline asm
	{mul.f16 %rs7981,%rs7960,%rs7966;
}
	// end inline asm
	// begin inline asm
	{add.f16 %rs7984,%rs7960,%rs7981;
}
	// end inline asm
	// begin inline asm
	{mul.f16 %rs7987,%rs7966,%rs7972;
}
	// end inline asm
	// begin inline asm
	{add.f16 %rs7990,%rs7966,%rs7987;
}
	// end inline asm
	// begin inline asm
	{mul.f16 %rs7993,%rs7972,%rs7978;
}
	// end inline asm
	// begin inline asm
	{add.f16 %rs7996,%rs7972,%rs7993;
}
	// end inline asm
	// begin inline asm
	{mul.f16 %rs7999,%rs7978,%rs7984;
}
	// end inline asm
	// begin inline asm
	{add.f16 %rs8002,%rs7978,%rs7999;
}
	// end inline asm
	// begin inline asm
	{mul.f16 %rs8005,%rs7984,%rs7990;
}
	// end inline asm
	// begin inline asm
	{add.f16 %rs8008,%rs7984,%rs8005;
}
	// end inline asm
	// begin inline asm
	{mul.f16 %rs8011,%rs7990,%rs7996;
}
	// end inline asm
	// begin inline asm
	{add.f16 %rs8014,%rs7990,%rs8011;
}
	// end inline asm
	// begin inline asm
	{mul.f16 %rs8017,%rs7996,%rs8002;
}
	// end inline asm
	// begin inline asm
	{add.f16 %rs8020,%rs7996,%rs8017;
}
	// end inline asm
	// begin inline asm
	{mul.f16 %rs8023,%rs8002,%rs8008;
}
	// end inline asm
	// begin inline asm
	{add.f16 %rs8026,%rs8002,%rs8023;
}
	// end inline asm
	// begin inline asm
	{mul.f16 %rs8029,%rs8008,%rs8014;
}
	// end inline asm
	// begin inline asm
	{add.f16 %rs8032,%rs8008,%rs8029;
}
	// end inline asm
	// begin inline asm
	{mul.f16 %rs8035,%rs8014,%rs8020;
}
	// end inline asm
	// begin inline asm
	{add.f16 %rs8038,%rs8014,%rs8035;
}
	// end inline asm
	// begin inline asm
	{mul.f16 %rs8041,%rs8020,%rs8026;
}
	// end inline asm
	// begin inline asm
	{add.f16 %rs8044,%rs8020,%rs8041;
}
	// end inline asm
	// begin inline asm
	{mul.f16 %rs8047,%rs8026,%rs8032;
}
	// end inline asm
	// begin inline asm
	{add.f16 %rs8050,%rs8026,%rs8047;
}
	// end inline asm
	// begin inline asm
	{mul.f16 %rs8053,%rs8032,%rs8038;
}
	// end inline asm
	// begin inline asm
	{add.f16 %rs8056,%rs8032,%rs8053;
}
	// end inline asm
	// begin inline asm
	{mul.f16 %rs8059,%rs8038,%rs8044;
}
	// end inline asm
	// begin inline asm
	{add.f16 %rs8062,%rs8038,%rs8059;
}
	// end inline asm
	// begin inline asm
	{mul.f16 %rs8065,%rs8044,%rs8050;
}
	// end inline asm
	// begin inline asm
	{add.f16 %rs8068,%rs8044,%rs8065;
}
	// end inline asm
	// begin inline asm
	{mul.f16 %rs8071,%rs8050,%rs8056;
}
	// end inline asm
	// begin inline asm
	{add.f16 %rs8074,%rs8050,%rs8071;
}
	// end inline asm
	// begin inline asm
	{mul.f16 %rs8077,%rs8056,%rs8062;
}
	// end inline asm
	// begin inline asm
	{add.f16 %rs8080,%rs8056,%rs8077;
}
	// end inline asm
	// begin inline asm
	{mul.f16 %rs8083,%rs8062,%rs8068;
}
	// end inline asm
	// begin inline asm
	{add.f16 %rs8086,%rs8062,%rs8083;
}
	// end inline asm
	// begin inline asm
	{mul.f16 %rs8089,%rs8068,%rs8074;
}
	// end inline asm
	// begin inline asm
	{add.f16 %rs8092,%rs8068,%rs8089;
}
	// end inline asm
	// begin inline asm
	{mul.f16 %rs8095,%rs8074,%rs8080;
}
	// end inline asm
	// begin inline asm
	{add.f16 %rs8098,%rs8074,%rs8095;
}
	// end inline asm
	// begin inline asm
	{mul.f16 %rs8101,%rs8080,%rs8086;
}
	// end inline asm
	// begin inline asm
	{add.f16 %rs8104,%rs8080,%rs8101;
}
	// end inline asm
	// begin inline asm
	{mul.f16 %rs8107,%rs8086,%rs8092;
}
	// end inline asm
	// begin inline asm
	{add.f16 %rs8110,%rs8086,%rs8107;
}
	// end inline asm
	// begin inline asm
	{mul.f16 %rs8113,%rs8092,%rs8098;
}
	// end inline asm
	// begin inline asm
	{add.f16 %rs8116,%rs8092,%rs8113;
}
	// end inline asm
	// begin inline asm
	{mul.f16 %rs8119,%rs8098,%rs8104;
}
	// end inline asm
	// begin inline asm
	{add.f16 %rs8122,%rs8098,%rs8119;
}
	// end inline asm
	// begin inline asm
	{mul.f16 %rs8125,%rs8104,%rs8110;
}
	// end inline asm
	// begin inline asm
	{add.f16 %rs8128,%rs8104,%rs8125;
}
	// end inline asm
	// begin inline asm
	{mul.f16 %rs8131,%rs8110,%rs8116;
}
	// end inline asm
	// begin inline asm
	{add.f16 %rs8134,%rs8110,%rs8131;
}
	// end inline asm
	// begin inline asm
	{mul.f16 %rs8137,%rs8116,%rs8122;
}
	// end inline asm
	// begin inline asm
	{add.f16 %rs8140,%rs8116,%rs8137;
}
	// end inline asm
	// begin inline asm
	{mul.f16 %rs8143,%rs8122,%rs8128;
}
	// end inline asm
	// begin inline asm
	{add.f16 %rs8146,%rs8122,%rs8143;
}
	// end inline asm
	// begin inline asm
	{mul.f16 %rs8149,%rs8128,%rs8134;
}
	// end inline asm
	// begin inline asm
	{add.f16 %rs8152,%rs8128,%rs8149;
}
	// end inline asm
	// begin inline asm
	{mul.f16 %rs8155,%rs8134,%rs8140;
}
	// end inline asm
	// begin inline asm
	{add.f16 %rs8158,%rs8134,%rs8155;
}
	// end inline asm
	// begin inline asm
	{mul.f16 %rs8161,%rs8140,%rs8146;
}
	// end inline asm
	// begin inline asm
	{add.f16 %rs8164,%rs8140,%rs8161;
}
	// end inline asm
	// begin inline asm
	{mul.f16 %rs8167,%rs8146,%rs8152;
}
	// end inline asm
	// begin inline asm
	{add.f16 %rs8170,%rs8146,%rs8167;
}
	// end inline asm
	// begin inline asm
	{mul.f16 %rs8173,%rs8152,%rs8158;
}
	// end inline asm
	// begin inline asm
	{add.f16 %rs8176,%rs8152,%rs8173;
}
	// end inline asm
	// begin inline asm
	{mul.f16 %rs8179,%rs8158,%rs8164;
}
	// end inline asm
	// begin inline asm
	{add.f16 %rs8182,%rs8158,%rs8179;
}
	// end inline asm
	// begin inline asm
	{mul.f16 %rs8185,%rs8164,%rs8170;
}
	// end inline asm
	// begin inline asm
	{add.f16 %rs8188,%rs8164,%rs8185;
}
	// end inline asm
	// begin inline asm
	{mul.f16 %rs8191,%rs8170,%rs8176;
}
	// end inline asm
	// begin inline asm
	{add.f16 %rs8194,%rs8170,%rs8191;
}
	// end inline asm
	// begin inline asm
	{mul.f16 %rs8197,%rs8176,%rs8182;
}
	// end inline asm
	// begin inline asm
	{add.f16 %rs8200,%rs8176,%rs8197;
}
	// end inline asm
	// begin inline asm
	{mul.f16 %rs8203,%rs8182,%rs8188;
}
	// end inline asm
	// begin inline asm
	{add.f16 %rs8206,%rs8182,%rs8203;
}
	// end inline asm
	// begin inline asm
	{mul.f16 %rs8209,%rs8188,%rs8194;
}
	// end inline asm
	// begin inline asm
	{add.f16 %rs8212,%rs8188,%rs8209;
}
	// end inline asm
	// begin inline asm
	{mul.f16 %rs8215,%rs8194,%rs8200;
}
	// end inline asm
	// begin inline asm
	{add.f16 %rs8218,%rs8194,%rs8215;
}
	// end inline asm
	// begin inline asm
	{mul.f16 %rs8221,%rs8200,%rs8206;
}
	// end inline asm
	// begin inline asm
	{add.f16 %rs8224,%rs8200,%rs8221;
}
	// end inline asm
	// begin inline asm
	{mul.f16 %rs8227,%rs8206,%rs8212;
}
	// end inline asm
	// begin inline asm
	{add.f16 %rs8230,%rs8206,%rs8227;
}
	// end inline asm
	// begin inline asm
	{mul.f16 %rs8233,%rs8212,%rs8218;
}
	// end inline asm
	// begin inline asm
	{add.f16 %rs8236,%rs8212,%rs8233;
}
	// end inline asm
	// begin inline asm
	{mul.f16 %rs8239,%rs8218,%rs8224;
}
	// end inline asm
	// begin inline asm
	{add.f16 %rs8242,%rs8218,%rs8239;
}
	// end inline asm
	// begin inline asm
	{mul.f16 %rs8245,%rs8224,%rs8230;
}
	// end inline asm
	// begin inline asm
	{add.f16 %rs8248,%rs8224,%rs8245;
}
	// end inline asm
	// begin inline asm
	{mul.f16 %rs8251,%rs8230,%rs8236;
}
	// end inline asm
	// begin inline asm
	{add.f16 %rs8254,%rs8230,%rs8251;
}
	// end inline asm
	// begin inline asm
	{mul.f16 %rs8257,%rs8236,%rs8242;
}
	// end inline asm
	// begin inline asm
	{add.f16 %rs8260,%rs8236,%rs8257;
}
	// end inline asm
	// begin inline asm
	{mul.f16 %rs8263,%rs8242,%rs8248;
}
	// end inline asm
	// begin inline asm
	{add.f16 %rs8266,%rs8242,%rs8263;
}
	// end inline asm
	// begin inline asm
	{mul.f16 %rs8269,%rs8248,%rs8254;
}
	// end inline asm
	// begin inline asm
	{add.f16 %rs8272,%rs8248,%rs8269;
}
	// end inline asm
	// begin inline asm
	{mul.f16 %rs8275,%rs8254,%rs8260;
}
	// end inline asm
	// begin inline asm
	{add.f16 %rs8278,%rs8254,%rs8275;
}
	// end inline asm
	// begin inline asm
	{mul.f16 %rs8281,%rs8260,%rs8266;
}
	// end inline asm
	// begin inline asm
	{add.f16 %rs8284,%rs8260,%rs8281;
}
	// end inline asm
	// begin inline asm
	{mul.f16 %rs8287,%rs8266,%rs8272;
}
	// end inline asm
	// begin inline asm
	{add.f16 %rs8290,%rs8266,%rs8287;
}
	// end inline asm
	// begin inline asm
	{mul.f16 %rs8293,%rs8272,%rs8278;
}
	// end inline asm
	// begin inline asm
	{add.f16 %rs8296,%rs8272,%rs8293;
}
	// end inline asm
	// begin inline asm
	{mul.f16 %rs8299,%rs8278,%rs8284;
}
	// end inline asm
	// begin inline asm
	{add.f16 %rs8302,%rs8278,%rs8299;
}
	// end inline asm
	// begin inline asm
	{mul.f16 %rs8305,%rs8284,%rs8290;
}
	// end inline asm
	// begin inline asm
	{add.f16 %rs8308,%rs8284,%rs8305;
}
	// end inline asm
	// begin inline asm
	{mul.f16 %rs8311,%rs8290,%rs8296;
}
	// end inline asm
	// begin inline asm
	{add.f16 %rs8314,%rs8290,%rs8311;
}
	// end inline asm
	// begin inline asm
	{mul.f16 %rs8317,%rs8296,%rs8302;
}
	// end inline asm
	// begin inline asm
	{add.f16 %rs8320,%rs8296,%rs8317;
}
	// end inline asm
	// begin inline asm
	{mul.f16 %rs8323,%rs8302,%rs8308;
}
	// end inline asm
	// begin inline asm
	{add.f16 %rs8326,%rs8302,%rs8323;
}
	// end inline asm
	// begin inline asm
	{mul.f16 %rs8329,%rs8308,%rs8314;
}
	// end inline asm
	// begin inline asm
	{add.f16 %rs8332,%rs8308,%rs8329;
}
	// end inline asm
	// begin inline asm
	{mul.f16 %rs8335,%rs8314,%rs8320;
}
	// end inline asm
	// begin inline asm
	{add.f16 %rs8338,%rs8314,%rs8335;
}
	// end inline asm
	// begin inline asm
	{mul.f16 %rs8341,%rs8320,%rs8326;
}
	// end inline asm
	// begin inline asm
	{add.f16 %rs8344,%rs8320,%rs8341;
}
	// end inline asm
	// begin inline asm
	{mul.f16 %rs8347,%rs8326,%rs8332;
}
	// end inline asm
	// begin inline asm
	{add.f16 %rs8350,%rs8326,%rs8347;
}
	// end inline asm
	// begin inline asm
	{mul.f16 %rs8353,%rs8332,%rs8338;
}
	// end inline asm
	// begin inline asm
	{add.f16 %rs8356,%rs8332,%rs8353;
}
	// end inline asm
	// begin inline asm
	{mul.f16 %rs8359,%rs8338,%rs8344;
}
	// end inline asm
	// begin inline asm
	{add.f16 %rs8362,%rs8338,%rs8359;
}
	// end inline asm
	// begin inline asm
	{mul.f16 %rs8365,%rs8344,%rs8350;
}
	// end inline asm
	// begin inline asm
	{add.f16 %rs8368,%rs8344,%rs8365;
}
	// end inline asm
	// begin inline asm
	{mul.f16 %rs8371,%rs8350,%rs8356;
}
	// end inline asm
	// begin inline asm
	{add.f16 %rs8374,%rs8350,%rs8371;
}
	// end inline asm
	// begin inline asm
	{mul.f16 %rs8377,%rs8356,%rs8362;
}
	// end inline asm
	// begin inline asm
	{add.f16 %rs8380,%rs8356,%rs8377;
}
	// end inline asm
	// begin inline asm
	{mul.f16 %rs8383,%rs8362,%rs8368;
}
	// end inline asm
	// begin inline asm
	{add.f16 %rs8386,%rs8362,%rs8383;
}
	// end inline asm
	// begin inline asm
	{mul.f16 %rs8389,%rs8368,%rs8374;
}
	// end inline asm
	// begin inline asm
	{add.f16 %rs8392,%rs8368,%rs8389;
}
	// end inline asm
	// begin inline asm
	{mul.f16 %rs8395,%rs8374,%rs8380;
}
	// end inline asm
	// begin inline asm
	{add.f16 %rs8398,%rs8374,%rs8395;
}
	// end inline asm
	// begin inline asm
	{mul.f16 %rs8401,%rs8380,%rs8386;
}
	// end inline asm
	// begin inline asm
	{add.f16 %rs8404,%rs8380,%rs8401;
}
	// end inline asm
	// begin inline asm
	{mul.f16 %rs8407,%rs8386,%rs8392;
}
	// end inline asm
	// begin inline asm
	{add.f16 %rs8410,%rs8386,%rs8407;
}
	// end inline asm
	// begin inline asm
	{mul.f16 %rs8413,%rs8392,%rs8398;
}
	// end inline asm
	// begin inline asm
	{add.f16 %rs8416,%rs8392,%rs8413;
}
	// end inline asm
	// begin inline asm
	{mul.f16 %rs8419,%rs8398,%rs8404;
}
	// end inline asm
	// begin inline asm
	{add.f16 %rs8422,%rs8398,%rs8419;
}
	// end inline asm
	// begin inline asm
	{mul.f16 %rs8425,%rs8404,%rs8410;
}
	// end inline asm
	// begin inline asm
	{add.f16 %rs8428,%rs8404,%rs8425;
}
	// end inline asm
	// begin inline asm
	{mul.f16 %rs8431,%rs8410,%rs8416;
}
	// end inline asm
	// begin inline asm
	{add.f16 %rs8434,%rs8410,%rs8431;
}
	// end inline asm
	// begin inline asm
	{mul.f16 %rs8437,%rs8416,%rs8422;
}
	// end inline asm
	// begin inline asm
	{add.f16 %rs8440,%rs8416,%rs8437;
}
	// end inline asm
	// begin inline asm
	{mul.f16 %rs8443,%rs8422,%rs8428;
}
	// end inline asm
	// begin inline asm
	{add.f16 %rs8446,%rs8422,%rs8443;
}
	// end inline asm
	// begin inline asm
	{mul.f16 %rs8449,%rs8428,%rs8434;
}
	// end inline asm
	// begin inline asm
	{add.f16 %rs8452,%rs8428,%rs8449;
}
	// end inline asm
	// begin inline asm
	{mul.f16 %rs8455,%rs8434,%rs8440;
}
	// end inline asm
	// begin inline asm
	{add.f16 %rs8458,%rs8434,%rs8455;
}
	// end inline asm
	// begin inline asm
	{mul.f16 %rs8461,%rs8440,%rs8446;
}
	// end inline asm
	// begin inline asm
	{add.f16 %rs8464,%rs8440,%rs8461;
}
	// end inline asm
	// begin inline asm
	{mul.f16 %rs8467,%rs8446,%rs8452;
}
	// end inline asm
	// begin inline asm
	{add.f16 %rs8470,%rs8446,%rs8467;
}
	// end inline asm
	// begin inline asm
	{mul.f16 %rs8473,%rs8452,%rs8458;
}
	// end inline asm
	// begin inline asm
	{add.f16 %rs8476,%rs8452,%rs8473;
}
	// end inline asm
	// begin inline asm
	{mul.f16 %rs8479,%rs8458,%rs8464;
}
	// end inline asm
	// begin inline asm
	{add.f16 %rs8482,%rs8458,%rs8479;
}
	// end inline asm
	// begin inline asm
	{mul.f16 %rs8485,%rs8464,%rs8470;
}
	// end inline asm
	// begin inline asm
	{add.f16 %rs8488,%rs8464,%rs8485;
}
	// end inline asm
	// begin inline asm
	{mul.f16 %rs8491,%rs8470,%rs8476;
}
	// end inline asm
	// begin inline asm
	{add.f16 %rs8494,%rs8470,%rs8491;
}
	// end inline asm
	// begin inline asm
	{mul.f16 %rs8497,%rs8476,%rs8482;
}
	// end inline asm
	// begin inline asm
	{add.f16 %rs8500,%rs8476,%rs8497;
}
	// end inline asm
	// begin inline asm
	{mul.f16 %rs8503,%rs8482,%rs8488;
}
	// end inline asm
	// begin inline asm
	{add.f16 %rs8506,%rs8482,%rs8503;
}
	// end inline asm
	// begin inline asm
	{mul.f16 %rs8509,%rs8488,%rs8494;
}
	// end inline asm
	// begin inline asm
	{add.f16 %rs8512,%rs8488,%rs8509;
}
	// end inline asm
	// begin inline asm
	{mul.f16 %rs8515,%rs8494,%rs8500;
}
	// end inline asm
	// begin inline asm
	{add.f16 %rs8518,%rs8494,%rs8515;
}
	// end inline asm
	// begin inline asm
	{mul.f16 %rs8521,%rs8500,%rs8506;
}
	// end inline asm
	// begin inline asm
	{add.f16 %rs8524,%rs8500,%rs8521;
}
	// end inline asm
	// begin inline asm
	{mul.f16 %rs8527,%rs8506,%rs8512;
}
	// end inline asm
	// begin inline asm
	{add.f16 %rs8530,%rs8506,%rs8527;
}
	// end inline asm
	// begin inline asm
	{mul.f16 %rs8533,%rs8512,%rs8518;
}
	// end inline asm
	// begin inline asm
	{add.f16 %rs8536,%rs8512,%rs8533;
}
	// end inline asm
	// begin inline asm
	{mul.f16 %rs8539,%rs8518,%rs8524;
}
	// end inline asm
	// begin inline asm
	{add.f16 %rs8542,%rs8518,%rs8539;
}
	// end inline asm
	// begin inline asm
	{mul.f16 %rs8545,%rs8524,%rs8530;
}
	// end inline asm
	// begin inline asm
	{add.f16 %rs8548,%rs8524,%rs8545;
}
	// end inline asm
	// begin inline asm
	{mul.f16 %rs8551,%rs8530,%rs8536;
}
	// end inline asm
	// begin inline asm
	{add.f16 %rs8554,%rs8530,%rs8551;
}
	// end inline asm
	// begin inline asm
	{mul.f16 %rs8557,%rs8536,%rs8542;
}
	// end inline asm
	// begin inline asm
	{add.f16 %rs8560,%rs8536,%rs8557;
}
	// end inline asm
	// begin inline asm
	{mul.f16 %rs8563,%rs8542,%rs8548;
}
	// end inline asm
	// begin inline asm
	{add.f16 %rs8566,%rs8542,%rs8563;
}
	// end inline asm
	// begin inline asm
	{mul.f16 %rs8569,%rs8548,%rs8554;
}
	// end inline asm
	// begin inline asm
	{add.f16 %rs8572,%rs8548,%rs8569;
}
	// end inline asm
	// begin inline asm
	{mul.f16 %rs8575,%rs8554,%rs8560;
}
	// end inline asm
	// begin inline asm
	{add.f16 %rs8578,%rs8554,%rs8575;
}
	// end inline asm
	// begin inline asm
	{mul.f16 %rs8581,%rs8560,%rs8566;
}
	// end inline asm
	// begin inline asm
	{add.f16 %rs8584,%rs8560,%rs8581;
}
	// end inline asm
	// begin inline asm
	{mul.f16 %rs8587,%rs8566,%rs8572;
}
	// end inline asm
	// begin inline asm
	{add.f16 %rs8590,%rs8566,%rs8587;
}
	// end inline asm
	// begin inline asm
	{mul.f16 %rs8593,%rs8572,%rs8578;
}
	// end inline asm
	// begin inline asm
	{add.f16 %rs8596,%rs8572,%rs8593;
}
	// end inline asm
	// begin inline asm
	{mul.f16 %rs8599,%rs8578,%rs8584;
}
	// end inline asm
	// begin inline asm
	{add.f16 %rs8602,%rs8578,%rs8599;
}
	// end inline asm
	// begin inline asm
	{mul.f16 %rs8605,%rs8584,%rs8590;
}
	// end inline asm
	// begin inline asm
	{add.f16 %rs8608,%rs8584,%rs8605;
}
	// end inline asm
	// begin inline asm
	{mul.f16 %rs8611,%rs8590,%rs8596;
}
	// end inline asm
	// begin inline asm
	{add.f16 %rs8614,%rs8590,%rs8611;
}
	// end inline asm
	// begin inline asm
	{mul.f16 %rs8617,%rs8596,%rs8602;
}
	// end inline asm
	// begin inline asm
	{add.f16 %rs8620,%rs8596,%rs8617;
}
	// end inline asm
	// begin inline asm
	{mul.f16 %rs8623,%rs8602,%rs8608;
}
	// end inline asm
	// begin inline asm
	{add.f16 %rs8626,%rs8602,%rs8623;
}
	// end inline asm
	// begin inline asm
	{mul.f16 %rs8629,%rs8608,%rs8614;
}
	// end inline asm
	// begin inline asm
	{add.f16 %rs8632,%rs8608,%rs8629;
}
	// end inline asm
	// begin inline asm
	{mul.f16 %rs8635,%rs8614,%rs8620;
}
	// end inline asm
	// begin inline asm
	{add.f16 %rs8638,%rs8614,%rs8635;
}
	// end inline asm
	// begin inline asm
	{mul.f16 %rs8641,%rs8620,%rs8626;
}
	// end inline asm
	// begin inline asm
	{add.f16 %rs8644,%rs8620,%rs8641;
}
	// end inline asm
	// begin inline asm
	{mul.f16 %rs8647,%rs8626,%rs8632;
}
	// end inline asm
	// begin inline asm
	{add.f16 %rs8650,%rs8626,%rs8647;
}
	// end inline asm
	// begin inline asm
	{mul.f16 %rs8653,%rs8632,%rs8638;
}
	// end inline asm
	// begin inline asm
	{add.f16 %rs8656,%rs8632,%rs8653;
}
	// end inline asm
	// begin inline asm
	{mul.f16 %rs8659,%rs8638,%rs8644;
}
	// end inline asm
	// begin inline asm
	{add.f16 %rs8662,%rs8638,%rs8659;
}
	// end inline asm
	// begin inline asm
	{mul.f16 %rs8665,%rs8644,%rs8650;
}
	// end inline asm
	// begin inline asm
	{add.f16 %rs8668,%rs8644,%rs8665;
}
	// end inline asm
	// begin inline asm
	{mul.f16 %rs8671,%rs8650,%rs8656;
}
	// end inline asm
	// begin inline asm
	{add.f16 %rs8674,%rs8650,%rs8671;
}
	// end inline asm
	// begin inline asm
	{mul.f16 %rs8677,%rs8656,%rs8662;
}
	// end inline asm
	// begin inline asm
	{add.f16 %rs8680,%rs8656,%rs8677;
}
	// end inline asm
	// begin inline asm
	{mul.f16 %rs8683,%rs8662,%rs8668;
}
	// end inline asm
	// begin inline asm
	{add.f16 %rs8686,%rs8662,%rs8683;
}
	// end inline asm
	// begin inline asm
	{mul.f16 %rs8689,%rs8668,%rs8674;
}
	// end inline asm
	// begin inline asm
	{add.f16 %rs8692,%rs8668,%rs8689;
}
	// end inline asm
	// begin inline asm
	{mul.f16 %rs8695,%rs8674,%rs8680;
}
	// end inline asm
	// begin inline asm
	{add.f16 %rs8698,%rs8674,%rs8695;
}
	// end inline asm
	// begin inline asm
	{mul.f16 %rs8701,%rs8680,%rs8686;
}
	// end inline asm
	// begin inline asm
	{add.f16 %rs8704,%rs8680,%rs8701;
}
	// end inline asm
	// begin inline asm
	{mul.f16 %rs8707,%rs8686,%rs8692;
}
	// end inline asm
	// begin inline asm
	{add.f16 %rs8710,%rs8686,%rs8707;
}
	// end inline asm
	// begin inline asm
	{mul.f16 %rs8713,%rs8692,%rs8698;
}
	// end inline asm
	// begin inline asm
	{add.f16 %rs8716,%rs8692,%rs8713;
}
	// end inline asm
	// begin inline asm
	{mul.f16 %rs8719,%rs8698,%rs8704;
}
	// end inline asm
	// begin inline asm
	{add.f16 %rs8722,%rs8698,%rs8719;
}
	// end inline asm
	// begin inline asm
	{mul.f16 %rs8725,%rs8704,%rs8710;
}
	// end inline asm
	// begin inline asm
	{add.f16 %rs8728,%rs8704,%rs8725;
}
	// end inline asm
	// begin inline asm
	{mul.f16 %rs8731,%rs8710,%rs8716;
}
	// end inline asm
	// begin inline asm
	{add.f16 %rs8734,%rs8710,%rs8731;
}
	// end inline asm
	// begin inline asm
	{mul.f16 %rs8737,%rs8716,%rs8722;
}
	// end inline asm
	// begin inline asm
	{add.f16 %rs8740,%rs8716,%rs8737;
}
	// end inline asm
	// begin inline asm
	{mul.f16 %rs8743,%rs8722,%rs8728;
}
	// end inline asm
	// begin inline asm
	{add.f16 %rs8746,%rs8722,%rs8743;
}
	// end inline asm
	// begin inline asm
	{mul.f16 %rs8749,%rs8728,%rs8734;
}
	// end inline asm
	// begin inline asm
	{add.f16 %rs8752,%rs8728,%rs8749;
}
	// end inline asm
	// begin inline asm
	{mul.f16 %rs8755,%rs8734,%rs8740;
}
	// end inline asm
	// begin inline asm
	{add.f16 %rs8758,%rs8734,%rs8755;
}
	// end inline asm
	// begin inline asm
	{mul.f16 %rs8761,%rs8740,%rs8746;
}
	// end inline asm
	// begin inline asm
	{add.f16 %rs8764,%rs8740,%rs8761;
}
	// end inline asm
	// begin inline asm
	{mul.f16 %rs8767,%rs8746,%rs8752;
}
	// end inline asm
	// begin inline asm
	{add.f16 %rs8770,%rs8746,%rs8767;
}
	// end inline asm
	// begin inline asm
	{mul.f16 %rs8773,%rs8752,%rs8758;
}
	// end inline asm
	// begin inline asm
	{add.f16 %rs8776,%rs8752,%rs8773;
}
	// end inline asm
	// begin inline asm
	{mul.f16 %rs8779,%rs8758,%rs8764;
}
	// end inline asm
	// begin inline asm
	{add.f16 %rs8782,%rs8758,%rs8779;
}
	// end inline asm
	// begin inline asm
	{mul.f16 %rs8785,%rs8764,%rs8770;
}
	// end inline asm
	// begin inline asm
	{add.f16 %rs8788,%rs8764,%rs8785;
}
	// end inline asm
	// begin inline asm
	{mul.f16 %rs8791,%rs8770,%rs8776;
}
	// end inline asm
	// begin inline asm
	{add.f16 %rs8794,%rs8770,%rs8791;
}
	// end inline asm
	// begin inline asm
	{mul.f16 %rs8797,%rs8776,%rs8782;
}
	// end inline asm
	// begin inline asm
	{add.f16 %rs8800,%rs8776,%rs8797;
}
	// end inline asm
	// begin inline asm
	{mul.f16 %rs8803,%rs8782,%rs8788;
}
	// end inline asm
	// begin inline asm
	{add.f16 %rs8806,%rs8782,%rs8803;
}
	// end inline asm
	// begin inline asm
	{mul.f16 %rs8809,%rs8788,%rs8794;
}
	// end inline asm
	// begin inline asm
	{add.f16 %rs8812,%rs8788,%rs8809;
}
	// end inline asm
	// begin inline asm
	{mul.f16 %rs8815,%rs8794,%rs8800;
}
	// end inline asm
	// begin inline asm
	{add.f16 %rs8818,%rs8794,%rs8815;
}
	// end inline asm
	// begin inline asm
	{mul.f16 %rs8821,%rs8800,%rs8806;
}
	// end inline asm
	// begin inline asm
	{add.f16 %rs8824,%rs8800,%rs8821;
}
	// end inline asm
	// begin inline asm
	{mul.f16 %rs8827,%rs8806,%rs8812;
}
	// end inline asm
	// begin inline asm
	{add.f16 %rs8830,%rs8806,%rs8827;
}
	// end inline asm
	// begin inline asm
	{mul.f16 %rs8833,%rs8812,%rs8818;
}
	// end inline asm
	// begin inline asm
	{add.f16 %rs8836,%rs8812,%rs8833;
}
	// end inline asm
	// begin inline asm
	{mul.f16 %rs8839,%rs8818,%rs8824;
}
	// end inline asm
	// begin inline asm
	{add.f16 %rs8842,%rs8818,%rs8839;
}
	// end inline asm
	// begin inline asm
	{mul.f16 %rs8845,%rs8824,%rs8830;
}
	// end inline asm
	// begin inline asm
	{add.f16 %rs8848,%rs8824,%rs8845;
}
	// end inline asm
	// begin inline asm
	{mul.f16 %rs8851,%rs8830,%rs8836;
}
	// end inline asm
	// begin inline asm
	{add.f16 %rs8854,%rs8830,%rs8851;
}
	// end inline asm
	// begin inline asm
	{mul.f16 %rs8857,%rs8836,%rs8842;
}
	// end inline asm
	// begin inline asm
	{add.f16 %rs8860,%rs8836,%rs8857;
}
	// end inline asm
	// begin inline asm
	{mul.f16 %rs8863,%rs8842,%rs8848;
}
	// end inline asm
	// begin inline asm
	{add.f16 %rs8866,%rs8842,%rs8863;
}
	// end inline asm
	// begin inline asm
	{mul.f16 %rs8869,%rs8848,%rs8854;
}
	// end inline asm
	// begin inline asm
	{add.f16 %rs8872,%rs8848,%rs8869;
}
	// end inline asm
	// begin inline asm
	{mul.f16 %rs8875,%rs8854,%rs8860;
}
	// end inline asm
	// begin inline asm
	{add.f16 %rs8878,%rs8854,%rs8875;
}
	// end inline asm
	// begin inline asm
	{mul.f16 %rs8881,%rs8860,%rs8866;
}
	// end inline asm
	// begin inline asm
	{add.f16 %rs8884,%rs8860,%rs8881;
}
	// end inline asm
	// begin inline asm
	{mul.f16 %rs8887,%rs8866,%rs8872;
}
	// end inline asm
	// begin inline asm
	{add.f16 %rs8890,%rs8866,%rs8887;
}
	// end inline asm
	// begin inline asm
	{mul.f16 %rs8893,%rs8872,%rs8878;
}
	// end inline asm
	// begin inline asm
	{add.f16 %rs8896,%rs8872,%rs8893;
}
	// end inline asm
	// begin inline asm
	{mul.f16 %rs8899,%rs8878,%rs8884;
}
	// end inline asm
	// begin inline asm
	{add.f16 %rs8902,%rs8878,%rs8899;
}
	// end inline asm
	// begin inline asm
	{mul.f16 %rs8905,%rs8884,%rs8890;
}
	// end inline asm
	// begin inline asm
	{add.f16 %rs8908,%rs8884,%rs8905;
}
	// end inline asm
	// begin inline asm
	{mul.f16 %rs8911,%rs8890,%rs8896;
}
	// end inline asm
	// begin inline asm
	{add.f16 %rs8914,%rs8890,%rs8911;
}
	// end inline asm
	// begin inline asm
	{mul.f16 %rs8917,%rs8896,%rs8902;
}
	// end inline asm
	// begin inline asm
	{add.f16 %rs8920,%rs8896,%rs8917;
}
	// end inline asm
	// begin inline asm
	{mul.f16 %rs8923,%rs8902,%rs8908;
}
	// end inline asm
	// begin inline asm
	{add.f16 %rs8926,%rs8902,%rs8923;
}
	// end inline asm
	// begin inline asm
	{mul.f16 %rs8929,%rs8908,%rs8914;
}
	// end inline asm
	// begin inline asm
	{add.f16 %rs8932,%rs8908,%rs8929;
}
	// end inline asm
	// begin inline asm
	{mul.f16 %rs8935,%rs8914,%rs8920;
}
	// end inline asm
	// begin inline asm
	{add.f16 %rs8938,%rs8914,%rs8935;
}
	// end inline asm
	// begin inline asm
	{mul.f16 %rs8941,%rs8920,%rs8926;
}
	// end inline asm
	// begin inline asm
	{add.f16 %rs8944,%rs8920,%rs8941;
}
	// end inline asm
	// begin inline asm
	{mul.f16 %rs8947,%rs8926,%rs8932;
}
	// end inline asm
	// begin inline asm
	{add.f16 %rs8950,%rs8926,%rs8947;
}
	// end inline asm
	// begin inline asm
	{mul.f16 %rs8953,%rs8932,%rs8938;
}
	// end inline asm
	// begin inline asm
	{add.f16 %rs8956,%rs8932,%rs8953;
}
	// end inline asm
	// begin inline asm
	{mul.f16 %rs8959,%rs8938,%rs8944;
}
	// end inline asm
	// begin inline asm
	{add.f16 %rs8962,%rs8938,%rs8959;
}
	// end inline asm
	// begin inline asm
	{mul.f16 %rs8965,%rs8944,%rs8950;
}
	// end inline asm
	// begin inline asm
	{add.f16 %rs8968,%rs8944,%rs8965;
}
	// end inline asm
	// begin inline asm
	{mul.f16 %rs8971,%rs8950,%rs8956;
}
	// end inline asm
	// begin inline asm
	{add.f16 %rs8974,%rs8950,%rs8971;
}
	// end inline asm
	// begin inline asm
	{mul.f16 %rs8977,%rs8956,%rs8962;
}
	// end inline asm
	// begin inline asm
	{add.f16 %rs8980,%rs8956,%rs8977;
}
	// end inline asm
	// begin inline asm
	{mul.f16 %rs8983,%rs8962,%rs8968;
}
	// end inline asm
	// begin inline asm
	{add.f16 %rs8986,%rs8962,%rs8983;
}
	// end inline asm
	// begin inline asm
	{mul.f16 %rs8989,%rs8968,%rs8974;
}
	// end inline asm
	// begin inline asm
	{add.f16 %rs8992,%rs8968,%rs8989;
}
	// end inline asm
	// begin inline asm
	{mul.f16 %rs8995,%rs8974,%rs8980;
}
	// end inline asm
	// begin inline asm
	{add.f16 %rs8998,%rs8974,%rs8995;
}
	// end inline asm
	// begin inline asm
	{mul.f16 %rs9001,%rs8980,%rs8986;
}
	// end inline asm
	// begin inline asm
	{add.f16 %rs9004,%rs8980,%rs9001;
}
	// end inline asm
	// begin inline asm
	{mul.f16 %rs9007,%rs8986,%rs8992;
}
	// end inline asm
	// begin inline asm
	{add.f16 %rs9010,%rs8986,%rs9007;
}
	// end inline asm
	// begin inline asm
	{mul.f16 %rs9013,%rs8992,%rs8998;
}
	// end inline asm
	// begin inline asm
	{add.f16 %rs9016,%rs8992,%rs9013;
}
	// end inline asm
	// begin inline asm
	{mul.f16 %rs9019,%rs8998,%rs9004;
}
	// end inline asm
	// begin inline asm
	{add.f16 %rs9022,%rs8998,%rs9019;
}
	// end inline asm
	// begin inline asm
	{mul.f16 %rs9025,%rs9004,%rs9010;
}
	// end inline asm
	// begin inline asm
	{add.f16 %rs9028,%rs9004,%rs9025;
}
	// end inline asm
	// begin inline asm
	{mul.f16 %rs9031,%rs9010,%rs9016;
}
	// end inline asm
	// begin inline asm
	{add.f16 %rs9034,%rs9010,%rs9031;
}
	// end inline asm
	// begin inline asm
	{mul.f16 %rs9037,%rs9016,%rs9022;
}
	// end inline asm
	// begin inline asm
	{add.f16 %rs9040,%rs9016,%rs9037;
}
	// end inline asm
	// begin inline asm
	{mul.f16 %rs9043,%rs9022,%rs9028;
}
	// end inline asm
	// begin inline asm
	{add.f16 %rs9046,%rs9022,%rs9043;
}
	// end inline asm
	// begin inline asm
	{mul.f16 %rs9049,%rs9028,%rs9034;
}
	// end inline asm
	// begin inline asm
	{add.f16 %rs9052,%rs9028,%rs9049;
}
	// end inline asm
	// begin inline asm
	{mul.f16 %rs9055,%rs9034,%rs9040;
}
	// end inline asm
	// begin inline asm
	{add.f16 %rs9058,%rs9034,%rs9055;
}
	// end inline asm
	// begin inline asm
	{mul.f16 %rs9061,%rs9040,%rs9046;
}
	// end inline asm
	// begin inline asm
	{add.f16 %rs9064,%rs9040,%rs9061;
}
	// end inline asm
	// begin inline asm
	{mul.f16 %rs9067,%rs9046,%rs9052;
}
	// end inline asm
	// begin inline asm
	{add.f16 %rs9070,%rs9046,%rs9067;
}
	// end inline asm
	// begin inline asm
	{mul.f16 %rs9073,%rs9052,%rs9058;
}
	// end inline asm
	// begin inline asm
	{add.f16 %rs9076,%rs9052,%rs9073;
}
	// end inline asm
	// begin inline asm
	{mul.f16 %rs9079,%rs9058,%rs9064;
}
	// end inline asm
	// begin inline asm
	{add.f16 %rs9082,%rs9058,%rs9079;
}
	// end inline asm
	// begin inline asm
	{mul.f16 %rs9085,%rs9064,%rs9070;
}
	// end inline asm
	// begin inline asm
	{add.f16 %rs9088,%rs9064,%rs9085;
}
	// end inline asm
	// begin inline asm
	{mul.f16 %rs9091,%rs9070,%rs9076;
}
	// end inline asm
	// begin inline asm
	{add.f16 %rs9094,%rs9070,%rs9091;
}
	// end inline asm
	// begin inline asm
	{mul.f16 %rs9097,%rs9076,%rs9082;
}
	// end inline asm
	// begin inline asm
	{add.f16 %rs9100,%rs9076,%rs9097;
}
	// end inline asm
	// begin inline asm
	{mul.f16 %rs9103,%rs9082,%rs9088;
}
	// end inline asm
	// begin inline asm
	{add.f16 %rs9106,%rs9082,%rs9103;
}
	// end inline asm
	// begin inline asm
	{mul.f16 %rs9109,%rs9088,%rs9094;
}
	// end inline asm
	// begin inline asm
	{add.f16 %rs9112,%rs9088,%rs9109;
}
	// end inline asm
	// begin inline asm
	{mul.f16 %rs9115,%rs9094,%rs9100;
}
	// end inline asm
	// begin inline asm
	{add.f16 %rs9118,%rs9094,%rs9115;
}
	// end inline asm
	// begin inline asm
	{mul.f16 %rs9121,%rs9100,%rs9106;
}
	// end inline asm
	// begin inline asm
	{add.f16 %rs9124,%rs9100,%rs9121;
}
	// end inline asm
	// begin inline asm
	{mul.f16 %rs9127,%rs9106,%rs9112;
}
	// end inline asm
	// begin inline asm
	{add.f16 %rs9130,%rs9106,%rs9127;
}
	// end inline asm
	// begin inline asm
	{mul.f16 %rs9133,%rs9112,%rs9118;
}
	// end inline asm
	// begin inline asm
	{add.f16 %rs9136,%rs9112,%rs9133;
}
	// end inline asm
	// begin inline asm
	{mul.f16 %rs9139,%rs9118,%rs9124;
}
	// end inline asm
	// begin inline asm
	{add.f16 %rs9142,%rs9118,%rs9139;
}
	// end inline asm
	// begin inline asm
	{mul.f16 %rs9145,%rs9124,%rs9130;
}
	// end inline asm
	// begin inline asm
	{add.f16 %rs9148,%rs9124,%rs9145;
}
	// end inline asm
	// begin inline asm
	{mul.f16 %rs9151,%rs9130,%rs9136;
}
	// end inline asm
	// begin inline asm
	{add.f16 %rs9154,%rs9130,%rs9151;
}
	// end inline asm
	// begin inline asm
	{mul.f16 %rs9157,%rs9136,%rs9142;
}
	// end inline asm
	// begin inline asm
	{add.f16 %rs9160,%rs9136,%rs9157;
}
	// end inline asm
	// begin inline asm
	{mul.f16 %rs9163,%rs9142,%rs9148;
}
	// end inline asm
	// begin inline asm
	{add.f16 %rs9166,%rs9142,%rs9163;
}
	// end inline asm
	// begin inline asm
	{mul.f16 %rs9169,%rs9148,%rs9154;
}
	// end inline asm
	// begin inline asm
	{add.f16 %rs9172,%rs9148,%rs9169;
}
	// end inline asm
	// begin inline asm
	{mul.f16 %rs9175,%rs9154,%rs9160;
}
	// end inline asm
	// begin inline asm
	{add.f16 %rs9178,%rs9154,%rs9175;
}
	// end inline asm
	// begin inline asm
	{mul.f16 %rs9181,%rs9160,%rs9166;
}
	// end inline asm
	// begin inline asm
	{add.f16 %rs9184,%rs9160,%rs9181;
}
	// end inline asm
	// begin inline asm
	{mul.f16 %rs9187,%rs9166,%rs9172;
}
	// end inline asm
	// begin inline asm
	{add.f16 %rs9190,%rs9166,%rs9187;
}
	// end inline asm
	// begin inline asm
	{mul.f16 %rs9193,%rs9172,%rs9178;
}
	// end inline asm
	// begin inline asm
	{add.f16 %rs9196,%rs9172,%rs9193;
}
	// end inline asm
	// begin inline asm
	{mul.f16 %rs9199,%rs9178,%rs9184;
}
	// end inline asm
	// begin inline asm
	{add.f16 %rs9202,%rs9178,%rs9199;
}
	// end inline asm
	// begin inline asm
	{mul.f16 %rs9205,%rs9184,%rs9190;
}
	// end inline asm
	// begin inline asm
	{add.f16 %rs9208,%rs9184,%rs9205;
}
	// end inline asm
	// begin inline asm
	{mul.f16 %rs9211,%rs9190,%rs9196;
}
	// end inline asm
	// begin inline asm
	{add.f16 %rs9214,%rs9190,%rs9211;
}
	// end inline asm
	// begin inline asm
	{mul.f16 %rs9217,%rs9196,%rs9202;
}
	// end inline asm
	// begin inline asm
	{add.f16 %rs9220,%rs9196,%rs9217;
}
	// end inline asm
	// begin inline asm
	{mul.f16 %rs9223,%rs9202,%rs9208;
}
	// end inline asm
	// begin inline asm
	{add.f16 %rs9226,%rs9202,%rs9223;
}
	// end inline asm
	// begin inline asm
	{mul.f16 %rs9229,%rs9208,%rs9214;
}
	// end inline asm
	// begin inline asm
	{add.f16 %rs9232,%rs9208,%rs9229;
}
	// end inline asm
	// begin inline asm
	{mul.f16 %rs9235,%rs9214,%rs9220;
}
	// end inline asm
	// begin inline asm
	{add.f16 %rs9238,%rs9214,%rs9235;
}
	// end inline asm
	// begin inline asm
	{mul.f16 %rs9241,%rs9220,%rs9226;
}
	// end inline asm
	// begin inline asm
	{add.f16 %rs9244,%rs9220,%rs9241;
}
	// end inline asm
	// begin inline asm
	{mul.f16 %rs9247,%rs9226,%rs9232;
}
	// end inline asm
	// begin inline asm
	{add.f16 %rs9250,%rs9226,%rs9247;
}
	// end inline asm
	// begin inline asm
	{mul.f16 %rs9253,%rs9232,%rs9238;
}
	// end inline asm
	// begin inline asm
	{add.f16 %rs9256,%rs9232,%rs9253;
}
	// end inline asm
	// begin inline asm
	{mul.f16 %rs9259,%rs9238,%rs9244;
}
	// end inline asm
	// begin inline asm
	{add.f16 %rs9262,%rs9238,%rs9259;
}
	// end inline asm
	// begin inline asm
	{mul.f16 %rs9265,%rs9244,%rs9250;
}
	// end inline asm
	// begin inline asm
	{add.f16 %rs9268,%rs9244,%rs9265;
}
	// end inline asm
	// begin inline asm
	{mul.f16 %rs9271,%rs9250,%rs9256;
}
	// end inline asm
	// begin inline asm
	{add.f16 %rs9274,%rs9250,%rs9271;
}
	// end inline asm
	// begin inline asm
	{mul.f16 %rs9277,%rs9256,%rs9262;
}
	// end inline asm
	// begin inline asm
	{add.f16 %rs9280,%rs9256,%rs9277;
}
	// end inline asm
	// begin inline asm
	{mul.f16 %rs9283,%rs9262,%rs9268;
}
	// end inline asm
	// begin inline asm
	{add.f16 %rs9286,%rs9262,%rs9283;
}
	// end inline asm
	// begin inline asm
	{mul.f16 %rs9289,%rs9268,%rs9274;
}
	// end inline asm
	// begin inline asm
	{add.f16 %rs9292,%rs9268,%rs9289;
}
	// end inline asm
	// begin inline asm
	{mul.f16 %rs9295,%rs9274,%rs9280;
}
	// end inline asm
	// begin inline asm
	{add.f16 %rs9298,%rs9274,%rs9295;
}
	// end inline asm
	// begin inline asm
	{mul.f16 %rs9301,%rs9280,%rs9286;
}
	// end inline asm
	// begin inline asm
	{add.f16 %rs9304,%rs9280,%rs9301;
}
	// end inline asm
	// begin inline asm
	{mul.f16 %rs9307,%rs9286,%rs9292;
}
	// end inline asm
	// begin inline asm
	{add.f16 %rs9310,%rs9286,%rs9307;
}
	// end inline asm
	// begin inline asm
	{mul.f16 %rs9313,%rs9292,%rs9298;
}
	// end inline asm
	// begin inline asm
	{add.f16 %rs9316,%rs9292,%rs9313;
}
	// end inline asm
	// begin inline asm
	{mul.f16 %rs9319,%rs9298,%rs9304;
}
	// end inline asm
	// begin inline asm
	{add.f16 %rs9322,%rs9298,%rs9319;
}
	// end inline asm
	// begin inline asm
	{mul.f16 %rs9325,%rs9304,%rs9310;
}
	// end inline asm
	// begin inline asm
	{add.f16 %rs9328,%rs9304,%rs9325;
}
	// end inline asm
	// begin inline asm
	{mul.f16 %rs9331,%rs9310,%rs9316;
}
	// end inline asm
	// begin inline asm
	{add.f16 %rs9334,%rs9310,%rs9331;
}
	// end inline asm
	// begin inline asm
	{mul.f16 %rs9337,%rs9316,%rs9322;
}
	// end inline asm
	// begin inline asm
	{add.f16 %rs9340,%rs9316,%rs9337;
}
	// end inline asm
	// begin inline asm
	{mul.f16 %rs9343,%rs9322,%rs9328;
}
	// end inline asm
	// begin inline asm
	{add.f16 %rs9346,%rs9322,%rs9343;
}
	// end inline asm
	// begin inline asm
	{mul.f16 %rs9349,%rs9328,%rs9334;
}
	// end inline asm
	// begin inline asm
	{add.f16 %rs9352,%rs9328,%rs9349;
}
	// end inline asm
	// begin inline asm
	{mul.f16 %rs9355,%rs9334,%rs9340;
}
	// end inline asm
	// begin inline asm
	{add.f16 %rs9358,%rs9334,%rs9355;
}
	// end inline asm
	// begin inline asm
	{mul.f16 %rs9361,%rs9340,%rs9346;
}
	// end inline asm
	// begin inline asm
	{add.f16 %rs9364,%rs9340,%rs9361;
}
	// end inline asm
	// begin inline asm
	{mul.f16 %rs9367,%rs9346,%rs9352;
}
	// end inline asm
	// begin inline asm
	{add.f16 %rs9370,%rs9346,%rs9367;
}
	// end inline asm
	// begin inline asm
	{mul.f16 %rs9373,%rs9352,%rs9358;
}
	// end inline asm
	// begin inline asm
	{add.f16 %rs9376,%rs9352,%rs9373;
}
	// end inline asm
	// begin inline asm
	{mul.f16 %rs9379,%rs9358,%rs9364;
}
	// end inline asm
	// begin inline asm
	{add.f16 %rs9382,%rs9358,%rs9379;
}
	// end inline asm
	// begin inline asm
	{mul.f16 %rs9385,%rs9364,%rs9370;
}
	// end inline asm
	// begin inline asm
	{add.f16 %rs9388,%rs9364,%rs9385;
}
	// end inline asm
	// begin inline asm
	{mul.f16 %rs9391,%rs9370,%rs9376;
}
	// end inline asm
	// begin inline asm
	{add.f16 %rs9394,%rs9370,%rs9391;
}
	// end inline asm
	// begin inline asm
	{mul.f16 %rs9397,%rs9376,%rs9382;
}
	// end inline asm
	// begin inline asm
	{add.f16 %rs9400,%rs9376,%rs9397;
}
	// end inline asm
	// begin inline asm
	{mul.f16 %rs9403,%rs9382,%rs9388;
}
	// end inline asm
	// begin inline asm
	{add.f16 %rs9406,%rs9382,%rs9403;
}
	// end inline asm
	// begin inline asm
	{mul.f16 %rs9409,%rs9388,%rs9394;
}
	// end inline asm
	// begin inline asm
	{add.f16 %rs9412,%rs9388,%rs9409;
}
	// end inline asm
	// begin inline asm
	{mul.f16 %rs9415,%rs9394,%rs9400;
}
	// end inline asm
	// begin inline asm
	{add.f16 %rs9418,%rs9394,%rs9415;
}
	// end inline asm
	// begin inline asm
	{mul.f16 %rs9421,%rs9400,%rs9406;
}
	// end inline asm
	// begin inline asm
	{add.f16 %rs9424,%rs9400,%rs9421;
}
	// end inline asm
	// begin inline asm
	{mul.f16 %rs9427,%rs9406,%rs9412;
}
	// end inline asm
	// begin inline asm
	{add.f16 %rs9430,%rs9406,%rs9427;
}
	// end inline asm
	// begin inline asm
	{mul.f16 %rs9433,%rs9412,%rs9418;
}
	// end inline asm
	// begin inline asm
	{add.f16 %rs9436,%rs9412,%rs9433;
}
	// end inline asm
	// begin inline asm
	{mul.f16 %rs9439,%rs9418,%rs9424;
}
	// end inline asm
	// begin inline asm
	{add.f16 %rs9442,%rs9418,%rs9439;
}
	// end inline asm
	// begin inline asm
	{mul.f16 %rs9445,%rs9424,%rs9430;
}
	// end inline asm
	// begin inline asm
	{add.f16 %rs9448,%rs9424,%rs9445;
}
	// end inline asm
	// begin inline asm
	{mul.f16 %rs9451,%rs9430,%rs9436;
}
	// end inline asm
	// begin inline asm
	{add.f16 %rs9454,%rs9430,%rs9451;
}
	// end inline asm
	// begin inline asm
	{mul.f16 %rs9457,%rs9436,%rs9442;
}
	// end inline asm
	// begin inline asm
	{add.f16 %rs9460,%rs9436,%rs9457;
}
	// end inline asm
	// begin inline asm
	{mul.f16 %rs9463,%rs9442,%rs9448;
}
	// end inline asm
	// begin inline asm
	{add.f16 %rs9466,%rs9442,%rs9463;
}
	// end inline asm
	// begin inline asm
	{mul.f16 %rs9469,%rs9448,%rs9454;
}
	// end inline asm
	// begin inline asm
	{add.f16 %rs9472,%rs9448,%rs9469;
}
	// end inline asm
	// begin inline asm
	{mul.f16 %rs9475,%rs9454,%rs9460;
}
	// end inline asm
	// begin inline asm
	{add.f16 %rs9478,%rs9454,%rs9475;
}
	// end inline asm
	// begin inline asm
	{mul.f16 %rs9481,%rs9460,%rs9466;
}
	// end inline asm
	// begin inline asm
	{add.f16 %rs9484,%rs9460,%rs9481;
}
	// end inline asm
	// begin inline asm
	{mul.f16 %rs9487,%rs9466,%rs9472;
}
	// end inline asm
	// begin inline asm
	{add.f16 %rs9490,%rs9466,%rs9487;
}
	// end inline asm
	// begin inline asm
	{mul.f16 %rs9493,%rs9472,%rs9478;
}
	// end inline asm
	// begin inline asm
	{add.f16 %rs9496,%rs9472,%rs9493;
}
	// end inline asm
	// begin inline asm
	{mul.f16 %rs9499,%rs9478,%rs9484;
}
	// end inline asm
	// begin inline asm
	{add.f16 %rs9502,%rs9478,%rs9499;
}
	// end inline asm
	// begin inline asm
	{mul.f16 %rs9505,%rs9484,%rs9490;
}
	// end inline asm
	// begin inline asm
	{add.f16 %rs9508,%rs9484,%rs9505;
}
	// end inline asm
	// begin inline asm
	{mul.f16 %rs9511,%rs9490,%rs9496;
}
	// end inline asm
	// begin inline asm
	{add.f16 %rs9514,%rs9490,%rs9511;
}
	// end inline asm
	// begin inline asm
	{mul.f16 %rs9517,%rs9496,%rs9502;
}
	// end inline asm
	// begin inline asm
	{add.f16 %rs9520,%rs9496,%rs9517;
}
	// end inline asm
	// begin inline asm
	{mul.f16 %rs9523,%rs9502,%rs9508;
}
	// end inline asm
	// begin inline asm
	{add.f16 %rs9526,%rs9502,%rs9523;
}
	// end inline asm
	// begin inline asm
	{mul.f16 %rs9529,%rs9508,%rs9514;
}
	// end inline asm
	// begin inline asm
	{add.f16 %rs9532,%rs9508,%rs9529;
}
	// end inline asm
	// begin inline asm
	{mul.f16 %rs9535,%rs9514,%rs9520;
}
	// end inline asm
	// begin inline asm
	{add.f16 %rs9538,%rs9514,%rs9535;
}
	// end inline asm
	// begin inline asm
	{mul.f16 %rs9541,%rs9520,%rs9526;
}
	// end inline asm
	// begin inline asm
	{add.f16 %rs9544,%rs9520,%rs9541;
}
	// end inline asm
	// begin inline asm
	{mul.f16 %rs9547,%rs9526,%rs9532;
}
	// end inline asm
	// begin inline asm
	{add.f16 %rs9550,%rs9526,%rs9547;
}
	// end inline asm
	// begin inline asm
	{mul.f16 %rs9553,%rs9532,%rs9538;
}
	// end inline asm
	// begin inline asm
	{add.f16 %rs9556,%rs9532,%rs9553;
}
	// end inline asm
	// begin inline asm
	{mul.f16 %rs9559,%rs9538,%rs9544;
}
	// end inline asm
	// begin inline asm
	{add.f16 %rs9562,%rs9538,%rs9559;
}
	// end inline asm
	// begin inline asm
	{mul.f16 %rs9565,%rs9544,%rs9550;
}
	// end inline asm
	// begin inline asm
	{add.f16 %rs9568,%rs9544,%rs9565;
}
	// end inline asm
	// begin inline asm
	{mul.f16 %rs9571,%rs9550,%rs9556;
}
	// end inline asm
	// begin inline asm
	{add.f16 %rs9574,%rs9550,%rs9571;
}
	// end inline asm
	// begin inline asm
	{mul.f16 %rs9577,%rs9556,%rs9562;
}
	// end inline asm
	// begin inline asm
	{add.f16 %rs9580,%rs9556,%rs9577;
}
	// end inline asm
	// begin inline asm
	{mul.f16 %rs9583,%rs9562,%rs9568;
}
	// end inline asm
	// begin inline asm
	{add.f16 %rs9586,%rs9562,%rs9583;
}
	// end inline asm
	// begin inline asm
	{mul.f16 %rs9589,%rs9568,%rs9574;
}
	// end inline asm
	// begin inline asm
	{add.f16 %rs9592,%rs9568,%rs9589;
}
	// end inline asm
	// begin inline asm
	{mul.f16 %rs9595,%rs9574,%rs9580;
}
	// end inline asm
	// begin inline asm
	{add.f16 %rs9598,%rs9574,%rs9595;
}
	// end inline asm
	// begin inline asm
	{mul.f16 %rs9601,%rs9580,%rs9586;
}
	// end inline asm
	// begin inline asm
	{add.f16 %rs9604,%rs9580,%rs9601;
}
	// end inline asm
	// begin inline asm
	{mul.f16 %rs9607,%rs9586,%rs9592;
}
	// end inline asm
	// begin inline asm
	{add.f16 %rs9610,%rs9586,%rs9607;
}
	// end inline asm
	// begin inline asm
	{mul.f16 %rs9613,%rs9592,%rs9598;
}
	// end inline asm
	// begin inline asm
	{add.f16 %rs9616,%rs9592,%rs9613;
}
	// end inline asm
	// begin inline asm
	{mul.f16 %rs9619,%rs9598,%rs9604;
}
	// end inline asm
	// begin inline asm
	{add.f16 %rs9622,%rs9598,%rs9619;
}
	// end inline asm
	// begin inline asm
	{mul.f16 %rs9625,%rs9604,%rs9610;
}
	// end inline asm
	// begin inline asm
	{add.f16 %rs9628,%rs9604,%rs9625;
}
	// end inline asm
	// begin inline asm
	{mul.f16 %rs9631,%rs9610,%rs9616;
}
	// end inline asm
	// begin inline asm
	{add.f16 %rs9634,%rs9610,%rs9631;
}
	// end inline asm
	// begin inline asm
	{mul.f16 %rs9637,%rs9616,%rs9622;
}
	// end inline asm
	// begin inline asm
	{add.f16 %rs9640,%rs9616,%rs9637;
}
	// end inline asm
	// begin inline asm
	{mul.f16 %rs9643,%rs9622,%rs9628;
}
	// end inline asm
	// begin inline asm
	{add.f16 %rs9646,%rs9622,%rs9643;
}
	// end inline asm
	// begin inline asm
	{mul.f16 %rs9649,%rs9628,%rs9634;
}
	// end inline asm
	// begin inline asm
	{add.f16 %rs9652,%rs9628,%rs9649;
}
	// end inline asm
	// begin inline asm
	{mul.f16 %rs9655,%rs9634,%rs9640;
}
	// end inline asm
	// begin inline asm
	{add.f16 %rs9658,%rs9634,%rs9655;
}
	// end inline asm
	// begin inline asm
	{mul.f16 %rs9661,%rs9640,%rs9646;
}
	// end inline asm
	// begin inline asm
	{add.f16 %rs9664,%rs9640,%rs9661;
}
	// end inline asm
	// begin inline asm
	{mul.f16 %rs9667,%rs9646,%rs9652;
}
	// end inline asm
	// begin inline asm
	{add.f16 %rs9670,%rs9646,%rs9667;
}
	// end inline asm
	// begin inline asm
	{mul.f16 %rs9673,%rs9652,%rs9658;
}
	// end inline asm
	// begin inline asm
	{add.f16 %rs9676,%rs9652,%rs9673;
}
	// end inline asm
	// begin inline asm
	{mul.f16 %rs9679,%rs9658,%rs9664;
}
	// end inline asm
	// begin inline asm
	{add.f16 %rs9682,%rs9658,%rs9679;
}
	// end inline asm
	// begin inline asm
	{mul.f16 %rs9685,%rs9664,%rs9670;
}
	// end inline asm
	// begin inline asm
	{add.f16 %rs9688,%rs9664,%rs9685;
}
	// end inline asm
	// begin inline asm
	{mul.f16 %rs9691,%rs9670,%rs9676;
}
	// end inline asm
	// begin inline asm
	{add.f16 %rs9694,%rs9670,%rs9691;
}
	// end inline asm
	// begin inline asm
	{mul.f16 %rs9697,%rs9676,%rs9682;
}
	// end inline asm
	// begin inline asm
	{add.f16 %rs9700,%rs9676,%rs9697;
}
	// end inline asm
	// begin inline asm
	{mul.f16 %rs9703,%rs9682,%rs9688;
}
	// end inline asm
	// begin inline asm
	{add.f16 %rs9706,%rs9682,%rs9703;
}
	// end inline asm
	// begin inline asm
	{mul.f16 %rs9709,%rs9688,%rs9694;
}
	// end inline asm
	// begin inline asm
	{add.f16 %rs9712,%rs9688,%rs9709;
}
	// end inline asm
	// begin inline asm
	{mul.f16 %rs9715,%rs9694,%rs9700;
}
	// end inline asm
	// begin inline asm
	{add.f16 %rs9718,%rs9694,%rs9715;
}
	// end inline asm
	// begin inline asm
	{mul.f16 %rs9721,%rs9700,%rs9706;
}
	// end inline asm
	// begin inline asm
	{add.f16 %rs9724,%rs9700,%rs9721;
}
	// end inline asm
	// begin inline asm
	{mul.f16 %rs9727,%rs9706,%rs9712;
}
	// end inline asm
	// begin inline asm
	{add.f16 %rs9730,%rs9706,%rs9727;
}
	// end inline asm
	// begin inline asm
	{mul.f16 %rs9733,%rs9712,%rs9718;
}
	// end inline asm
	// begin inline asm
	{add.f16 %rs9736,%rs9712,%rs9733;
}
	// end inline asm
	// begin inline asm
	{mul.f16 %rs9739,%rs9718,%rs9724;
}
	// end inline asm
	// begin inline asm
	{add.f16 %rs9742,%rs9718,%rs9739;
}
	// end inline asm
	// begin inline asm
	{mul.f16 %rs9745,%rs9724,%rs9730;
}
	// end inline asm
	// begin inline asm
	{add.f16 %rs9748,%rs9724,%rs9745;
}
	// end inline asm
	// begin inline asm
	{mul.f16 %rs9751,%rs9730,%rs9736;
}
	// end inline asm
	// begin inline asm
	{add.f16 %rs9754,%rs9730,%rs9751;
}
	// end inline asm
	// begin inline asm
	{mul.f16 %rs9757,%rs9736,%rs9742;
}
	// end inline asm
	// begin inline asm
	{add.f16 %rs9760,%rs9736,%rs9757;
}
	// end inline asm
	// begin inline asm
	{mul.f16 %rs9763,%rs9742,%rs9748;
}
	// end inline asm
	// begin inline asm
	{add.f16 %rs9766,%rs9742,%rs9763;
}
	// end inline asm
	// begin inline asm
	{mul.f16 %rs9769,%rs9748,%rs9754;
}
	// end inline asm
	// begin inline asm
	{add.f16 %rs9772,%rs9748,%rs9769;
}
	// end inline asm
	// begin inline asm
	{mul.f16 %rs9775,%rs9754,%rs9760;
}
	// end inline asm
	// begin inline asm
	{add.f16 %rs9778,%rs9754,%rs9775;
}
	// end inline asm
	// begin inline asm
	{mul.f16 %rs9781,%rs9760,%rs9766;
}
	// end inline asm
	// begin inline asm
	{add.f16 %rs9784,%rs9760,%rs9781;
}
	// end inline asm
	// begin inline asm
	{mul.f16 %rs9787,%rs9766,%rs9772;
}
	// end inline asm
	// begin inline asm
	{add.f16 %rs9790,%rs9766,%rs9787;
}
	// end inline asm
	// begin inline asm
	{mul.f16 %rs9793,%rs9772,%rs9778;
}
	// end inline asm
	// begin inline asm
	{add.f16 %rs9796,%rs9772,%rs9793;
}
	// end inline asm
	// begin inline asm
	{mul.f16 %rs9799,%rs9778,%rs9784;
}
	// end inline asm
	// begin inline asm
	{add.f16 %rs9802,%rs9778,%rs9799;
}
	// end inline asm
	// begin inline asm
	{mul.f16 %rs9805,%rs9784,%rs9790;
}
	// end inline asm
	// begin inline asm
	{add.f16 %rs9808,%rs9784,%rs9805;
}
	// end inline asm
	// begin inline asm
	{mul.f16 %rs9811,%rs9790,%rs9796;
}
	// end inline asm
	// begin inline asm
	{add.f16 %rs9814,%rs9790,%rs9811;
}
	// end inline asm
	// begin inline asm
	{mul.f16 %rs9817,%rs9796,%rs9802;
}
	// end inline asm
	// begin inline asm
	{add.f16 %rs9820,%rs9796,%rs9817;
}
	// end inline asm
	// begin inline asm
	{mul.f16 %rs9823,%rs9802,%rs9808;
}
	// end inline asm
	// begin inline asm
	{add.f16 %rs9826,%rs9802,%rs9823;
}
	// end inline asm
	// begin inline asm
	{mul.f16 %rs9829,%rs9808,%rs9814;
}
	// end inline asm
	// begin inline asm
	{add.f16 %rs9832,%rs9808,%rs9829;
}
	// end inline asm
	// begin inline asm
	{mul.f16 %rs9835,%rs9814,%rs9820;
}
	// end inline asm
	// begin inline asm
	{add.f16 %rs9838,%rs9814,%rs9835;
}
	// end inline asm
	// begin inline asm
	{mul.f16 %rs9841,%rs9820,%rs9826;
}
	// end inline asm
	// begin inline asm
	{add.f16 %rs9844,%rs9820,%rs9841;
}
	// end inline asm
	// begin inline asm
	{mul.f16 %rs9847,%rs9826,%rs9832;
}
	// end inline asm
	// begin inline asm
	{add.f16 %rs9850,%rs9826,%rs9847;
}
	// end inline asm
	// begin inline asm
	{mul.f16 %rs9853,%rs9832,%rs9838;
}
	// end inline asm
	// begin inline asm
	{add.f16 %rs9856,%rs9832,%rs9853;
}
	// end inline asm
	// begin inline asm
	{mul.f16 %rs9859,%rs9838,%rs9844;
}
	// end inline asm
	// begin inline asm
	{add.f16 %rs9862,%rs9838,%rs9859;
}
	// end inline asm
	// begin inline asm
	{mul.f16 %rs9865,%rs9844,%rs9850;
}
	// end inline asm
	// begin inline asm
	{add.f16 %rs9868,%rs9844,%rs9865;
}
	// end inline asm
	// begin inline asm
	{mul.f16 %rs9871,%rs9850,%rs9856;
}
	// end inline asm
	// begin inline asm
	{add.f16 %rs9874,%rs9850,%rs9871;
}
	// end inline asm
	// begin inline asm
	{mul.f16 %rs9877,%rs9856,%rs9862;
}
	// end inline asm
	// begin inline asm
	{add.f16 %rs9880,%rs9856,%rs9877;
}
	// end inline asm
	// begin inline asm
	{mul.f16 %rs9883,%rs9862,%rs9868;
}
	// end inline asm
	// begin inline asm
	{add.f16 %rs9886,%rs9862,%rs9883;
}
	// end inline asm
	// begin inline asm
	{mul.f16 %rs9889,%rs9868,%rs9874;
}
	// end inline asm
	// begin inline asm
	{add.f16 %rs9892,%rs9868,%rs9889;
}
	// end inline asm
	// begin inline asm
	{mul.f16 %rs9895,%rs9874,%rs9880;
}
	// end inline asm
	// begin inline asm
	{add.f16 %rs9898,%rs9874,%rs9895;
}
	// end inline asm
	// begin inline asm
	{mul.f16 %rs9901,%rs9880,%rs9886;
}
	// end inline asm
	// begin inline asm
	{add.f16 %rs9904,%rs9880,%rs9901;
}
	// end inline asm
	// begin inline asm
	{mul.f16 %rs9907,%rs9886,%rs9892;
}
	// end inline asm
	// begin inline asm
	{add.f16 %rs9910,%rs9886,%rs9907;
}
	// end inline asm
	// begin inline asm
	{mul.f16 %rs9913,%rs9892,%rs9898;
}
	// end inline asm
	// begin inline asm
	{add.f16 %rs9916,%rs9892,%rs9913;
}
	// end inline asm
	// begin inline asm
	{mul.f16 %rs9919,%rs9898,%rs9904;
}
	// end inline asm
	// begin inline asm
	{add.f16 %rs9922,%rs9898,%rs9919;
}
	// end inline asm
	// begin inline asm
	{mul.f16 %rs9925,%rs9904,%rs9910;
}
	// end inline asm
	// begin inline asm
	{add.f16 %rs9928,%rs9904,%rs9925;
}
	// end inline asm
	// begin inline asm
	{mul.f16 %rs9931,%rs9910,%rs9916;
}
	// end inline asm
	// begin inline asm
	{add.f16 %rs9934,%rs9910,%rs9931;
}
	// end inline asm
	// begin inline asm
	{mul.f16 %rs9937,%rs9916,%rs9922;
}
	// end inline asm
	// begin inline asm
	{add.f16 %rs9940,%rs9916,%rs9937;
}
	// end inline asm
	// begin inline asm
	{mul.f16 %rs9943,%rs9922,%rs9928;
}
	// end inline asm
	// begin inline asm
	{add.f16 %rs9946,%rs9922,%rs9943;
}
	// end inline asm
	// begin inline asm
	{mul.f16 %rs9949,%rs9928,%rs9934;
}
	// end inline asm
	// begin inline asm
	{add.f16 %rs9952,%rs9928,%rs9949;
}
	// end inline asm
	// begin inline asm
	{mul.f16 %rs9955,%rs9934,%rs9940;
}
	// end inline asm
	// begin inline asm
	{add.f16 %rs9958,%rs9934,%rs9955;
}
	// end inline asm
	// begin inline asm
	{mul.f16 %rs9961,%rs9940,%rs9946;
}
	// end inline asm
	// begin inline asm
	{add.f16 %rs9964,%rs9940,%rs9961;
}
	// end inline asm
	// begin inline asm
	{mul.f16 %rs9967,%rs9946,%rs9952;
}
	// end inline asm
	// begin inline asm
	{add.f16 %rs9970,%rs9946,%rs9967;
}
	// end inline asm
	// begin inline asm
	{mul.f16 %rs9973,%rs9952,%rs9958;
}
	// end inline asm
	// begin inline asm
	{add.f16 %rs9976,%rs9952,%rs9973;
}
	// end inline asm
	// begin inline asm
	{mul.f16 %rs9979,%rs9958,%rs9964;
}
	// end inline asm
	// begin inline asm
	{add.f16 %rs9982,%rs9958,%rs9979;
}
	// end inline asm
	// begin inline asm
	{mul.f16 %rs9985,%rs9964,%rs9970;
}
	// end inline asm
	// begin inline asm
	{add.f16 %rs9988,%rs9964,%rs9985;
}
	// end inline asm
	// begin inline asm
	{mul.f16 %rs9991,%rs9970,%rs9976;
}
	// end inline asm
	// begin inline asm
	{add.f16 %rs9994,%rs9970,%rs9991;
}
	// end inline asm
	// begin inline asm
	{mul.f16 %rs9997,%rs9976,%rs9982;
}
	// end inline asm
	// begin inline asm
	{add.f16 %rs10000,%rs9976,%rs9997;
}
	// end inline asm
	// begin inline asm
	{mul.f16 %rs10003,%rs9982,%rs9988;
}
	// end inline asm
	// begin inline asm
	{add.f16 %rs10006,%rs9982,%rs10003;
}
	// end inline asm
	// begin inline asm
	{mul.f16 %rs10009,%rs9988,%rs9994;
}
	// end inline asm
	// begin inline asm
	{add.f16 %rs10012,%rs9988,%rs10009;
}
	// end inline asm
	// begin inline asm
	{mul.f16 %rs10015,%rs9994,%rs10000;
}
	// end inline asm
	// begin inline asm
	{add.f16 %rs10018,%rs9994,%rs10015;
}
	// end inline asm
	// begin inline asm
	{mul.f16 %rs10021,%rs10000,%rs10006;
}
	// end inline asm
	// begin inline asm
	{add.f16 %rs10024,%rs10000,%rs10021;
}
	// end inline asm
	// begin inline asm
	{mul.f16 %rs10027,%rs10006,%rs10012;
}
	// end inline asm
	// begin inline asm
	{add.f16 %rs10030,%rs10006,%rs10027;
}
	// end inline asm
	// begin inline asm
	{mul.f16 %rs10033,%rs10012,%rs10018;
}
	// end inline asm
	// begin inline asm
	{add.f16 %rs10036,%rs10012,%rs10033;
}
	// end inline asm
	// begin inline asm
	{mul.f16 %rs10039,%rs10018,%rs10024;
}
	// end inline asm
	// begin inline asm
	{add.f16 %rs10042,%rs10018,%rs10039;
}
	// end inline asm
	// begin inline asm
	{mul.f16 %rs10045,%rs10024,%rs10030;
}
	// end inline asm
	// begin inline asm
	{add.f16 %rs10048,%rs10024,%rs10045;
}
	// end inline asm
	// begin inline asm
	{mul.f16 %rs10051,%rs10030,%rs10036;
}
	// end inline asm
	// begin inline asm
	{add.f16 %rs10054,%rs10030,%rs10051;
}
	// end inline asm
	// begin inline asm
	{mul.f16 %rs10057,%rs10036,%rs10042;
}
	// end inline asm
	// begin inline asm
	{add.f16 %rs10060,%rs10036,%rs10057;
}
	// end inline asm
	// begin inline asm
	{mul.f16 %rs10063,%rs10042,%rs10048;
}
	// end inline asm
	// begin inline asm
	{add.f16 %rs10066,%rs10042,%rs10063;
}
	// end inline asm
	// begin inline asm
	{mul.f16 %rs10069,%rs10048,%rs10054;
}
	// end inline asm
	// begin inline asm
	{add.f16 %rs10072,%rs10048,%rs10069;
}
	// end inline asm
	// begin inline asm
	{mul.f16 %rs10075,%rs10054,%rs10060;
}
	// end inline asm
	// begin inline asm
	{add.f16 %rs10078,%rs10054,%rs10075;
}
	// end inline asm
	// begin inline asm
	{mul.f16 %rs10081,%rs10060,%rs10066;
}
	// end inline asm
	// begin inline asm
	{add.f16 %rs10084,%rs10060,%rs10081;
}
	// end inline asm
	// begin inline asm
	{mul.f16 %rs10087,%rs10066,%rs10072;
}
	// end inline asm
	// begin inline asm
	{add.f16 %rs10090,%rs10066,%rs10087;
}
	// end inline asm
	// begin inline asm
	{mul.f16 %rs10093,%rs10072,%rs10078;
}
	// end inline asm
	// begin inline asm
	{add.f16 %rs10096,%rs10072,%rs10093;
}
	// end inline asm
	// begin inline asm
	{mul.f16 %rs10099,%rs10078,%rs10084;
}
	// end inline asm
	// begin inline asm
	{add.f16 %rs10102,%rs10078,%rs10099;
}
	// end inline asm
	// begin inline asm
	{mul.f16 %rs10105,%rs10084,%rs10090;
}
	// end inline asm
	// begin inline asm
	{add.f16 %rs10108,%rs10084,%rs10105;
}
	// end inline asm
	// begin inline asm
	{mul.f16 %rs10111,%rs10090,%rs10096;
}
	// end inline asm
	// begin inline asm
	{add.f16 %rs10114,%rs10090,%rs10111;
}
	// end inline asm
	// begin inline asm
	{mul.f16 %rs10117,%rs10096,%rs10102;
}
	// end inline asm
	// begin inline asm
	{add.f16 %rs10120,%rs10096,%rs10117;
}
	// end inline asm
	// begin inline asm
	{mul.f16 %rs10123,%rs10102,%rs10108;
}
	// end inline asm
	// begin inline asm
	{add.f16 %rs10126,%rs10102,%rs10123;
}
	// end inline asm
	// begin inline asm
	{mul.f16 %rs10129,%rs10108,%rs10114;
}
	// end inline asm
	// begin inline asm
	{add.f16 %rs10132,%rs10108,%rs10129;
}
	// end inline asm
	// begin inline asm
	{mul.f16 %rs10135,%rs10114,%rs10120;
}
	// end inline asm
	// begin inline asm
	{add.f16 %rs10138,%rs10114,%rs10135;
}
	// end inline asm
	// begin inline asm
	{mul.f16 %rs10141,%rs10120,%rs10126;
}
	// end inline asm
	// begin inline asm
	{add.f16 %rs10144,%rs10120,%rs10141;
}
	// end inline asm
	// begin inline asm
	{mul.f16 %rs10147,%rs10126,%rs10132;
}
	// end inline asm
	// begin inline asm
	{add.f16 %rs10150,%rs10126,%rs10147;
}
	// end inline asm
	// begin inline asm
	{mul.f16 %rs10153,%rs10132,%rs10138;
}
	// end inline asm
	// begin inline asm
	{add.f16 %rs10156,%rs10132,%rs10153;
}
	// end inline asm
	// begin inline asm
	{mul.f16 %rs10159,%rs10138,%rs10144;
}
	// end inline asm
	// begin inline asm
	{add.f16 %rs10162,%rs10138,%rs10159;
}
	// end inline asm
	// begin inline asm
	{mul.f16 %rs10165,%rs10144,%rs10150;
}
	// end inline asm
	// begin inline asm
	{add.f16 %rs10168,%rs10144,%rs10165;
}
	// end inline asm
	// begin inline asm
	{mul.f16 %rs10171,%rs10150,%rs10156;
}
	// end inline asm
	// begin inline asm
	{add.f16 %rs10174,%rs10150,%rs10171;
}
	// end inline asm
	// begin inline asm
	{mul.f16 %rs10177,%rs10156,%rs10162;
}
	// end inline asm
	// begin inline asm
	{add.f16 %rs10180,%rs10156,%rs10177;
}
	// end inline asm
	// begin inline asm
	{mul.f16 %rs10183,%rs10162,%rs10168;
}
	// end inline asm
	// begin inline asm
	{add.f16 %rs10186,%rs10162,%rs10183;
}
	// end inline asm
	// begin inline asm
	{mul.f16 %rs10189,%rs10168,%rs10174;
}
	// end inline asm
	// begin inline asm
	{add.f16 %rs10192,%rs10168,%rs10189;
}
	// end inline asm
	// begin inline asm
	{mul.f16 %rs10195,%rs10174,%rs10180;
}
	// end inline asm
	// begin inline asm
	{add.f16 %rs10198,%rs10174,%rs10195;
}
	// end inline asm
	// begin inline asm
	{mul.f16 %rs10201,%rs10180,%rs10186;
}
	// end inline asm
	// begin inline asm
	{add.f16 %rs10204,%rs10180,%rs10201;
}
	// end inline asm
	// begin inline asm
	{mul.f16 %rs10207,%rs10186,%rs10192;
}
	// end inline asm
	// begin inline asm
	{add.f16 %rs10210,%rs10186,%rs10207;
}
	// end inline asm
	// begin inline asm
	{mul.f16 %rs10213,%rs10192,%rs10198;
}
	// end inline asm
	// begin inline asm
	{add.f16 %rs10216,%rs10192,%rs10213;
}
	// end inline asm
	// begin inline asm
	{mul.f16 %rs10219,%rs10198,%rs10204;
}
	// end inline asm
	// begin inline asm
	{add.f16 %rs10222,%rs10198,%rs10219;
}
	// end inline asm
	// begin inline asm
	{mul.f16 %rs10225,%rs10204,%rs10210;
}
	// end inline asm
	// begin inline asm
	{add.f16 %rs10228,%rs10204,%rs10225;
}
	// end inline asm
	// begin inline asm
	{mul.f16 %rs10231,%rs10210,%rs10216;
}
	// end inline asm
	// begin inline asm
	{add.f16 %rs10234,%rs10210,%rs10231;
}
	// end inline asm
	// begin inline asm
	{mul.f16 %rs10237,%rs10216,%rs10222;
}
	// end inline asm
	// begin inline asm
	{add.f16 %rs10240,%rs10216,%rs10237;
}
	// end inline asm
	// begin inline asm
	{mul.f16 %rs10243,%rs10222,%rs10228;
}
	// end inline asm
	// begin inline asm
	{add.f16 %rs10246,%rs10222,%rs10243;
}
	// end inline asm
	// begin inline asm
	{mul.f16 %rs10249,%rs10228,%rs10234;
}
	// end inline asm
	// begin inline asm
	{add.f16 %rs10252,%rs10228,%rs10249;
}
	// end inline asm
	// begin inline asm
	{mul.f16 %rs10255,%rs10234,%rs10240;
}
	// end inline asm
	// begin inline asm
	{add.f16 %rs10258,%rs10234,%rs10255;
}
	// end inline asm
	// begin inline asm
	{mul.f16 %rs10261,%rs10240,%rs10246;
}
	// end inline asm
	// begin inline asm
	{add.f16 %rs10264,%rs10240,%rs10261;
}
	// end inline asm
	// begin inline asm
	{mul.f16 %rs10267,%rs10246,%rs10252;
}
	// end inline asm
	// begin inline asm
	{add.f16 %rs10270,%rs10246,%rs10267;
}
	// end inline asm
	// begin inline asm
	{mul.f16 %rs10273,%rs10252,%rs10258;
}
	// end inline asm
	// begin inline asm
	{add.f16 %rs10276,%rs10252,%rs10273;
}
	// end inline asm
	// begin inline asm
	{mul.f16 %rs10279,%rs10258,%rs10264;
}
	// end inline asm
	// begin inline asm
	{add.f16 %rs10282,%rs10258,%rs10279;
}
	// end inline asm
	// begin inline asm
	{mul.f16 %rs10285,%rs10264,%rs10270;
}
	// end inline asm
	// begin inline asm
	{add.f16 %rs10288,%rs10264,%rs10285;
}
	// end inline asm
	// begin inline asm
	{mul.f16 %rs10291,%rs10270,%rs10276;
}
	// end inline asm
	// begin inline asm
	{add.f16 %rs10294,%rs10270,%rs10291;
}
	// end inline asm
	// begin inline asm
	{mul.f16 %rs10297,%rs10276,%rs10282;
}
	// end inline asm
	// begin inline asm
	{add.f16 %rs10300,%rs10276,%rs10297;
}
	// end inline asm
	// begin inline asm
	{mul.f16 %rs10303,%rs10282,%rs10288;
}
	// end inline asm
	// begin inline asm
	{add.f16 %rs10306,%rs10282,%rs10303;
}
	// end inline asm
	// begin inline asm
	{mul.f16 %rs10309,%rs10288,%rs10294;
}
	// end inline asm
	// begin inline asm
	{add.f16 %rs10312,%rs10288,%rs10309;
}
	// end inline asm
	// begin inline asm
	{mul.f16 %rs10315,%rs10294,%rs10300;
}
	// end inline asm
	// begin inline asm
	{add.f16 %rs10318,%rs10294,%rs10315;
}
	// end inline asm
	// begin inline asm
	{mul.f16 %rs10321,%rs10300,%rs10306;
}
	// end inline asm
	// begin inline asm
	{add.f16 %rs10324,%rs10300,%rs10321;
}
	// end inline asm
	// begin inline asm
	{mul.f16 %rs10327,%rs10306,%rs10312;
}
	// end inline asm
	// begin inline asm
	{add.f16 %rs10330,%rs10306,%rs10327;
}
	// end inline asm
	// begin inline asm
	{mul.f16 %rs10333,%rs10312,%rs10318;
}
	// end inline asm
	// begin inline asm
	{add.f16 %rs10336,%rs10312,%rs10333;
}
	// end inline asm
	// begin inline asm
	{mul.f16 %rs10339,%rs10318,%rs10324;
}
	// end inline asm
	// begin inline asm
	{add.f16 %rs10342,%rs10318,%rs10339;
}
	// end inline asm
	// begin inline asm
	{mul.f16 %rs10345,%rs10324,%rs10330;
}
	// end inline asm
	// begin inline asm
	{add.f16 %rs10348,%rs10324,%rs10345;
}
	// end inline asm
	// begin inline asm
	{mul.f16 %rs10351,%rs10330,%rs10336;
}
	// end inline asm
	// begin inline asm
	{add.f16 %rs10354,%rs10330,%rs10351;
}
	// end inline asm
	// begin inline asm
	{mul.f16 %rs10357,%rs10336,%rs10342;
}
	// end inline asm
	// begin inline asm
	{add.f16 %rs10360,%rs10336,%rs10357;
}
	// end inline asm
	// begin inline asm
	{mul.f16 %rs10363,%rs10342,%rs10348;
}
	// end inline asm
	// begin inline asm
	{add.f16 %rs10366,%rs10342,%rs10363;
}
	// end inline asm
	// begin inline asm
	{mul.f16 %rs10369,%rs10348,%rs10354;
}
	// end inline asm
	// begin inline asm
	{add.f16 %rs10372,%rs10348,%rs10369;
}
	// end inline asm
	// begin inline asm
	{mul.f16 %rs10375,%rs10354,%rs10360;
}
	// end inline asm
	// begin inline asm
	{add.f16 %rs10378,%rs10354,%rs10375;
}
	// end inline asm
	// begin inline asm
	{mul.f16 %rs10381,%rs10360,%rs10366;
}
	// end inline asm
	// begin inline asm
	{add.f16 %rs10384,%rs10360,%rs10381;
}
	// end inline asm
	// begin inline asm
	{mul.f16 %rs10387,%rs10366,%rs10372;
}
	// end inline asm
	// begin inline asm
	{add.f16 %rs10390,%rs10366,%rs10387;
}
	// end inline asm
	// begin inline asm
	{mul.f16 %rs10393,%rs10372,%rs10378;
}
	// end inline asm
	// begin inline asm
	{add.f16 %rs10396,%rs10372,%rs10393;
}
	// end inline asm
	// begin inline asm
	{mul.f16 %rs10399,%rs10378,%rs10384;
}
	// end inline asm
	// begin inline asm
	{add.f16 %rs10402,%rs10378,%rs10399;
}
	// end inline asm
	// begin inline asm
	{mul.f16 %rs10405,%rs10384,%rs10390;
}
	// end inline asm
	// begin inline asm
	{add.f16 %rs10408,%rs10384,%rs10405;
}
	// end inline asm
	// begin inline asm
	{mul.f16 %rs10411,%rs10390,%rs10396;
}
	// end inline asm
	// begin inline asm
	{add.f16 %rs10414,%rs10390,%rs10411;
}
	// end inline asm
	// begin inline asm
	{mul.f16 %rs10417,%rs10396,%rs10402;
}
	// end inline asm
	// begin inline asm
	{add.f16 %rs10420,%rs10396,%rs10417;
}
	// end inline asm
	// begin inline asm
	{mul.f16 %rs10423,%rs10402,%rs10408;
}
	// end inline asm
	// begin inline asm
	{add.f16 %rs10426,%rs10402,%rs10423;
}
	// end inline asm
	// begin inline asm
	{mul.f16 %rs10429,%rs10408,%rs10414;
}
	// end inline asm
	// begin inline asm
	{add.f16 %rs10432,%rs10408,%rs10429;
}
	// end inline asm
	// begin inline asm
	{mul.f16 %rs10435,%rs10414,%rs10420;
}
	// end inline asm
	// begin inline asm
	{add.f16 %rs10438,%rs10414,%rs10435;
}
	// end inline asm
	// begin inline asm
	{mul.f16 %rs10441,%rs10420,%rs10426;
}
	// end inline asm
	// begin inline asm
	{add.f16 %rs10444,%rs10420,%rs10441;
}
	// end inline asm
	// begin inline asm
	{mul.f16 %rs10447,%rs10426,%rs10432;
}
	// end inline asm
	// begin inline asm
	{add.f16 %rs10450,%rs10426,%rs10447;
}
	// end inline asm
	// begin inline asm
	{mul.f16 %rs10453,%rs10432,%rs10438;
}
	// end inline asm
	// begin inline asm
	{add.f16 %rs10456,%rs10432,%rs10453;
}
	// end inline asm
	// begin inline asm
	{mul.f16 %rs10459,%rs10438,%rs10444;
}
	// end inline asm
	// begin inline asm
	{add.f16 %rs10462,%rs10438,%rs10459;
}
	// end inline asm
	// begin inline asm
	{mul.f16 %rs10465,%rs10444,%rs10450;
}
	// end inline asm
	// begin inline asm
	{add.f16 %rs10468,%rs10444,%rs10465;
}
	// end inline asm
	// begin inline asm
	{mul.f16 %rs10471,%rs10450,%rs10456;
}
	// end inline asm
	// begin inline asm
	{add.f16 %rs10474,%rs10450,%rs10471;
}
	// end inline asm
	// begin inline asm
	{mul.f16 %rs10477,%rs10456,%rs10462;
}
	// end inline asm
	// begin inline asm
	{add.f16 %rs10480,%rs10456,%rs10477;
}
	// end inline asm
	// begin inline asm
	{mul.f16 %rs10483,%rs10462,%rs10468;
}
	// end inline asm
	// begin inline asm
	{add.f16 %rs10486,%rs10462,%rs10483;
}
	// end inline asm
	// begin inline asm
	{mul.f16 %rs10489,%rs10468,%rs10474;
}
	// end inline asm
	// begin inline asm
	{add.f16 %rs10492,%rs10468,%rs10489;
}
	// end inline asm
	// begin inline asm
	{mul.f16 %rs10495,%rs10474,%rs10480;
}
	// end inline asm
	// begin inline asm
	{add.f16 %rs10498,%rs10474,%rs10495;
}
	// end inline asm
	// begin inline asm
	{mul.f16 %rs10501,%rs10480,%rs10486;
}
	// end inline asm
	// begin inline asm
	{add.f16 %rs10504,%rs10480,%rs10501;
}
	// end inline asm
	// begin inline asm
	{mul.f16 %rs10507,%rs10486,%rs10492;
}
	// end inline asm
	// begin inline asm
	{add.f16 %rs10510,%rs10486,%rs10507;
}
	// end inline asm
	// begin inline asm
	{mul.f16 %rs10513,%rs10492,%rs10498;
}
	// end inline asm
	// begin inline asm
	{add.f16 %rs10516,%rs10492,%rs10513;
}
	// end inline asm
	// begin inline asm
	{mul.f16 %rs10519,%rs10498,%rs10504;
}
	// end inline asm
	// begin inline asm
	{add.f16 %rs10522,%rs10498,%rs10519;
}
	// end inline asm
	// begin inline asm
	{mul.f16 %rs10525,%rs10504,%rs10510;
}
	// end inline asm
	// begin inline asm
	{add.f16 %rs10528,%rs10504,%rs10525;
}
	// end inline asm
	// begin inline asm
	{mul.f16 %rs10531,%rs10510,%rs10516;
}
	// end inline asm
	// begin inline asm
	{add.f16 %rs10534,%rs10510,%rs10531;
}
	// end inline asm
	// begin inline asm
	{mul.f16 %rs10537,%rs10516,%rs10522;
}
	// end inline asm
	// begin inline asm
	{add.f16 %rs10540,%rs10516,%rs10537;
}
	// end inline asm
	// begin inline asm
	{mul.f16 %rs10543,%rs10522,%rs10528;
}
	// end inline asm
	// begin inline asm
	{add.f16 %rs10546,%rs10522,%rs10543;
}
	// end inline asm
	// begin inline asm
	{mul.f16 %rs10549,%rs10528,%rs10534;
}
	// end inline asm
	// begin inline asm
	{add.f16 %rs10552,%rs10528,%rs10549;
}
	// end inline asm
	// begin inline asm
	{mul.f16 %rs10555,%rs10534,%rs10540;
}
	// end inline asm
	// begin inline asm
	{add.f16 %rs10558,%rs10534,%rs10555;
}
	// end inline asm
	// begin inline asm
	{mul.f16 %rs10561,%rs10540,%rs10546;
}
	// end inline asm
	// begin inline asm
	{add.f16 %rs10564,%rs10540,%rs10561;
}
	// end inline asm
	// begin inline asm
	{mul.f16 %rs10567,%rs10546,%rs10552;
}
	// end inline asm
	// begin inline asm
	{add.f16 %rs10570,%rs10546,%rs10567;
}
	// end inline asm
	// begin inline asm
	{mul.f16 %rs10573,%rs10552,%rs10558;
}
	// end inline asm
	// begin inline asm
	{add.f16 %rs10576,%rs10552,%rs10573;
}
	// end inline asm
	// begin inline asm
	{mul.f16 %rs10579,%rs10558,%rs10564;
}
	// end inline asm
	// begin inline asm
	{add.f16 %rs10582,%rs10558,%rs10579;
}
	// end inline asm
	// begin inline asm
	{mul.f16 %rs10585,%rs10564,%rs10570;
}
	// end inline asm
	// begin inline asm
	{add.f16 %rs10588,%rs10564,%rs10585;
}
	// end inline asm
	// begin inline asm
	{mul.f16 %rs10591,%rs10570,%rs10576;
}
	// end inline asm
	// begin inline asm
	{add.f16 %rs10594,%rs10570,%rs10591;
}
	// end inline asm
	// begin inline asm
	{mul.f16 %rs10597,%rs10576,%rs10582;
}
	// end inline asm
	// begin inline asm
	{add.f16 %rs10600,%rs10576,%rs10597;
}
	// end inline asm
	// begin inline asm
	{mul.f16 %rs10603,%rs10582,%rs10588;
}
	// end inline asm
	// begin inline asm
	{add.f16 %rs10606,%rs10582,%rs10603;
}
	// end inline asm
	// begin inline asm
	{mul.f16 %rs10609,%rs10588,%rs10594;
}
	// end inline asm
	// begin inline asm
	{add.f16 %rs10612,%rs10588,%rs10609;
}
	// end inline asm
	// begin inline asm
	{mul.f16 %rs10615,%rs10594,%rs10600;
}
	// end inline asm
	// begin inline asm
	{add.f16 %rs10618,%rs10594,%rs10615;
}
	// end inline asm
	// begin inline asm
	{mul.f16 %rs10621,%rs10600,%rs10606;
}
	// end inline asm
	// begin inline asm
	{add.f16 %rs10624,%rs10600,%rs10621;
}
	// end inline asm
	// begin inline asm
	{mul.f16 %rs10627,%rs10606,%rs10612;
}
	// end inline asm
	// begin inline asm
	{add.f16 %rs10630,%rs10606,%rs10627;
}
	// end inline asm
	// begin inline asm
	{mul.f16 %rs10633,%rs10612,%rs10618;
}
	// end inline asm
	// begin inline asm
	{add.f16 %rs10636,%rs10612,%rs10633;
}
	// end inline asm
	// begin inline asm
	{mul.f16 %rs10639,%rs10618,%rs10624;
}
	// end inline asm
	// begin inline asm
	{add.f16 %rs10642,%rs10618,%rs10639;
}
	// end inline asm
	// begin inline asm
	{mul.f16 %rs10645,%rs10624,%rs10630;
}
	// end inline asm
	// begin inline asm
	{add.f16 %rs10648,%rs10624,%rs10645;
}
	// end inline asm
	// begin inline asm
	{mul.f16 %rs10651,%rs10630,%rs10636;
}
	// end inline asm
	// begin inline asm
	{add.f16 %rs10654,%rs10630,%rs10651;
}
	// end inline asm
	// begin inline asm
	{mul.f16 %rs10657,%rs10636,%rs10642;
}
	// end inline asm
	// begin inline asm
	{add.f16 %rs10660,%rs10636,%rs10657;
}
	// end inline asm
	// begin inline asm
	{mul.f16 %rs10663,%rs10642,%rs10648;
}
	// end inline asm
	// begin inline asm
	{add.f16 %rs10666,%rs10642,%rs10663;
}
	// end inline asm
	// begin inline asm
	{mul.f16 %rs10669,%rs10648,%rs10654;
}
	// end inline asm
	// begin inline asm
	{add.f16 %rs10672,%rs10648,%rs10669;
}
	// end inline asm
	// begin inline asm
	{mul.f16 %rs10675,%rs10654,%rs10660;
}
	// end inline asm
	// begin inline asm
	{add.f16 %rs10678,%rs10654,%rs10675;
}
	// end inline asm
	// begin inline asm
	{mul.f16 %rs10681,%rs10660,%rs10666;
}
	// end inline asm
	// begin inline asm
	{add.f16 %rs10684,%rs10660,%rs10681;
}
	// end inline asm
	// begin inline asm
	{mul.f16 %rs10687,%rs10666,%rs10672;
}
	// end inline asm
	// begin inline asm
	{add.f16 %rs10690,%rs10666,%rs10687;
}
	// end inline asm
	// begin inline asm
	{mul.f16 %rs10693,%rs10672,%rs10678;
}
	// end inline asm
	// begin inline asm
	{add.f16 %rs10696,%rs10672,%rs10693;
}
	// end inline asm
	// begin inline asm
	{mul.f16 %rs10699,%rs10678,%rs10684;
}
	// end inline asm
	// begin inline asm
	{add.f16 %rs10702,%rs10678,%rs10699;
}
	// end inline asm
	// begin inline asm
	{mul.f16 %rs10705,%rs10684,%rs10690;
}
	// end inline asm
	// begin inline asm
	{add.f16 %rs10708,%rs10684,%rs10705;
}
	// end inline asm
	// begin inline asm
	{mul.f16 %rs10711,%rs10690,%rs10696;
}
	// end inline asm
	// begin inline asm
	{add.f16 %rs10714,%rs10690,%rs10711;
}
	// end inline asm
	// begin inline asm
	{mul.f16 %rs10717,%rs10696,%rs10702;
}
	// end inline asm
	// begin inline asm
	{add.f16 %rs10720,%rs10696,%rs10717;
}
	// end inline asm
	// begin inline asm
	{mul.f16 %rs10723,%rs10702,%rs10708;
}
	// end inline asm
	// begin inline asm
	{add.f16 %rs10726,%rs10702,%rs10723;
}
	// end inline asm
	// begin inline asm
	{mul.f16 %rs10729,%rs10708,%rs10714;
}
	// end inline asm
	// begin inline asm
	{add.f16 %rs10732,%rs10708,%rs10729;
}
	// end inline asm
	// begin inline asm
	{mul.f16 %rs10735,%rs10714,%rs10720;
}
	// end inline asm
	// begin inline asm
	{add.f16 %rs10738,%rs10714,%rs10735;
}
	// end inline asm
	// begin inline asm
	{mul.f16 %rs10741,%rs10720,%rs10726;
}
	// end inline asm
	// begin inline asm
	{add.f16 %rs10744,%rs10720,%rs10741;
}
	// end inline asm
	// begin inline asm
	{mul.f16 %rs10747,%rs10726,%rs10732;
}
	// end inline asm
	// begin inline asm
	{add.f16 %rs10750,%rs10726,%rs10747;
}
	// end inline asm
	// begin inline asm
	{mul.f16 %rs10753,%rs10732,%rs10738;
}
	// end inline asm
	// begin inline asm
	{add.f16 %rs10756,%rs10732,%rs10753;
}
	// end inline asm
	// begin inline asm
	{mul.f16 %rs10759,%rs10738,%rs10744;
}
	// end inline asm
	// begin inline asm
	{add.f16 %rs10762,%rs10738,%rs10759;
}
	// end inline asm
	// begin inline asm
	{mul.f16 %rs10765,%rs10744,%rs10750;
}
	// end inline asm
	// begin inline asm
	{add.f16 %rs10768,%rs10744,%rs10765;
}
	// end inline asm
	// begin inline asm
	{mul.f16 %rs10771,%rs10750,%rs10756;
}
	// end inline asm
	// begin inline asm
	{add.f16 %rs10774,%rs10750,%rs10771;
}
	// end inline asm
	// begin inline asm
	{mul.f16 %rs10777,%rs10756,%rs10762;
}
	// end inline asm
	// begin inline asm
	{add.f16 %rs10780,%rs10756,%rs10777;
}
	// end inline asm
	// begin inline asm
	{mul.f16 %rs10783,%rs10762,%rs10768;
}
	// end inline asm
	// begin inline asm
	{add.f16 %rs10786,%rs10762,%rs10783;
}
	// end inline asm
	// begin inline asm
	{mul.f16 %rs10789,%rs10768,%rs10774;
}
	// end inline asm
	// begin inline asm
	{add.f16 %rs10792,%rs10768,%rs10789;
}
	// end inline asm
	// begin inline asm
	{mul.f16 %rs10795,%rs10774,%rs10780;
}
	// end inline asm
	// begin inline asm
	{add.f16 %rs10798,%rs10774,%rs10795;
}
	// end inline asm
	// begin inline asm
	{mul.f16 %rs10801,%rs10780,%rs10786;
}
	// end inline asm
	// begin inline asm
	{add.f16 %rs10804,%rs10780,%rs10801;
}
	// end inline asm
	// begin inline asm
	{mul.f16 %rs10807,%rs10786,%rs10792;
}
	// end inline asm
	// begin inline asm
	{add.f16 %rs10810,%rs10786,%rs10807;
}
	// end inline asm
	// begin inline asm
	{mul.f16 %rs10813,%rs10792,%rs10798;
}
	// end inline asm
	// begin inline asm
	{add.f16 %rs10816,%rs10792,%rs10813;
}
	// end inline asm
	// begin inline asm
	{mul.f16 %rs10819,%rs10798,%rs10804;
}
	// end inline asm
	// begin inline asm
	{add.f16 %rs10822,%rs10798,%rs10819;
}
	// end inline asm
	// begin inline asm
	{mul.f16 %rs10825,%rs10804,%rs10810;
}
	// end inline asm
	// begin inline asm
	{add.f16 %rs10828,%rs10804,%rs10825;
}
	// end inline asm
	// begin inline asm
	{mul.f16 %rs10831,%rs10810,%rs10816;
}
	// end inline asm
	// begin inline asm
	{add.f16 %rs10834,%rs10810,%rs10831;
}
	// end inline asm
	// begin inline asm
	{mul.f16 %rs10837,%rs10816,%rs10822;
}
	// end inline asm
	// begin inline asm
	{add.f16 %rs10840,%rs10816,%rs10837;
}
	// end inline asm
	// begin inline asm
	{mul.f16 %rs10843,%rs10822,%rs10828;
}
	// end inline asm
	// begin inline asm
	{add.f16 %rs10846,%rs10822,%rs10843;
}
	// end inline asm
	// begin inline asm
	{mul.f16 %rs10849,%rs10828,%rs10834;
}
	// end inline asm
	// begin inline asm
	{add.f16 %rs10852,%rs10828,%rs10849;
}
	// end inline asm
	// begin inline asm
	{mul.f16 %rs10855,%rs10834,%rs10840;
}
	// end inline asm
	// begin inline asm
	{add.f16 %rs10858,%rs10834,%rs10855;
}
	// end inline asm
	// begin inline asm
	{mul.f16 %rs10861,%rs10840,%rs10846;
}
	// end inline asm
	// begin inline asm
	{add.f16 %rs10864,%rs10840,%rs10861;
}
	// end inline asm
	// begin inline asm
	{mul.f16 %rs10867,%rs10846,%rs10852;
}
	// end inline asm
	// begin inline asm
	{add.f16 %rs10870,%rs10846,%rs10867;
}
	// end inline asm
	// begin inline asm
	{mul.f16 %rs10873,%rs10852,%rs10858;
}
	// end inline asm
	// begin inline asm
	{add.f16 %rs10876,%rs10852,%rs10873;
}
	// end inline asm
	// begin inline asm
	{mul.f16 %rs10879,%rs10858,%rs10864;
}
	// end inline asm
	// begin inline asm
	{add.f16 %rs10882,%rs10858,%rs10879;
}
	// end inline asm
	// begin inline asm
	{mul.f16 %rs10885,%rs10864,%rs10870;
}
	// end inline asm
	// begin inline asm
	{add.f16 %rs10888,%rs10864,%rs10885;
}
	// end inline asm
	// begin inline asm
	{mul.f16 %rs10891,%rs10870,%rs10876;
}
	// end inline asm
	// begin inline asm
	{add.f16 %rs10894,%rs10870,%rs10891;
}
	// end inline asm
	// begin inline asm
	{mul.f16 %rs10897,%rs10876,%rs10882;
}
	// end inline asm
	// begin inline asm
	{add.f16 %rs10900,%rs10876,%rs10897;
}
	// end inline asm
	// begin inline asm
	{mul.f16 %rs10903,%rs10882,%rs10888;
}
	// end inline asm
	// begin inline asm
	{add.f16 %rs10906,%rs10882,%rs10903;
}
	// end inline asm
	// begin inline asm
	{mul.f16 %rs10909,%rs10888,%rs10894;
}
	// end inline asm
	// begin inline asm
	{add.f16 %rs10912,%rs10888,%rs10909;
}
	// end inline asm
	// begin inline asm
	{mul.f16 %rs10915,%rs10894,%rs10900;
}
	// end inline asm
	// begin inline asm
	{add.f16 %rs10918,%rs10894,%rs10915;
}
	// end inline asm
	// begin inline asm
	{mul.f16 %rs10921,%rs10900,%rs10906;
}
	// end inline asm
	// begin inline asm
	{add.f16 %rs10924,%rs10900,%rs10921;
}
	// end inline asm
	// begin inline asm
	{mul.f16 %rs10927,%rs10906,%rs10912;
}
	// end inline asm
	// begin inline asm
	{add.f16 %rs10930,%rs10906,%rs10927;
}
	// end inline asm
	// begin inline asm
	{mul.f16 %rs10933,%rs10912,%rs10918;
}
	// end inline asm
	// begin inline asm
	{add.f16 %rs10936,%rs10912,%rs10933;
}
	// end inline asm
	// begin inline asm
	{mul.f16 %rs10939,%rs10918,%rs10924;
}
	// end inline asm
	// begin inline asm
	{add.f16 %rs10942,%rs10918,%rs10939;
}
	// end inline asm
	// begin inline asm
	{mul.f16 %rs10945,%rs10924,%rs10930;
}
	// end inline asm
	// begin inline asm
	{add.f16 %rs10948,%rs10924,%rs10945;
}
	// end inline asm
	// begin inline asm
	{mul.f16 %rs10951,%rs10930,%rs10936;
}
	// end inline asm
	// begin inline asm
	{add.f16 %rs10954,%rs10930,%rs10951;
}
	// end inline asm
	// begin inline asm
	{mul.f16 %rs10957,%rs10936,%rs10942;
}
	// end inline asm
	// begin inline asm
	{add.f16 %rs10960,%rs10936,%rs10957;
}
	// end inline asm
	// begin inline asm
	{mul.f16 %rs10963,%rs10942,%rs10948;
}
	// end inline asm
	// begin inline asm
	{add.f16 %rs10966,%rs10942,%rs10963;
}
	// end inline asm
	// begin inline asm
	{mul.f16 %rs10969,%rs10948,%rs10954;
}
	// end inline asm
	// begin inline asm
	{add.f16 %rs10972,%rs10948,%rs10969;
}
	// end inline asm
	// begin inline asm
	{mul.f16 %rs10975,%rs10954,%rs10960;
}
	// end inline asm
	// begin inline asm
	{add.f16 %rs10978,%rs10954,%rs10975;
}
	// end inline asm
	// begin inline asm
	{mul.f16 %rs10981,%rs10960,%rs10966;
}
	// end inline asm
	// begin inline asm
	{add.f16 %rs10984,%rs10960,%rs10981;
}
	// end inline asm
	// begin inline asm
	{mul.f16 %rs10987,%rs10966,%rs10972;
}
	// end inline asm
	// begin inline asm
	{add.f16 %rs10990,%rs10966,%rs10987;
}
	// end inline asm
	// begin inline asm
	{mul.f16 %rs10993,%rs10972,%rs10978;
}
	// end inline asm
	// begin inline asm
	{add.f16 %rs10996,%rs10972,%rs10993;
}
	// end inline asm
	// begin inline asm
	{mul.f16 %rs10999,%rs10978,%rs10984;
}
	// end inline asm
	// begin inline asm
	{add.f16 %rs11002,%rs10978,%rs10999;
}
	// end inline asm
	// begin inline asm
	{mul.f16 %rs11005,%rs10984,%rs10990;
}
	// end inline asm
	// begin inline asm
	{add.f16 %rs11008,%rs10984,%rs11005;
}
	// end inline asm
	// begin inline asm
	{mul.f16 %rs11011,%rs10990,%rs10996;
}
	// end inline asm
	// begin inline asm
	{add.f16 %rs11014,%rs10990,%rs11011;
}
	// end inline asm
	// begin inline asm
	{mul.f16 %rs11017,%rs10996,%rs11002;
}
	// end inline asm
	// begin inline asm
	{add.f16 %rs11020,%rs10996,%rs11017;
}
	// end inline asm
	// begin inline asm
	{mul.f16 %rs11023,%rs11002,%rs11008;
}
	// end inline asm
	// begin inline asm
	{add.f16 %rs11026,%rs11002,%rs11023;
}
	// end inline asm
	// begin inline asm
	{mul.f16 %rs11029,%rs11008,%rs11014;
}
	// end inline asm
	// begin inline asm
	{add.f16 %rs11032,%rs11008,%rs11029;
}
	// end inline asm
	// begin inline asm
	{mul.f16 %rs11035,%rs11014,%rs11020;
}
	// end inline asm
	// begin inline asm
	{add.f16 %rs11038,%rs11014,%rs11035;
}
	// end inline asm
	// begin inline asm
	{mul.f16 %rs11041,%rs11020,%rs11026;
}
	// end inline asm
	// begin inline asm
	{add.f16 %rs11044,%rs11020,%rs11041;
}
	// end inline asm
	// begin inline asm
	{mul.f16 %rs11047,%rs11026,%rs11032;
}
	// end inline asm
	// begin inline asm
	{add.f16 %rs11050,%rs11026,%rs11047;
}
	// end inline asm
	// begin inline asm
	{mul.f16 %rs11053,%rs11032,%rs11038;
}
	// end inline asm
	// begin inline asm
	{add.f16 %rs11056,%rs11032,%rs11053;
}
	// end inline asm
	// begin inline asm
	{mul.f16 %rs11059,%rs11038,%rs11044;
}
	// end inline asm
	// begin inline asm
	{add.f16 %rs11062,%rs11038,%rs11059;
}
	// end inline asm
	// begin inline asm
	{mul.f16 %rs11065,%rs11044,%rs11050;
}
	// end inline asm
	// begin inline asm
	{add.f16 %rs11068,%rs11044,%rs11065;
}
	// end inline asm
	// begin inline asm
	{mul.f16 %rs11071,%rs11050,%rs11056;
}
	// end inline asm
	// begin inline asm
	{add.f16 %rs11074,%rs11050,%rs11071;
}
	// end inline asm
	// begin inline asm
	{mul.f16 %rs11077,%rs11056,%rs11062;
}
	// end inline asm
	// begin inline asm
	{add.f16 %rs11080,%rs11056,%rs11077;
}
	// end inline asm
	// begin inline asm
	{mul.f16 %rs11083,%rs11062,%rs11068;
}
	// end inline asm
	// begin inline asm
	{add.f16 %rs11086,%rs11062,%rs11083;
}
	// end inline asm
	// begin inline asm
	{mul.f16 %rs11089,%rs11068,%rs11074;
}
	// end inline asm
	// begin inline asm
	{add.f16 %rs11092,%rs11068,%rs11089;
}
	// end inline asm
	// begin inline asm
	{mul.f16 %rs11095,%rs11074,%rs11080;
}
	// end inline asm
	// begin inline asm
	{add.f16 %rs11098,%rs11074,%rs11095;
}
	// end inline asm
	// begin inline asm
	{mul.f16 %rs11101,%rs11080,%rs11086;
}
	// end inline asm
	// begin inline asm
	{add.f16 %rs11104,%rs11080,%rs11101;
}
	// end inline asm
	// begin inline asm
	{mul.f16 %rs11107,%rs11086,%rs11092;
}
	// end inline asm
	// begin inline asm
	{add.f16 %rs11110,%rs11086,%rs11107;
}
	// end inline asm
	// begin inline asm
	{mul.f16 %rs11113,%rs11092,%rs11098;
}
	// end inline asm
	// begin inline asm
	{add.f16 %rs11116,%rs11092,%rs11113;
}
	// end inline asm
	// begin inline asm
	{mul.f16 %rs11119,%rs11098,%rs11104;
}
	// end inline asm
	// begin inline asm
	{add.f16 %rs11122,%rs11098,%rs11119;
}
	// end inline asm
	// begin inline asm
	{mul.f16 %rs11125,%rs11104,%rs11110;
}
	// end inline asm
	// begin inline asm
	{add.f16 %rs11128,%rs11104,%rs11125;
}
	// end inline asm
	// begin inline asm
	{mul.f16 %rs11131,%rs11110,%rs11116;
}
	// end inline asm
	// begin inline asm
	{add.f16 %rs11134,%rs11110,%rs11131;
}
	// end inline asm
	// begin inline asm
	{mul.f16 %rs11137,%rs11116,%rs11122;
}
	// end inline asm
	// begin inline asm
	{add.f16 %rs11140,%rs11116,%rs11137;
}
	// end inline asm
	// begin inline asm
	{mul.f16 %rs11143,%rs11122,%rs11128;
}
	// end inline asm
	// begin inline asm
	{add.f16 %rs11146,%rs11122,%rs11143;
}
	// end inline asm
	// begin inline asm
	{mul.f16 %rs11149,%rs11128,%rs11134;
}
	// end inline asm
	// begin inline asm
	{add.f16 %rs11152,%rs11128,%rs11149;
}
	// end inline asm
	// begin inline asm
	{mul.f16 %rs11155,%rs11134,%rs11140;
}
	// end inline asm
	// begin inline asm
	{add.f16 %rs11158,%rs11134,%rs11155;
}
	// end inline asm
	// begin inline asm
	{mul.f16 %rs11161,%rs11140,%rs11146;
}
	// end inline asm
	// begin inline asm
	{add.f16 %rs11164,%rs11140,%rs11161;
}
	// end inline asm
	// begin inline asm
	{mul.f16 %rs11167,%rs11146,%rs11152;
}
	// end inline asm
	// begin inline asm
	{add.f16 %rs11170,%rs11146,%rs11167;
}
	// end inline asm
	// begin inline asm
	{mul.f16 %rs11173,%rs11152,%rs11158;
}
	// end inline asm
	// begin inline asm
	{add.f16 %rs11176,%rs11152,%rs11173;
}
	// end inline asm
	// begin inline asm
	{mul.f16 %rs11179,%rs11158,%rs11164;
}
	// end inline asm
	// begin inline asm
	{add.f16 %rs11182,%rs11158,%rs11179;
}
	// end inline asm
	// begin inline asm
	{mul.f16 %rs11185,%rs11164,%rs11170;
}
	// end inline asm
	// begin inline asm
	{add.f16 %rs11188,%rs11164,%rs11185;
}
	// end inline asm
	// begin inline asm
	{mul.f16 %rs11191,%rs11170,%rs11176;
}
	// end inline asm
	// begin inline asm
	{add.f16 %rs11194,%rs11170,%rs11191;
}
	// end inline asm
	// begin inline asm
	{mul.f16 %rs11197,%rs11176,%rs11182;
}
	// end inline asm
	// begin inline asm
	{add.f16 %rs11200,%rs11176,%rs11197;
}
	// end inline asm
	// begin inline asm
	{mul.f16 %rs11203,%rs11182,%rs11188;
}
	// end inline asm
	// begin inline asm
	{add.f16 %rs11206,%rs11182,%rs11203;
}
	// end inline asm
	// begin inline asm
	{mul.f16 %rs11209,%rs11188,%rs11194;
}
	// end inline asm
	// begin inline asm
	{add.f16 %rs11212,%rs11188,%rs11209;
}
	// end inline asm
	// begin inline asm
	{mul.f16 %rs11215,%rs11194,%rs11200;
}
	// end inline asm
	// begin inline asm
	{add.f16 %rs11218,%rs11194,%rs11215;
}
	// end inline asm
	// begin inline asm
	{mul.f16 %rs11221,%rs11200,%rs11206;
}
	// end inline asm
	// begin inline asm
	{add.f16 %rs11224,%rs11200,%rs11221;
}
	// end inline asm
	// begin inline asm
	{mul.f16 %rs11227,%rs11206,%rs11212;
}
	// end inline asm
	// begin inline asm
	{add.f16 %rs11230,%rs11206,%rs11227;
}
	// end inline asm
	// begin inline asm
	{mul.f16 %rs11233,%rs11212,%rs11218;
}
	// end inline asm
	// begin inline asm
	{add.f16 %rs11236,%rs11212,%rs11233;
}
	// end inline asm
	// begin inline asm
	{mul.f16 %rs11239,%rs11218,%rs11224;
}
	// end inline asm
	// begin inline asm
	{add.f16 %rs11242,%rs11218,%rs11239;
}
	// end inline asm
	// begin inline asm
	{mul.f16 %rs11245,%rs11224,%rs11230;
}
	// end inline asm
	// begin inline asm
	{add.f16 %rs11248,%rs11224,%rs11245;
}
	// end inline asm
	// begin inline asm
	{mul.f16 %rs11251,%rs11230,%rs11236;
}
	// end inline asm
	// begin inline asm
	{add.f16 %rs11254,%rs11230,%rs11251;
}
	// end inline asm
	// begin inline asm
	{mul.f16 %rs11257,%rs11236,%rs11242;
}
	// end inline asm
	// begin inline asm
	{add.f16 %rs11260,%rs11236,%rs11257;
}
	// end inline asm
	// begin inline asm
	{mul.f16 %rs11263,%rs11242,%rs11248;
}
	// end inline asm
	// begin inline asm
	{add.f16 %rs11266,%rs11242,%rs11263;
}
	// end inline asm
	// begin inline asm
	{mul.f16 %rs11269,%rs11248,%rs11254;
}
	// end inline asm
	// begin inline asm
	{add.f16 %rs11272,%rs11248,%rs11269;
}
	// end inline asm
	// begin inline asm
	{mul.f16 %rs11275,%rs11254,%rs11260;
}
	// end inline asm
	// begin inline asm
	{add.f16 %rs11278,%rs11254,%rs11275;
}
	// end inline asm
	// begin inline asm
	{mul.f16 %rs11281,%rs11260,%rs11266;
}
	// end inline asm
	// begin inline asm
	{add.f16 %rs11284,%rs11260,%rs11281;
}
	// end inline asm
	// begin inline asm
	{mul.f16 %rs11287,%rs11266,%rs11272;
}
	// end inline asm
	// begin inline asm
	{add.f16 %rs11290,%rs11266,%rs11287;
}
	// end inline asm
	// begin inline asm
	{mul.f16 %rs11293,%rs11272,%rs11278;
}
	// end inline asm
	// begin inline asm
	{add.f16 %rs11296,%rs11272,%rs11293;
}
	// end inline asm
	// begin inline asm
	{mul.f16 %rs11299,%rs11278,%rs11284;
}
	// end inline asm
	// begin inline asm
	{add.f16 %rs11302,%rs11278,%rs11299;
}
	// end inline asm
	// begin inline asm
	{mul.f16 %rs11305,%rs11284,%rs11290;
}
	// end inline asm
	// begin inline asm
	{add.f16 %rs11308,%rs11284,%rs11305;
}
	// end inline asm
	// begin inline asm
	{mul.f16 %rs11311,%rs11290,%rs11296;
}
	// end inline asm
	// begin inline asm
	{add.f16 %rs11314,%rs11290,%rs11311;
}
	// end inline asm
	// begin inline asm
	{mul.f16 %rs11317,%rs11296,%rs11302;
}
	// end inline asm
	// begin inline asm
	{add.f16 %rs11320,%rs11296,%rs11317;
}
	// end inline asm
	// begin inline asm
	{mul.f16 %rs11323,%rs11302,%rs11308;
}
	// end inline asm
	// begin inline asm
	{add.f16 %rs11326,%rs11302,%rs11323;
}
	// end inline asm
	// begin inline asm
	{mul.f16 %rs11329,%rs11308,%rs11314;
}
	// end inline asm
	// begin inline asm
	{add.f16 %rs11332,%rs11308,%rs11329;
}
	// end inline asm
	// begin inline asm
	{mul.f16 %rs11335,%rs11314,%rs11320;
}
	// end inline asm
	// begin inline asm
	{add.f16 %rs11338,%rs11314,%rs11335;
}
	// end inline asm
	// begin inline asm
	{mul.f16 %rs11341,%rs11320,%rs11326;
}
	// end inline asm
	// begin inline asm
	{add.f16 %rs11344,%rs11320,%rs11341;
}
	// end inline asm
	// begin inline asm
	{mul.f16 %rs11347,%rs11326,%rs11332;
}
	// end inline asm
	// begin inline asm
	{add.f16 %rs11350,%rs11326,%rs11347;
}
	// end inline asm
	// begin inline asm
	{mul.f16 %rs11353,%rs11332,%rs11338;
}
	// end inline asm
	// begin inline asm
	{add.f16 %rs11356,%rs11332,%rs11353;
}
	// end inline asm
	// begin inline asm
	{mul.f16 %rs11359,%rs11338,%rs11344;
}
	// end inline asm
	// begin inline asm
	{add.f16 %rs11362,%rs11338,%rs11359;
}
	// end inline asm
	// begin inline asm
	{mul.f16 %rs11365,%rs11344,%rs11350;
}
	// end inline asm
	// begin inline asm
	{add.f16 %rs11368,%rs11344,%rs11365;
}
	// end inline asm
	// begin inline asm
	{mul.f16 %rs11371,%rs11350,%rs11356;
}
	// end inline asm
	// begin inline asm
	{add.f16 %rs11374,%rs11350,%rs11371;
}
	// end inline asm
	// begin inline asm
	{mul.f16 %rs11377,%rs11356,%rs11362;
}
	// end inline asm
	// begin inline asm
	{add.f16 %rs11380,%rs11356,%rs11377;
}
	// end inline asm
	// begin inline asm
	{mul.f16 %rs11383,%rs11362,%rs11368;
}
	// end inline asm
	// begin inline asm
	{add.f16 %rs11386,%rs11362,%rs11383;
}
	// end inline asm
	// begin inline asm
	{mul.f16 %rs11389,%rs11368,%rs11374;
}
	// end inline asm
	// begin inline asm
	{add.f16 %rs11392,%rs11368,%rs11389;
}
	// end inline asm
	// begin inline asm
	{mul.f16 %rs11395,%rs11374,%rs11380;
}
	// end inline asm
	// begin inline asm
	{add.f16 %rs11398,%rs11374,%rs11395;
}
	// end inline asm
	// begin inline asm
	{mul.f16 %rs11401,%rs11380,%rs11386;
}
	// end inline asm
	// begin inline asm
	{add.f16 %rs11404,%rs11380,%rs11401;
}
	// end inline asm
	// begin inline asm
	{mul.f16 %rs11407,%rs11386,%rs11392;
}
	// end inline asm
	// begin inline asm
	{add.f16 %rs11410,%rs11386,%rs11407;
}
	// end inline asm
	// begin inline asm
	{mul.f16 %rs11413,%rs11392,%rs11398;
}
	// end inline asm
	// begin inline asm
	{add.f16 %rs11416,%rs11392,%rs11413;
}
	// end inline asm
	// begin inline asm
	{mul.f16 %rs11419,%rs11398,%rs11404;
}
	// end inline asm
	// begin inline asm
	{add.f16 %rs11422,%rs11398,%rs11419;
}
	// end inline asm
	// begin inline asm
	{mul.f16 %rs11425,%rs11404,%rs11410;
}
	// end inline asm
	// begin inline asm
	{add.f16 %rs11428,%rs11404,%rs11425;
}
	// end inline asm
	// begin inline asm
	{mul.f16 %rs11431,%rs11410,%rs11416;
}
	// end inline asm
	// begin inline asm
	{add.f16 %rs11434,%rs11410,%rs11431;
}
	// end inline asm
	// begin inline asm
	{mul.f16 %rs11437,%rs11416,%rs11422;
}
	// end inline asm
	// begin inline asm
	{add.f16 %rs11440,%rs11416,%rs11437;
}
	// end inline asm
	// begin inline asm
	{mul.f16 %rs11443,%rs11422,%rs11428;
}
	// end inline asm
	// begin inline asm
	{add.f16 %rs11446,%rs11422,%rs11443;
}
	// end inline asm
	// begin inline asm
	{mul.f16 %rs11449,%rs11428,%rs11434;
}
	// end inline asm
	// begin inline asm
	{add.f16 %rs11452,%rs11428,%rs11449;
}
	// end inline asm
	// begin inline asm
	{mul.f16 %rs11455,%rs11434,%rs11440;
}
	// end inline asm
	// begin inline asm
	{add.f16 %rs11458,%rs11434,%rs11455;
}
	// end inline asm
	// begin inline asm
	{mul.f16 %rs11461,%rs11440,%rs11446;
}
	// end inline asm
	// begin inline asm
	{add.f16 %rs11464,%rs11440,%rs11461;
}
	// end inline asm
	// begin inline asm
	{mul.f16 %rs11467,%rs11446,%rs11452;
}
	// end inline asm
	// begin inline asm
	{add.f16 %rs11470,%rs11446,%rs11467;
}
	// end inline asm
	// begin inline asm
	{mul.f16 %rs11473,%rs11452,%rs11458;
}
	// end inline asm
	// begin inline asm
	{add.f16 %rs11476,%rs11452,%rs11473;
}
	// end inline asm
	// begin inline asm
	{mul.f16 %rs11479,%rs11458,%rs11464;
}
	// end inline asm
	// begin inline asm
	{add.f16 %rs11482,%rs11458,%rs11479;
}
	// end inline asm
	// begin inline asm
	{mul.f16 %rs11485,%rs11464,%rs11470;
}
	// end inline asm
	// begin inline asm
	{add.f16 %rs11488,%rs11464,%rs11485;
}
	// end inline asm
	// begin inline asm
	{mul.f16 %rs11491,%rs11470,%rs11476;
}
	// end inline asm
	// begin inline asm
	{add.f16 %rs11494,%rs11470,%rs11491;
}
	// end inline asm
	// begin inline asm
	{mul.f16 %rs11497,%rs11476,%rs11482;
}
	// end inline asm
	// begin inline asm
	{add.f16 %rs11500,%rs11476,%rs11497;
}
	// end inline asm
	// begin inline asm
	{mul.f16 %rs11503,%rs11482,%rs11488;
}
	// end inline asm
	// begin inline asm
	{add.f16 %rs11506,%rs11482,%rs11503;
}
	// end inline asm
	// begin inline asm
	{mul.f16 %rs11509,%rs11488,%rs11494;
}
	// end inline asm
	// begin inline asm
	{add.f16 %rs11512,%rs11488,%rs11509;
}
	// end inline asm
	// begin inline asm
	{mul.f16 %rs11515,%rs11494,%rs11500;
}
	// end inline asm
	// begin inline asm
	{add.f16 %rs11518,%rs11494,%rs11515;
}
	// end inline asm
	// begin inline asm
	{mul.f16 %rs11521,%rs11500,%rs11506;
}
	// end inline asm
	// begin inline asm
	{add.f16 %rs11524,%rs11500,%rs11521;
}
	// end inline asm
	// begin inline asm
	{mul.f16 %rs11527,%rs11506,%rs11512;
}
	// end inline asm
	// begin inline asm
	{add.f16 %rs11530,%rs11506,%rs11527;
}
	// end inline asm
	// begin inline asm
	{mul.f16 %rs11533,%rs11512,%rs11518;
}
	// end inline asm
	// begin inline asm
	{add.f16 %rs11536,%rs11512,%rs11533;
}
	// end inline asm
	// begin inline asm
	{mul.f16 %rs11539,%rs11518,%rs11524;
}
	// end inline asm
	// begin inline asm
	{add.f16 %rs11542,%rs11518,%rs11539;
}
	// end inline asm
	// begin inline asm
	{mul.f16 %rs11545,%rs11524,%rs11530;
}
	// end inline asm
	// begin inline asm
	{add.f16 %rs11548,%rs11524,%rs11545;
}
	// end inline asm
	// begin inline asm
	{mul.f16 %rs11551,%rs11530,%rs11536;
}
	// end inline asm
	// begin inline asm
	{add.f16 %rs11554,%rs11530,%rs11551;
}
	// end inline asm
	// begin inline asm
	{mul.f16 %rs11557,%rs11536,%rs11542;
}
	// end inline asm
	// begin inline asm
	{add.f16 %rs11560,%rs11536,%rs11557;
}
	// end inline asm
	// begin inline asm
	{mul.f16 %rs11563,%rs11542,%rs11548;
}
	// end inline asm
	// begin inline asm
	{add.f16 %rs11566,%rs11542,%rs11563;
}
	// end inline asm
	// begin inline asm
	{mul.f16 %rs11569,%rs11548,%rs11554;
}
	// end inline asm
	// begin inline asm
	{add.f16 %rs11572,%rs11548,%rs11569;
}
	// end inline asm
	// begin inline asm
	{mul.f16 %rs11575,%rs11554,%rs11560;
}
	// end inline asm
	// begin inline asm
	{add.f16 %rs11578,%rs11554,%rs11575;
}
	// end inline asm
	// begin inline asm
	{mul.f16 %rs11581,%rs11560,%rs11566;
}
	// end inline asm
	// begin inline asm
	{add.f16 %rs11584,%rs11560,%rs11581;
}
	// end inline asm
	// begin inline asm
	{mul.f16 %rs11587,%rs11566,%rs11572;
}
	// end inline asm
	// begin inline asm
	{add.f16 %rs11590,%rs11566,%rs11587;
}
	// end inline asm
	// begin inline asm
	{mul.f16 %rs11593,%rs11572,%rs11578;
}
	// end inline asm
	// begin inline asm
	{add.f16 %rs11596,%rs11572,%rs11593;
}
	// end inline asm
	// begin inline asm
	{mul.f16 %rs11599,%rs11578,%rs11584;
}
	// end inline asm
	// begin inline asm
	{add.f16 %rs11602,%rs11578,%rs11599;
}
	// end inline asm
	// begin inline asm
	{mul.f16 %rs11605,%rs11584,%rs11590;
}
	// end inline asm
	// begin inline asm
	{add.f16 %rs11608,%rs11584,%rs11605;
}
	// end inline asm
	// begin inline asm
	{mul.f16 %rs11611,%rs11590,%rs11596;
}
	// end inline asm
	// begin inline asm
	{add.f16 %rs11614,%rs11590,%rs11611;
}
	// end inline asm
	// begin inline asm
	{mul.f16 %rs11617,%rs11596,%rs11602;
}
	// end inline asm
	// begin inline asm
	{add.f16 %rs11620,%rs11596,%rs11617;
}
	// end inline asm
	// begin inline asm
	{mul.f16 %rs11623,%rs11602,%rs11608;
}
	// end inline asm
	// begin inline asm
	{add.f16 %rs11626,%rs11602,%rs11623;
}
	// end inline asm
	// begin inline asm
	{mul.f16 %rs11629,%rs11608,%rs11614;
}
	// end inline asm
	// begin inline asm
	{add.f16 %rs11632,%rs11608,%rs11629;
}
	// end inline asm
	// begin inline asm
	{mul.f16 %rs11635,%rs11614,%rs11620;
}
	// end inline asm
	// begin inline asm
	{add.f16 %rs11638,%rs11614,%rs11635;
}
	// end inline asm
	// begin inline asm
	{mul.f16 %rs11641,%rs11620,%rs11626;
}
	// end inline asm
	// begin inline asm
	{add.f16 %rs11644,%rs11620,%rs11641;
}
	// end inline asm
	// begin inline asm
	{mul.f16 %rs11647,%rs11626,%rs11632;
}
	// end inline asm
	// begin inline asm
	{add.f16 %rs11650,%rs11626,%rs11647;
}
	// end inline asm
	// begin inline asm
	{mul.f16 %rs11653,%rs11632,%rs11638;
}
	// end inline asm
	// begin inline asm
	{add.f16 %rs11656,%rs11632,%rs11653;
}
	// end inline asm
	// begin inline asm
	{mul.f16 %rs11659,%rs11638,%rs11644;
}
	// end inline asm
	// begin inline asm
	{add.f16 %rs11662,%rs11638,%rs11659;
}
	// end inline asm
	// begin inline asm
	{mul.f16 %rs11665,%rs11644,%rs11650;
}
	// end inline asm
	// begin inline asm
	{add.f16 %rs11668,%rs11644,%rs11665;
}
	// end inline asm
	// begin inline asm
	{mul.f16 %rs11671,%rs11650,%rs11656;
}
	// end inline asm
	// begin inline asm
	{add.f16 %rs11674,%rs11650,%rs11671;
}
	// end inline asm
	// begin inline asm
	{mul.f16 %rs11677,%rs11656,%rs11662;
}
	// end inline asm
	// begin inline asm
	{add.f16 %rs11680,%rs11656,%rs11677;
}
	// end inline asm
	// begin inline asm
	{mul.f16 %rs11683,%rs11662,%rs11668;
}
	// end inline asm
	// begin inline asm
	{add.f16 %rs11686,%rs11662,%rs11683;
}
	// end inline asm
	// begin inline asm
	{mul.f16 %rs11689,%rs11668,%rs11674;
}
	// end inline asm
	// begin inline asm
	{add.f16 %rs11692,%rs11668,%rs11689;
}
	// end inline asm
	// begin inline asm
	{mul.f16 %rs11695,%rs11674,%rs11680;
}
	// end inline asm
	// begin inline asm
	{add.f16 %rs11698,%rs11674,%rs11695;
}
	// end inline asm
	// begin inline asm
	{mul.f16 %rs11701,%rs11680,%rs11686;
}
	// end inline asm
	// begin inline asm
	{add.f16 %rs11704,%rs11680,%rs11701;
}
	// end inline asm
	// begin inline asm
	{mul.f16 %rs11707,%rs11686,%rs11692;
}
	// end inline asm
	// begin inline asm
	{add.f16 %rs11710,%rs11686,%rs11707;
}
	// end inline asm
	// begin inline asm
	{mul.f16 %rs11713,%rs11692,%rs11698;
}
	// end inline asm
	// begin inline asm
	{add.f16 %rs11716,%rs11692,%rs11713;
}
	// end inline asm
	// begin inline asm
	{mul.f16 %rs11719,%rs11698,%rs11704;
}
	// end inline asm
	// begin inline asm
	{add.f16 %rs11722,%rs11698,%rs11719;
}
	// end inline asm
	// begin inline asm
	{mul.f16 %rs11725,%rs11704,%rs11710;
}
	// end inline asm
	// begin inline asm
	{add.f16 %rs11728,%rs11704,%rs11725;
}
	// end inline asm
	// begin inline asm
	{mul.f16 %rs11731,%rs11710,%rs11716;
}
	// end inline asm
	// begin inline asm
	{add.f16 %rs11734,%rs11710,%rs11731;
}
	// end inline asm
	// begin inline asm
	{mul.f16 %rs11737,%rs11716,%rs11722;
}
	// end inline asm
	// begin inline asm
	{add.f16 %rs11740,%rs11716,%rs11737;
}
	// end inline asm
	// begin inline asm
	{mul.f16 %rs11743,%rs11722,%rs11728;
}
	// end inline asm
	// begin inline asm
	{add.f16 %rs11746,%rs11722,%rs11743;
}
	// end inline asm
	// begin inline asm
	{mul.f16 %rs11749,%rs11728,%rs11734;
}
	// end inline asm
	// begin inline asm
	{add.f16 %rs11752,%rs11728,%rs11749;
}
	// end inline asm
	// begin inline asm
	{mul.f16 %rs11755,%rs11734,%rs11740;
}
	// end inline asm
	// begin inline asm
	{add.f16 %rs11758,%rs11734,%rs11755;
}
	// end inline asm
	// begin inline asm
	{mul.f16 %rs11761,%rs11740,%rs11746;
}
	// end inline asm
	// begin inline asm
	{add.f16 %rs11764,%rs11740,%rs11761;
}
	// end inline asm
	// begin inline asm
	{mul.f16 %rs11767,%rs11746,%rs11752;
}
	// end inline asm
	// begin inline asm
	{add.f16 %rs11770,%rs11746,%rs11767;
}
	// end inline asm
	// begin inline asm
	{mul.f16 %rs11773,%rs11752,%rs11758;
}
	// end inline asm
	// begin inline asm
	{add.f16 %rs11776,%rs11752,%rs11773;
}
	// end inline asm
	// begin inline asm
	{mul.f16 %rs11779,%rs11758,%rs11764;
}
	// end inline asm
	// begin inline asm
	{add.f16 %rs11782,%rs11758,%rs11779;
}
	// end inline asm
	// begin inline asm
	{mul.f16 %rs11785,%rs11764,%rs11770;
}
	// end inline asm
	// begin inline asm
	{add.f16 %rs11788,%rs11764,%rs11785;
}
	// end inline asm
	// begin inline asm
	{mul.f16 %rs11791,%rs11770,%rs11776;
}
	// end inline asm
	// begin inline asm
	{add.f16 %rs11794,%rs11770,%rs11791;
}
	// end inline asm
	// begin inline asm
	{mul.f16 %rs11797,%rs11776,%rs11782;
}
	// end inline asm
	// begin inline asm
	{add.f16 %rs11800,%rs11776,%rs11797;
}
	// end inline asm
	// begin inline asm
	{mul.f16 %rs11803,%rs11782,%rs11788;
}
	// end inline asm
	// begin inline asm
	{add.f16 %rs11806,%rs11782,%rs11803;
}
	// end inline asm
	// begin inline asm
	{mul.f16 %rs11809,%rs11788,%rs11794;
}
	// end inline asm
	// begin inline asm
	{add.f16 %rs11812,%rs11788,%rs11809;
}
	// end inline asm
	// begin inline asm
	{mul.f16 %rs11815,%rs11794,%rs11800;
}
	// end inline asm
	// begin inline asm
	{add.f16 %rs11818,%rs11794,%rs11815;
}
	// end inline asm
	// begin inline asm
	{mul.f16 %rs11821,%rs11800,%rs11806;
}
	// end inline asm
	// begin inline asm
	{add.f16 %rs11824,%rs11800,%rs11821;
}
	// end inline asm
	// begin inline asm
	{mul.f16 %rs11827,%rs11806,%rs11812;
}
	// end inline asm
	// begin inline asm
	{add.f16 %rs11830,%rs11806,%rs11827;
}
	// end inline asm
	// begin inline asm
	{mul.f16 %rs11833,%rs11812,%rs11818;
}
	// end inline asm
	// begin inline asm
	{add.f16 %rs11836,%rs11812,%rs11833;
}
	// end inline asm
	// begin inline asm
	{mul.f16 %rs11839,%rs11818,%rs11824;
}
	// end inline asm
	// begin inline asm
	{add.f16 %rs11842,%rs11818,%rs11839;
}
	// end inline asm
	// begin inline asm
	{mul.f16 %rs11845,%rs11824,%rs11830;
}
	// end inline asm
	// begin inline asm
	{add.f16 %rs11848,%rs11824,%rs11845;
}
	// end inline asm
	// begin inline asm
	{mul.f16 %rs11851,%rs11830,%rs11836;
}
	// end inline asm
	// begin inline asm
	{add.f16 %rs11854,%rs11830,%rs11851;
}
	// end inline asm
	// begin inline asm
	{mul.f16 %rs11857,%rs11836,%rs11842;
}
	// end inline asm
	// begin inline asm
	{add.f16 %rs11860,%rs11836,%rs11857;
}
	// end inline asm
	// begin inline asm
	{mul.f16 %rs11863,%rs11842,%rs11848;
}
	// end inline asm
	// begin inline asm
	{add.f16 %rs11866,%rs11842,%rs11863;
}
	// end inline asm
	// begin inline asm
	{mul.f16 %rs11869,%rs11848,%rs11854;
}
	// end inline asm
	// begin inline asm
	{add.f16 %rs11872,%rs11848,%rs11869;
}
	// end inline asm
	// begin inline asm
	{mul.f16 %rs11875,%rs11854,%rs11860;
}
	// end inline asm
	// begin inline asm
	{add.f16 %rs11878,%rs11854,%rs11875;
}
	// end inline asm
	// begin inline asm
	{mul.f16 %rs11881,%rs11860,%rs11866;
}
	// end inline asm
	// begin inline asm
	{add.f16 %rs11884,%rs11860,%rs11881;
}
	// end inline asm
	// begin inline asm
	{mul.f16 %rs11887,%rs11866,%rs11872;
}
	// end inline asm
	// begin inline asm
	{add.f16 %rs11890,%rs11866,%rs11887;
}
	// end inline asm
	// begin inline asm
	{mul.f16 %rs11893,%rs11872,%rs11878;
}
	// end inline asm
	// begin inline asm
	{add.f16 %rs11896,%rs11872,%rs11893;
}
	// end inline asm
	// begin inline asm
	{mul.f16 %rs11899,%rs11878,%rs11884;
}
	// end inline asm
	// begin inline asm
	{add.f16 %rs11902,%rs11878,%rs11899;
}
	// end inline asm
	// begin inline asm
	{mul.f16 %rs11905,%rs11884,%rs11890;
}
	// end inline asm
	// begin inline asm
	{add.f16 %rs11908,%rs11884,%rs11905;
}
	// end inline asm
	// begin inline asm
	{mul.f16 %rs11911,%rs11890,%rs11896;
}
	// end inline asm
	// begin inline asm
	{add.f16 %rs11914,%rs11890,%rs11911;
}
	// end inline asm
	// begin inline asm
	{mul.f16 %rs11917,%rs11896,%rs11902;
}
	// end inline asm
	// begin inline asm
	{add.f16 %rs11920,%rs11896,%rs11917;
}
	// end inline asm
	// begin inline asm
	{mul.f16 %rs11923,%rs11902,%rs11908;
}
	// end inline asm
	// begin inline asm
	{add.f16 %rs11926,%rs11902,%rs11923;
}
	// end inline asm
	// begin inline asm
	{mul.f16 %rs11929,%rs11908,%rs11914;
}
	// end inline asm
	// begin inline asm
	{add.f16 %rs11932,%rs11908,%rs11929;
}
	// end inline asm
	// begin inline asm
	{mul.f16 %rs11935,%rs11914,%rs11920;
}
	// end inline asm
	// begin inline asm
	{add.f16 %rs11938,%rs11914,%rs11935;
}
	// end inline asm
	// begin inline asm
	{mul.f16 %rs11941,%rs11920,%rs11926;
}
	// end inline asm
	// begin inline asm
	{add.f16 %rs11944,%rs11920,%rs11941;
}
	// end inline asm
	// begin inline asm
	{mul.f16 %rs11947,%rs11926,%rs11932;
}
	// end inline asm
	// begin inline asm
	{add.f16 %rs11950,%rs11926,%rs11947;
}
	// end inline asm
	// begin inline asm
	{mul.f16 %rs11953,%rs11932,%rs11938;
}
	// end inline asm
	// begin inline asm
	{add.f16 %rs11956,%rs11932,%rs11953;
}
	// end inline asm
	// begin inline asm
	{mul.f16 %rs11959,%rs11938,%rs11944;
}
	// end inline asm
	// begin inline asm
	{add.f16 %rs11962,%rs11938,%rs11959;
}
	// end inline asm
	// begin inline asm
	{mul.f16 %rs11965,%rs11944,%rs11950;
}
	// end inline asm
	// begin inline asm
	{add.f16 %rs11968,%rs11944,%rs11965;
}
	// end inline asm
	// begin inline asm
	{mul.f16 %rs11971,%rs11950,%rs11956;
}
	// end inline asm
	// begin inline asm
	{add.f16 %rs11974,%rs11950,%rs11971;
}
	// end inline asm
	// begin inline asm
	{mul.f16 %rs11977,%rs11956,%rs11962;
}
	// end inline asm
	// begin inline asm
	{add.f16 %rs11980,%rs11956,%rs11977;
}
	// end inline asm
	// begin inline asm
	{mul.f16 %rs11983,%rs11962,%rs11968;
}
	// end inline asm
	// begin inline asm
	{add.f16 %rs11986,%rs11962,%rs11983;
}
	// end inline asm
	// begin inline asm
	{mul.f16 %rs11989,%rs11968,%rs11974;
}
	// end inline asm
	// begin inline asm
	{add.f16 %rs11992,%rs11968,%rs11989;
}
	// end inline asm
	// begin inline asm
	{mul.f16 %rs11995,%rs11974,%rs11980;
}
	// end inline asm
	// begin inline asm
	{add.f16 %rs11998,%rs11974,%rs11995;
}
	// end inline asm
	// begin inline asm
	{mul.f16 %rs12001,%rs11980,%rs11986;
}
	// end inline asm
	// begin inline asm
	{add.f16 %rs12004,%rs11980,%rs12001;
}
	// end inline asm
	// begin inline asm
	{mul.f16 %rs12007,%rs11986,%rs11992;
}
	// end inline asm
	// begin inline asm
	{add.f16 %rs12010,%rs11986,%rs12007;
}
	// end inline asm
	// begin inline asm
	{mul.f16 %rs12013,%rs11992,%rs11998;
}
	// end inline asm
	// begin inline asm
	{add.f16 %rs12016,%rs11992,%rs12013;
}
	// end inline asm
	// begin inline asm
	{mul.f16 %rs12019,%rs11998,%rs12004;
}
	// end inline asm
	// begin inline asm
	{add.f16 %rs12022,%rs11998,%rs12019;
}
	// end inline asm
	// begin inline asm
	{mul.f16 %rs12025,%rs12004,%rs12010;
}
	// end inline asm
	// begin inline asm
	{add.f16 %rs12028,%rs12004,%rs12025;
}
	// end inline asm
	// begin inline asm
	{mul.f16 %rs12031,%rs12010,%rs12016;
}
	// end inline asm
	// begin inline asm
	{add.f16 %rs12034,%rs12010,%rs12031;
}
	// end inline asm
	// begin inline asm
	{mul.f16 %rs12037,%rs12016,%rs12022;
}
	// end inline asm
	// begin inline asm
	{add.f16 %rs12040,%rs12016,%rs12037;
}
	// end inline asm
	// begin inline asm
	{mul.f16 %rs12043,%rs12022,%rs12028;
}
	// end inline asm
	// begin inline asm
	{add.f16 %rs12046,%rs12022,%rs12043;
}
	// end inline asm
	// begin inline asm
	{mul.f16 %rs12049,%rs12028,%rs12034;
}
	// end inline asm
	// begin inline asm
	{add.f16 %rs12052,%rs12028,%rs12049;
}
	// end inline asm
	// begin inline asm
	{mul.f16 %rs12055,%rs12034,%rs12040;
}
	// end inline asm
	// begin inline asm
	{add.f16 %rs12058,%rs12034,%rs12055;
}
	// end inline asm
	// begin inline asm
	{mul.f16 %rs12061,%rs12040,%rs12046;
}
	// end inline asm
	// begin inline asm
	{add.f16 %rs12064,%rs12040,%rs12061;
}
	// end inline asm
	// begin inline asm
	{mul.f16 %rs12067,%rs12046,%rs12052;
}
	// end inline asm
	// begin inline asm
	{add.f16 %rs12070,%rs12046,%rs12067;
}
	// end inline asm
	// begin inline asm
	{mul.f16 %rs12073,%rs12052,%rs12058;
}
	// end inline asm
	// begin inline asm
	{add.f16 %rs12076,%rs12052,%rs12073;
}
	// end inline asm
	// begin inline asm
	{mul.f16 %rs12079,%rs12058,%rs12064;
}
	// end inline asm
	// begin inline asm
	{add.f16 %rs12082,%rs12058,%rs12079;
}
	// end inline asm
	// begin inline asm
	{mul.f16 %rs12085,%rs12064,%rs12070;
}
	// end inline asm
	// begin inline asm
	{add.f16 %rs12088,%rs12064,%rs12085;
}
	// end inline asm
	// begin inline asm
	{mul.f16 %rs12091,%rs12070,%rs12076;
}
	// end inline asm
	// begin inline asm
	{add.f16 %rs12094,%rs12070,%rs12091;
}
	// end inline asm
	// begin inline asm
	{mul.f16 %rs12097,%rs12076,%rs12082;
}
	// end inline asm
	// begin inline asm
	{add.f16 %rs12100,%rs12076,%rs12097;
}
	// end inline asm
	// begin inline asm
	{mul.f16 %rs12103,%rs12082,%rs12088;
}
	// end inline asm
	// begin inline asm
	{add.f16 %rs12106,%rs12082,%rs12103;
}
	// end inline asm
	// begin inline asm
	{mul.f16 %rs12109,%rs12088,%rs12094;
}
	// end inline asm
	// begin inline asm
	{add.f16 %rs12112,%rs12088,%rs12109;
}
	// end inline asm
	// begin inline asm
	{mul.f16 %rs12115,%rs12094,%rs12100;
}
	// end inline asm
	// begin inline asm
	{add.f16 %rs12118,%rs12094,%rs12115;
}
	// end inline asm
	// begin inline asm
	{mul.f16 %rs12121,%rs12100,%rs12106;
}
	// end inline asm
	// begin inline asm
	{add.f16 %rs12124,%rs12100,%rs12121;
}
	// end inline asm
	// begin inline asm
	{mul.f16 %rs12127,%rs12106,%rs12112;
}
	// end inline asm
	// begin inline asm
	{add.f16 %rs12130,%rs12106,%rs12127;
}
	// end inline asm
	// begin inline asm
	{mul.f16 %rs12133,%rs12112,%rs12118;
}
	// end inline asm
	// begin inline asm
	{add.f16 %rs12136,%rs12112,%rs12133;
}
	// end inline asm
	// begin inline asm
	{mul.f16 %rs12139,%rs12118,%rs12124;
}
	// end inline asm
	// begin inline asm
	{add.f16 %rs12142,%rs12118,%rs12139;
}
	// end inline asm
	// begin inline asm
	{mul.f16 %rs12145,%rs12124,%rs12130;
}
	// end inline asm
	// begin inline asm
	{add.f16 %rs12148,%rs12124,%rs12145;
}
	// end inline asm
	// begin inline asm
	{mul.f16 %rs12151,%rs12130,%rs12136;
}
	// end inline asm
	// begin inline asm
	{add.f16 %rs12154,%rs12130,%rs12151;
}
	// end inline asm
	// begin inline asm
	{mul.f16 %rs12157,%rs12136,%rs12142;
}
	// end inline asm
	// begin inline asm
	{add.f16 %rs12160,%rs12136,%rs12157;
}
	// end inline asm
	// begin inline asm
	{mul.f16 %rs12163,%rs12142,%rs12148;
}
	// end inline asm
	// begin inline asm
	{add.f16 %rs12166,%rs12142,%rs12163;
}
	// end inline asm
	// begin inline asm
	{mul.f16 %rs12169,%rs12148,%rs12154;
}
	// end inline asm
	// begin inline asm
	{add.f16 %rs12172,%rs12148,%rs12169;
}
	// end inline asm
	// begin inline asm
	{mul.f16 %rs12175,%rs12154,%rs12160;
}
	// end inline asm
	// begin inline asm
	{add.f16 %rs12178,%rs12154,%rs12175;
}
	// end inline asm
	// begin inline asm
	{mul.f16 %rs12181,%rs12160,%rs12166;
}
	// end inline asm
	// begin inline asm
	{add.f16 %rs12184,%rs12160,%rs12181;
}
	// end inline asm
	// begin inline asm
	{mul.f16 %rs12187,%rs12166,%rs12172;
}
	// end inline asm
	// begin inline asm
	{add.f16 %rs12190,%rs12166,%rs12187;
}
	// end inline asm
	// begin inline asm
	{mul.f16 %rs12193,%rs12172,%rs12178;
}
	// end inline asm
	// begin inline asm
	{add.f16 %rs12196,%rs12172,%rs12193;
}
	// end inline asm
	// begin inline asm
	{mul.f16 %rs12199,%rs12178,%rs12184;
}
	// end inline asm
	// begin inline asm
	{add.f16 %rs12202,%rs12178,%rs12199;
}
	// end inline asm
	// begin inline asm
	{mul.f16 %rs12205,%rs12184,%rs12190;
}
	// end inline asm
	// begin inline asm
	{add.f16 %rs12208,%rs12184,%rs12205;
}
	// end inline asm
	// begin inline asm
	{mul.f16 %rs12211,%rs12190,%rs12196;
}
	// end inline asm
	// begin inline asm
	{add.f16 %rs12214,%rs12190,%rs12211;
}
	// end inline asm
	// begin inline asm
	{mul.f16 %rs12217,%rs12196,%rs12202;
}
	// end inline asm
	// begin inline asm
	{add.f16 %rs12220,%rs12196,%rs12217;
}
	// end inline asm
	// begin inline asm
	{mul.f16 %rs12223,%rs12202,%rs12208;
}
	// end inline asm
	// begin inline asm
	{add.f16 %rs12226,%rs12202,%rs12223;
}
	// end inline asm
	// begin inline asm
	{mul.f16 %rs12229,%rs12208,%rs12214;
}
	// end inline asm
	// begin inline asm
	{add.f16 %rs12232,%rs12208,%rs12229;
}
	// end inline asm
	// begin inline asm
	{mul.f16 %rs12235,%rs12214,%rs12220;
}
	// end inline asm
	// begin inline asm
	{add.f16 %rs12238,%rs12214,%rs12235;
}
	// end inline asm
	// begin inline asm
	{mul.f16 %rs12241,%rs12220,%rs12226;
}
	// end inline asm
	// begin inline asm
	{add.f16 %rs12244,%rs12220,%rs12241;
}
	// end inline asm
	// begin inline asm
	{mul.f16 %rs12247,%rs12226,%rs12232;
}
	// end inline asm
	// begin inline asm
	{add.f16 %rs12250,%rs12226,%rs12247;
}
	// end inline asm
	// begin inline asm
	{mul.f16 %rs12253,%rs12232,%rs12238;
}
	// end inline asm
	// begin inline asm
	{add.f16 %rs12256,%rs12232,%rs12253;
}
	// end inline asm
	// begin inline asm
	{mul.f16 %rs12259,%rs12238,%rs12244;
}
	// end inline asm
	// begin inline asm
	{add.f16 %rs12262,%rs12238,%rs12259;
}
	// end inline asm
	// begin inline asm
	{mul.f16 %rs12265,%rs12244,%rs12250;
}
	// end inline asm
	// begin inline asm
	{add.f16 %rs12268,%rs12244,%rs12265;
}
	// end inline asm
	// begin inline asm
	{mul.f16 %rs12271,%rs12250,%rs12256;
}
	// end inline asm
	// begin inline asm
	{add.f16 %rs12274,%rs12250,%rs12271;
}
	// end inline asm
	// begin inline asm
	{mul.f16 %rs12277,%rs12256,%rs12262;
}
	// end inline asm
	// begin inline asm
	{add.f16 %rs12280,%rs12256,%rs12277;
}
	// end inline asm
	// begin inline asm
	{mul.f16 %rs12283,%rs12262,%rs12268;
}
	// end inline asm
	// begin inline asm
	{add.f16 %rs12286,%rs12262,%rs12283;
}
	// end inline asm
	// begin inline asm
	{mul.f16 %rs12289,%rs12268,%rs12274;
}
	// end inline asm
	// begin inline asm
	{add.f16 %rs12292,%rs12268,%rs12289;
}
	// end inline asm
	// begin inline asm
	{mul.f16 %rs12295,%rs12274,%rs12280;
}
	// end inline asm
	// begin inline asm
	{add.f16 %rs12298,%rs12274,%rs12295;
}
	// end inline asm
	// begin inline asm
	{mul.f16 %rs12301,%rs12280,%rs12286;
}
	// end inline asm
	// begin inline asm
	{add.f16 %rs12304,%rs12280,%rs12301;
}
	// end inline asm
	// begin inline asm
	{mul.f16 %rs12307,%rs12286,%rs12292;
}
	// end inline asm
	// begin inline asm
	{add.f16 %rs12310,%rs12286,%rs12307;
}
	// end inline asm
	// begin inline asm
	{mul.f16 %rs12313,%rs12292,%rs12298;
}
	// end inline asm
	// begin inline asm
	{add.f16 %rs12316,%rs12292,%rs12313;
}
	// end inline asm
	// begin inline asm
	{mul.f16 %rs12319,%rs12298,%rs12304;
}
	// end inline asm
	// begin inline asm
	{add.f16 %rs12322,%rs12298,%rs12319;
}
	// end inline asm
	// begin inline asm
	{mul.f16 %rs12325,%rs12304,%rs12310;
}
	// end inline asm
	// begin inline asm
	{add.f16 %rs12328,%rs12304,%rs12325;
}
	// end inline asm
	// begin inline asm
	{mul.f16 %rs12331,%rs12310,%rs12316;
}
	// end inline asm
	// begin inline asm
	{add.f16 %rs12334,%rs12310,%rs12331;
}
	// end inline asm
	// begin inline asm
	{mul.f16 %rs12337,%rs12316,%rs12322;
}
	// end inline asm
	// begin inline asm
	{add.f16 %rs12340,%rs12316,%rs12337;
}
	// end inline asm
	// begin inline asm
	{mul.f16 %rs12343,%rs12322,%rs12328;
}
	// end inline asm
	// begin inline asm
	{add.f16 %rs12346,%rs12322,%rs12343;
}
	// end inline asm
	// begin inline asm
	{mul.f16 %rs12349,%rs12328,%rs12334;
}
	// end inline asm
	// begin inline asm
	{add.f16 %rs12352,%rs12328,%rs12349;
}
	// end inline asm
	// begin inline asm
	{mul.f16 %rs12355,%rs12334,%rs12340;
}
	// end inline asm
	// begin inline asm
	{add.f16 %rs12358,%rs12334,%rs12355;
}
	// end inline asm
	// begin inline asm
	{mul.f16 %rs12361,%rs12340,%rs12346;
}
	// end inline asm
	// begin inline asm
	{add.f16 %rs12364,%rs12340,%rs12361;
}
	// end inline asm
	// begin inline asm
	{mul.f16 %rs12367,%rs12346,%rs12352;
}
	// end inline asm
	// begin inline asm
	{add.f16 %rs12370,%rs12346,%rs12367;
}
	// end inline asm
	// begin inline asm
	{mul.f16 %rs12373,%rs12352,%rs12358;
}
	// end inline asm
	// begin inline asm
	{add.f16 %rs12376,%rs12352,%rs12373;
}
	// end inline asm
	// begin inline asm
	{mul.f16 %rs12379,%rs12358,%rs12364;
}
	// end inline asm
	// begin inline asm
	{add.f16 %rs12382,%rs12358,%rs12379;
}
	// end inline asm
	// begin inline asm
	{mul.f16 %rs12385,%rs12364,%rs12370;
}
	// end inline asm
	// begin inline asm
	{add.f16 %rs12388,%rs12364,%rs12385;
}
	// end inline asm
	// begin inline asm
	{mul.f16 %rs12391,%rs12370,%rs12376;
}
	// end inline asm
	// begin inline asm
	{add.f16 %rs12394,%rs12370,%rs12391;
}
	// end inline asm
	// begin inline asm
	{mul.f16 %rs12397,%rs12376,%rs12382;
}
	// end inline asm
	// begin inline asm
	{add.f16 %rs12400,%rs12376,%rs12397;
}
	// end inline asm
	// begin inline asm
	{mul.f16 %rs12403,%rs12382,%rs12388;
}
	// end inline asm
	// begin inline asm
	{add.f16 %rs12406,%rs12382,%rs12403;
}
	// end inline asm
	// begin inline asm
	{mul.f16 %rs12409,%rs12388,%rs12394;
}
	// end inline asm
	// begin inline asm
	{add.f16 %rs12412,%rs12388,%rs12409;
}
	// end inline asm
	// begin inline asm
	{mul.f16 %rs12415,%rs12394,%rs12400;
}
	// end inline asm
	// begin inline asm
	{add.f16 %rs12418,%rs12394,%rs12415;
}
	// end inline asm
	// begin inline asm
	{mul.f16 %rs12421,%rs12400,%rs12406;
}
	// end inline asm
	// begin inline asm
	{add.f16 %rs12424,%rs12400,%rs12421;
}
	// end inline asm
	// begin inline asm
	{mul.f16 %rs12427,%rs12406,%rs12412;
}
	// end inline asm
	// begin inline asm
	{add.f16 %rs12430,%rs12406,%rs12427;
}
	// end inline asm
	// begin inline asm
	{mul.f16 %rs12433,%rs12412,%rs12418;
}
	// end inline asm
	// begin inline asm
	{add.f16 %rs12436,%rs12412,%rs12433;
}
	// end inline asm
	// begin inline asm
	{mul.f16 %rs12439,%rs12418,%rs12424;
}
	// end inline asm
	// begin inline asm
	{add.f16 %rs12442,%rs12418,%rs12439;
}
	// end inline asm
	// begin inline asm
	{mul.f16 %rs12445,%rs12424,%rs12430;
}
	// end inline asm
	// begin inline asm
	{add.f16 %rs12448,%rs12424,%rs12445;
}
	// end inline asm
	// begin inline asm
	{mul.f16 %rs12451,%rs12430,%rs12436;
}
	// end inline asm
	// begin inline asm
	{add.f16 %rs12454,%rs12430,%rs12451;
}
	// end inline asm
	// begin inline asm
	{mul.f16 %rs12457,%rs12436,%rs12442;
}
	// end inline asm
	// begin inline asm
	{add.f16 %rs12460,%rs12436,%rs12457;
}
	// end inline asm
	// begin inline asm
	{mul.f16 %rs12463,%rs12442,%rs12448;
}
	// end inline asm
	// begin inline asm
	{add.f16 %rs12466,%rs12442,%rs12463;
}
	// end inline asm
	// begin inline asm
	{mul.f16 %rs12469,%rs12448,%rs12454;
}
	// end inline asm
	// begin inline asm
	{add.f16 %rs12472,%rs12448,%rs12469;
}
	// end inline asm
	// begin inline asm
	{mul.f16 %rs12475,%rs12454,%rs12460;
}
	// end inline asm
	// begin inline asm
	{add.f16 %rs12478,%rs12454,%rs12475;
}
	// end inline asm
	// begin inline asm
	{mul.f16 %rs12481,%rs12460,%rs12466;
}
	// end inline asm
	// begin inline asm
	{add.f16 %rs12484,%rs12460,%rs12481;
}
	// end inline asm
	// begin inline asm
	{mul.f16 %rs12487,%rs12466,%rs12472;
}
	// end inline asm
	// begin inline asm
	{add.f16 %rs12490,%rs12466,%rs12487;
}
	// end inline asm
	// begin inline asm
	{mul.f16 %rs12493,%rs12472,%rs12478;
}
	// end inline asm
	// begin inline asm
	{add.f16 %rs12496,%rs12472,%rs12493;
}
	// end inline asm
	// begin inline asm
	{mul.f16 %rs12499,%rs12478,%rs12484;
}
	// end inline asm
	// begin inline asm
	{add.f16 %rs12502,%rs12478,%rs12499;
}
	// end inline asm
	// begin inline asm
	{mul.f16 %rs12505,%rs12484,%rs12490;
}
	// end inline asm
	// begin inline asm
	{add.f16 %rs12508,%rs12484,%rs12505;
}
	// end inline asm
	// begin inline asm
	{mul.f16 %rs12511,%rs12490,%rs12496;
}
	// end inline asm
	// begin inline asm
	{add.f16 %rs12514,%rs12490,%rs12511;
}
	// end inline asm
	// begin inline asm
	{mul.f16 %rs12517,%rs12496,%rs12502;
}
	// end inline asm
	// begin inline asm
	{add.f16 %rs12520,%rs12496,%rs12517;
}
	// end inline asm
	// begin inline asm
	{mul.f16 %rs12523,%rs12502,%rs12508;
}
	// end inline asm
	// begin inline asm
	{add.f16 %rs12526,%rs12502,%rs12523;
}
	// end inline asm
	// begin inline asm
	{mul.f16 %rs12529,%rs12508,%rs12514;
}
	// end inline asm
	// begin inline asm
	{add.f16 %rs12532,%rs12508,%rs12529;
}
	// end inline asm
	// begin inline asm
	{mul.f16 %rs12535,%rs12514,%rs12520;
}
	// end inline asm
	// begin inline asm
	{add.f16 %rs12538,%rs12514,%rs12535;
}
	// end inline asm
	// begin inline asm
	{mul.f16 %rs12541,%rs12520,%rs12526;
}
	// end inline asm
	// begin inline asm
	{add.f16 %rs12544,%rs12520,%rs12541;
}
	// end inline asm
	// begin inline asm
	{mul.f16 %rs12547,%rs12526,%rs12532;
}
	// end inline asm
	// begin inline asm
	{add.f16 %rs12550,%rs12526,%rs12547;
}
	// end inline asm
	// begin inline asm
	{mul.f16 %rs12553,%rs12532,%rs12538;
}
	// end inline asm
	// begin inline asm
	{add.f16 %rs12556,%rs12532,%rs12553;
}
	// end inline asm
	// begin inline asm
	{mul.f16 %rs12559,%rs12538,%rs12544;
}
	// end inline asm
	// begin inline asm
	{add.f16 %rs12562,%rs12538,%rs12559;
}
	// end inline asm
	// begin inline asm
	{mul.f16 %rs12565,%rs12544,%rs12550;
}
	// end inline asm
	// begin inline asm
	{add.f16 %rs12568,%rs12544,%rs12565;
}
	// end inline asm
	// begin inline asm
	{mul.f16 %rs12571,%rs12550,%rs12556;
}
	// end inline asm
	// begin inline asm
	{add.f16 %rs12574,%rs12550,%rs12571;
}
	// end inline asm
	// begin inline asm
	{mul.f16 %rs12577,%rs12556,%rs12562;
}
	// end inline asm
	// begin inline asm
	{add.f16 %rs12580,%rs12556,%rs12577;
}
	// end inline asm
	// begin inline asm
	{mul.f16 %rs12583,%rs12562,%rs12568;
}
	// end inline asm
	// begin inline asm
	{add.f16 %rs12586,%rs12562,%rs12583;
}
	// end inline asm
	// begin inline asm
	{mul.f16 %rs12589,%rs12568,%rs12574;
}
	// end inline asm
	// begin inline asm
	{add.f16 %rs12592,%rs12568,%rs12589;
}
	// end inline asm
	// begin inline asm
	{mul.f16 %rs12595,%rs12574,%rs12580;
}
	// end inline asm
	// begin inline asm
	{add.f16 %rs12598,%rs12574,%rs12595;
}
	// end inline asm
	// begin inline asm
	{mul.f16 %rs12601,%rs12580,%rs12586;
}
	// end inline asm
	// begin inline asm
	{add.f16 %rs12604,%rs12580,%rs12601;
}
	// end inline asm
	// begin inline asm
	{mul.f16 %rs12607,%rs12586,%rs12592;
}
	// end inline asm
	// begin inline asm
	{add.f16 %rs12610,%rs12586,%rs12607;
}
	// end inline asm
	// begin inline asm
	{mul.f16 %rs12613,%rs12592,%rs12598;
}
	// end inline asm
	// begin inline asm
	{add.f16 %rs12616,%rs12592,%rs12613;
}
	// end inline asm
	// begin inline asm
	{mul.f16 %rs12619,%rs12598,%rs12604;
}
	// end inline asm
	// begin inline asm
	{add.f16 %rs12622,%rs12598,%rs12619;
}
	// end inline asm
	// begin inline asm
	{mul.f16 %rs12625,%rs12604,%rs12610;
}
	// end inline asm
	// begin inline asm
	{add.f16 %rs12628,%rs12604,%rs12625;
}
	// end inline asm
	// begin inline asm
	{mul.f16 %rs12631,%rs12610,%rs12616;
}
	// end inline asm
	// begin inline asm
	{add.f16 %rs12634,%rs12610,%rs12631;
}
	// end inline asm
	// begin inline asm
	{mul.f16 %rs12637,%rs12616,%rs12622;
}
	// end inline asm
	// begin inline asm
	{add.f16 %rs12640,%rs12616,%rs12637;
}
	// end inline asm
	// begin inline asm
	{mul.f16 %rs12643,%rs12622,%rs12628;
}
	// end inline asm
	// begin inline asm
	{add.f16 %rs12646,%rs12622,%rs12643;
}
	// end inline asm
	// begin inline asm
	{mul.f16 %rs12649,%rs12628,%rs12634;
}
	// end inline asm
	// begin inline asm
	{add.f16 %rs12652,%rs12628,%rs12649;
}
	// end inline asm
	// begin inline asm
	{mul.f16 %rs12655,%rs12634,%rs12640;
}
	// end inline asm
	// begin inline asm
	{add.f16 %rs12658,%rs12634,%rs12655;
}
	// end inline asm
	// begin inline asm
	{mul.f16 %rs12661,%rs12640,%rs12646;
}
	// end inline asm
	// begin inline asm
	{add.f16 %rs12664,%rs12640,%rs12661;
}
	// end inline asm
	// begin inline asm
	{mul.f16 %rs12667,%rs12646,%rs12652;
}
	// end inline asm
	// begin inline asm
	{add.f16 %rs12670,%rs12646,%rs12667;
}
	// end inline asm
	// begin inline asm
	{mul.f16 %rs12673,%rs12652,%rs12658;
}
	// end inline asm
	// begin inline asm
	{add.f16 %rs12676,%rs12652,%rs12673;
}
	// end inline asm
	// begin inline asm
	{mul.f16 %rs12679,%rs12658,%rs12664;
}
	// end inline asm
	// begin inline asm
	{add.f16 %rs12682,%rs12658,%rs12679;
}
	// end inline asm
	// begin inline asm
	{mul.f16 %rs12685,%rs12664,%rs12670;
}
	// end inline asm
	// begin inline asm
	{add.f16 %rs12688,%rs12664,%rs12685;
}
	// end inline asm
	// begin inline asm
	{mul.f16 %rs12691,%rs12670,%rs12676;
}
	// end inline asm
	// begin inline asm
	{add.f16 %rs12694,%rs12670,%rs12691;
}
	// end inline asm
	// begin inline asm
	{mul.f16 %rs12697,%rs12676,%rs12682;
}
	// end inline asm
	// begin inline asm
	{add.f16 %rs12700,%rs12676,%rs12697;
}
	// end inline asm
	// begin inline asm
	{mul.f16 %rs12703,%rs12682,%rs12688;
}
	// end inline asm
	// begin inline asm
	{add.f16 %rs12706,%rs12682,%rs12703;
}
	// end inline asm
	// begin inline asm
	{mul.f16 %rs12709,%rs12688,%rs12694;
}
	// end inline asm
	// begin inline asm
	{add.f16 %rs12712,%rs12688,%rs12709;
}
	// end inline asm
	// begin inline asm
	{mul.f16 %rs12715,%rs12694,%rs12700;
}
	// end inline asm
	// begin inline asm
	{add.f16 %rs12718,%rs12694,%rs12715;
}
	// end inline asm
	// begin inline asm
	{mul.f16 %rs12721,%rs12700,%rs12706;
}
	// end inline asm
	// begin inline asm
	{add.f16 %rs12724,%rs12700,%rs12721;
}
	// end inline asm
	// begin inline asm
	{mul.f16 %rs12727,%rs12706,%rs12712;
}
	// end inline asm
	// begin inline asm
	{add.f16 %rs12730,%rs12706,%rs12727;
}
	// end inline asm
	// begin inline asm
	{mul.f16 %rs12733,%rs12712,%rs12718;
}
	// end inline asm
	// begin inline asm
	{add.f16 %rs12736,%rs12712,%rs12733;
}
	// end inline asm
	// begin inline asm
	{mul.f16 %rs12739,%rs12718,%rs12724;
}
	// end inline asm
	// begin inline asm
	{add.f16 %rs12742,%rs12718,%rs12739;
}
	// end inline asm
	// begin inline asm
	{mul.f16 %rs12745,%rs12724,%rs12730;
}
	// end inline asm
	// begin inline asm
	{add.f16 %rs12748,%rs12724,%rs12745;
}
	// end inline asm
	// begin inline asm
	{mul.f16 %rs12751,%rs12730,%rs12736;
}
	// end inline asm
	// begin inline asm
	{add.f16 %rs12754,%rs12730,%rs12751;
}
	// end inline asm
	// begin inline asm
	{mul.f16 %rs12757,%rs12736,%rs12742;
}
	// end inline asm
	// begin inline asm
	{add.f16 %rs12760,%rs12736,%rs12757;
}
	// end inline asm
	// begin inline asm
	{mul.f16 %rs12763,%rs12742,%rs12748;
}
	// end inline asm
	// begin inline asm
	{add.f16 %rs12766,%rs12742,%rs12763;
}
	// end inline asm
	// begin inline asm
	{mul.f16 %rs12769,%rs12748,%rs12754;
}
	// end inline asm
	// begin inline asm
	{add.f16 %rs12772,%rs12748,%rs12769;
}
	// end inline asm
	// begin inline asm
	{mul.f16 %rs12775,%rs12754,%rs12760;
}
	// end inline asm
	// begin inline asm
	{add.f16 %rs12778,%rs12754,%rs12775;
}
	// end inline asm
	// begin inline asm
	{mul.f16 %rs12781,%rs12760,%rs12766;
}
	// end inline asm
	// begin inline asm
	{add.f16 %rs12784,%rs12760,%rs12781;
}
	// end inline asm
	// begin inline asm
	{mul.f16 %rs12787,%rs12766,%rs12772;
}
	// end inline asm
	// begin inline asm
	{add.f16 %rs12790,%rs12766,%rs12787;
}
	// end inline asm
	// begin inline asm
	{mul.f16 %rs12793,%rs12772,%rs12778;
}
	// end inline asm
	// begin inline asm
	{add.f16 %rs12796,%rs12772,%rs12793;
}
	// end inline asm
	// begin inline asm
	{mul.f16 %rs12799,%rs12778,%rs12784;
}
	// end inline asm
	// begin inline asm
	{add.f16 %rs12802,%rs12778,%rs12799;
}
	// end inline asm
	// begin inline asm
	{mul.f16 %rs12805,%rs12784,%rs12790;
}
	// end inline asm
	// begin inline asm
	{add.f16 %rs12808,%rs12784,%rs12805;
}
	// end inline asm
	// begin inline asm
	{mul.f16 %rs12811,%rs12790,%rs12796;
}
	// end inline asm
	// begin inline asm
	{add.f16 %rs12814,%rs12790,%rs12811;
}
	// end inline asm
	// begin inline asm
	{mul.f16 %rs12817,%rs12796,%rs12802;
}
	// end inline asm
	// begin inline asm
	{add.f16 %rs12820,%rs12796,%rs12817;
}
	// end inline asm
	// begin inline asm
	{mul.f16 %rs12823,%rs12802,%rs12808;
}
	// end inline asm
	// begin inline asm
	{add.f16 %rs12826,%rs12802,%rs12823;
}
	// end inline asm
	// begin inline asm
	{mul.f16 %rs12829,%rs12808,%rs12814;
}
	// end inline asm
	// begin inline asm
	{add.f16 %rs12832,%rs12808,%rs12829;
}
	// end inline asm
	// begin inline asm
	{mul.f16 %rs12835,%rs12814,%rs12820;
}
	// end inline asm
	// begin inline asm
	{add.f16 %rs12838,%rs12814,%rs12835;
}
	// end inline asm
	// begin inline asm
	{mul.f16 %rs12841,%rs12820,%rs12826;
}
	// end inline asm
	// begin inline asm
	{add.f16 %rs12844,%rs12820,%rs12841;
}
	// end inline asm
	// begin inline asm
	{mul.f16 %rs12847,%rs12826,%rs12832;
}
	// end inline asm
	// begin inline asm
	{add.f16 %rs12850,%rs12826,%rs12847;
}
	// end inline asm
	// begin inline asm
	{mul.f16 %rs12853,%rs12832,%rs12838;
}
	// end inline asm
	// begin inline asm
	{add.f16 %rs12856,%rs12832,%rs12853;
}
	// end inline asm
	// begin inline asm
	{mul.f16 %rs12859,%rs12838,%rs12844;
}
	// end inline asm
	// begin inline asm
	{add.f16 %rs12862,%rs12838,%rs12859;
}
	// end inline asm
	// begin inline asm
	{mul.f16 %rs12865,%rs12844,%rs12850;
}
	// end inline asm
	// begin inline asm
	{add.f16 %rs12868,%rs12844,%rs12865;
}
	// end inline asm
	// begin inline asm
	{mul.f16 %rs12871,%rs12850,%rs12856;
}
	// end inline asm
	// begin inline asm
	{add.f16 %rs12874,%rs12850,%rs12871;
}
	// end inline asm
	// begin inline asm
	{mul.f16 %rs12877,%rs12856,%rs12862;
}
	// end inline asm
	// begin inline asm
	{add.f16 %rs12880,%rs12856,%rs12877;
}
	// end inline asm
	// begin inline asm
	{mul.f16 %rs12883,%rs12862,%rs12868;
}
	// end inline asm
	// begin inline asm
	{add.f16 %rs12886,%rs12862,%rs12883;
}
	// end inline asm
	// begin inline asm
	{mul.f16 %rs12889,%rs12868,%rs12874;
}
	// end inline asm
	// begin inline asm
	{add.f16 %rs12892,%rs12868,%rs12889;
}
	// end inline asm
	// begin inline asm
	{mul.f16 %rs12895,%rs12874,%rs12880;
}
	// end inline asm
	// begin inline asm
	{add.f16 %rs12898,%rs12874,%rs12895;
}
	// end inline asm
	// begin inline asm
	{mul.f16 %rs12901,%rs12880,%rs12886;
}
	// end inline asm
	// begin inline asm
	{add.f16 %rs12904,%rs12880,%rs12901;
}
	// end inline asm
	// begin inline asm
	{mul.f16 %rs12907,%rs12886,%rs12892;
}
	// end inline asm
	// begin inline asm
	{add.f16 %rs12910,%rs12886,%rs12907;
}
	// end inline asm
	// begin inline asm
	{mul.f16 %rs12913,%rs12892,%rs12898;
}
	// end inline asm
	// begin inline asm
	{add.f16 %rs12916,%rs12892,%rs12913;
}
	// end inline asm
	// begin inline asm
	{mul.f16 %rs12919,%rs12898,%rs12904;
}
	// end inline asm
	// begin inline asm
	{add.f16 %rs12922,%rs12898,%rs12919;
}
	// end inline asm
	// begin inline asm
	{mul.f16 %rs12925,%rs12904,%rs12910;
}
	// end inline asm
	// begin inline asm
	{add.f16 %rs12928,%rs12904,%rs12925;
}
	// end inline asm
	// begin inline asm
	{mul.f16 %rs12931,%rs12910,%rs12916;
}
	// end inline asm
	// begin inline asm
	{add.f16 %rs12934,%rs12910,%rs12931;
}
	// end inline asm
	// begin inline asm
	{mul.f16 %rs12937,%rs12916,%rs12922;
}
	// end inline asm
	// begin inline asm
	{add.f16 %rs12940,%rs12916,%rs12937;
}
	// end inline asm
	// begin inline asm
	{mul.f16 %rs12943,%rs12922,%rs12928;
}
	// end inline asm
	// begin inline asm
	{add.f16 %rs12946,%rs12922,%rs12943;
}
	// end inline asm
	// begin inline asm
	{mul.f16 %rs12949,%rs12928,%rs12934;
}
	// end inline asm
	// begin inline asm
	{add.f16 %rs12952,%rs12928,%rs12949;
}
	// end inline asm
	// begin inline asm
	{mul.f16 %rs12955,%rs12934,%rs12940;
}
	// end inline asm
	// begin inline asm
	{add.f16 %rs12958,%rs12934,%rs12955;
}
	// end inline asm
	// begin inline asm
	{mul.f16 %rs12961,%rs12940,%rs12946;
}
	// end inline asm
	// begin inline asm
	{add.f16 %rs12964,%rs12940,%rs12961;
}
	// end inline asm
	// begin inline asm
	{mul.f16 %rs12967,%rs12946,%rs12952;
}
	// end inline asm
	// begin inline asm
	{add.f16 %rs12970,%rs12946,%rs12967;
}
	// end inline asm
	// begin inline asm
	{mul.f16 %rs12973,%rs12952,%rs12958;
}
	// end inline asm
	// begin inline asm
	{add.f16 %rs12976,%rs12952,%rs12973;
}
	// end inline asm
	// begin inline asm
	{mul.f16 %rs12979,%rs12958,%rs12964;
}
	// end inline asm
	// begin inline asm
	{add.f16 %rs12982,%rs12958,%rs12979;
}
	// end inline asm
	// begin inline asm
	{mul.f16 %rs12985,%rs12964,%rs12970;
}
	// end inline asm
	// begin inline asm
	{add.f16 %rs12988,%rs12964,%rs12985;
}
	// end inline asm
	// begin inline asm
	{mul.f16 %rs12991,%rs12970,%rs12976;
}
	// end inline asm
	// begin inline asm
	{add.f16 %rs12994,%rs12970,%rs12991;
}
	// end inline asm
	// begin inline asm
	{mul.f16 %rs12997,%rs12976,%rs12982;
}
	// end inline asm
	// begin inline asm
	{add.f16 %rs13000,%rs12976,%rs12997;
}
	// end inline asm
	// begin inline asm
	{mul.f16 %rs13003,%rs12982,%rs12988;
}
	// end inline asm
	// begin inline asm
	{add.f16 %rs13006,%rs12982,%rs13003;
}
	// end inline asm
	// begin inline asm
	{mul.f16 %rs13009,%rs12988,%rs12994;
}
	// end inline asm
	// begin inline asm
	{add.f16 %rs13012,%rs12988,%rs13009;
}
	// end inline asm
	// begin inline asm
	{mul.f16 %rs13015,%rs12994,%rs13000;
}
	// end inline asm
	// begin inline asm
	{add.f16 %rs13018,%rs12994,%rs13015;
}
	// end inline asm
	// begin inline asm
	{mul.f16 %rs13021,%rs13000,%rs13006;
}
	// end inline asm
	// begin inline asm
	{add.f16 %rs13024,%rs13000,%rs13021;
}
	// end inline asm
	// begin inline asm
	{mul.f16 %rs13027,%rs13006,%rs13012;
}
	// end inline asm
	// begin inline asm
	{add.f16 %rs13030,%rs13006,%rs13027;
}
	// end inline asm
	// begin inline asm
	{mul.f16 %rs13033,%rs13012,%rs13018;
}
	// end inline asm
	// begin inline asm
	{add.f16 %rs13036,%rs13012,%rs13033;
}
	// end inline asm
	// begin inline asm
	{mul.f16 %rs13039,%rs13018,%rs13024;
}
	// end inline asm
	// begin inline asm
	{add.f16 %rs13042,%rs13018,%rs13039;
}
	// end inline asm
	// begin inline asm
	{mul.f16 %rs13045,%rs13024,%rs13030;
}
	// end inline asm
	// begin inline asm
	{add.f16 %rs13048,%rs13024,%rs13045;
}
	// end inline asm
	// begin inline asm
	{mul.f16 %rs13051,%rs13030,%rs13036;
}
	// end inline asm
	// begin inline asm
	{add.f16 %rs13054,%rs13030,%rs13051;
}
	// end inline asm
	// begin inline asm
	{mul.f16 %rs13057,%rs13036,%rs13042;
}
	// end inline asm
	// begin inline asm
	{add.f16 %rs13060,%rs13036,%rs13057;
}
	// end inline asm
	// begin inline asm
	{mul.f16 %rs13063,%rs13042,%rs13048;
}
	// end inline asm
	// begin inline asm
	{add.f16 %rs13066,%rs13042,%rs13063;
}
	// end inline asm
	// begin inline asm
	{mul.f16 %rs13069,%rs13048,%rs13054;
}
	// end inline asm
	// begin inline asm
	{add.f16 %rs13072,%rs13048,%rs13069;
}
	// end inline asm
	// begin inline asm
	{mul.f16 %rs13075,%rs13054,%rs13060;
}
	// end inline asm
	// begin inline asm
	{add.f16 %rs13078,%rs13054,%rs13075;
}
	// end inline asm
	// begin inline asm
	{mul.f16 %rs13081,%rs13060,%rs13066;
}
	// end inline asm
	// begin inline asm
	{add.f16 %rs13084,%rs13060,%rs13081;
}
	// end inline asm
	// begin inline asm
	{mul.f16 %rs13087,%rs13066,%rs13072;
}
	// end inline asm
	// begin inline asm
	{add.f16 %rs13090,%rs13066,%rs13087;
}
	// end inline asm
	// begin inline asm
	{mul.f16 %rs13093,%rs13072,%rs13078;
}
	// end inline asm
	// begin inline asm
	{add.f16 %rs13096,%rs13072,%rs13093;
}
	// end inline asm
	// begin inline asm
	{mul.f16 %rs13099,%rs13078,%rs13084;
}
	// end inline asm
	// begin inline asm
	{add.f16 %rs13102,%rs13078,%rs13099;
}
	// end inline asm
	// begin inline asm
	{mul.f16 %rs13105,%rs13084,%rs13090;
}
	// end inline asm
	// begin inline asm
	{add.f16 %rs13108,%rs13084,%rs13105;
}
	// end inline asm
	// begin inline asm
	{mul.f16 %rs13111,%rs13090,%rs13096;
}
	// end inline asm
	// begin inline asm
	{add.f16 %rs13114,%rs13090,%rs13111;
}
	// end inline asm
	// begin inline asm
	{mul.f16 %rs13117,%rs13096,%rs13102;
}
	// end inline asm
	// begin inline asm
	{add.f16 %rs13120,%rs13096,%rs13117;
}
	// end inline asm
	// begin inline asm
	{mul.f16 %rs13123,%rs13102,%rs13108;
}
	// end inline asm
	// begin inline asm
	{add.f16 %rs13126,%rs13102,%rs13123;
}
	// end inline asm
	// begin inline asm
	{mul.f16 %rs13129,%rs13108,%rs13114;
}
	// end inline asm
	// begin inline asm
	{add.f16 %rs13132,%rs13108,%rs13129;
}
	// end inline asm
	// begin inline asm
	{mul.f16 %rs13135,%rs13114,%rs13120;
}
	// end inline asm
	// begin inline asm
	{add.f16 %rs13138,%rs13114,%rs13135;
}
	// end inline asm
	// begin inline asm
	{mul.f16 %rs13141,%rs13120,%rs13126;
}
	// end inline asm
	// begin inline asm
	{add.f16 %rs13144,%rs13120,%rs13141;
}
	// end inline asm
	// begin inline asm
	{mul.f16 %rs13147,%rs13126,%rs13132;
}
	// end inline asm
	// begin inline asm
	{add.f16 %rs13150,%rs13126,%rs13147;
}
	// end inline asm
	// begin inline asm
	{mul.f16 %rs13153,%rs13132,%rs13138;
}
	// end inline asm
	// begin inline asm
	{add.f16 %rs13156,%rs13132,%rs13153;
}
	// end inline asm
	// begin inline asm
	{mul.f16 %rs13159,%rs13138,%rs13144;
}
	// end inline asm
	// begin inline asm
	{add.f16 %rs13162,%rs13138,%rs13159;
}
	// end inline asm
	// begin inline asm
	{mul.f16 %rs13165,%rs13144,%rs13150;
}
	// end inline asm
	// begin inline asm
	{add.f16 %rs13168,%rs13144,%rs13165;
}
	// end inline asm
	// begin inline asm
	{mul.f16 %rs13171,%rs13150,%rs13156;
}
	// end inline asm
	// begin inline asm
	{add.f16 %rs13174,%rs13150,%rs13171;
}
	// end inline asm
	// begin inline asm
	{mul.f16 %rs13177,%rs13156,%rs13162;
}
	// end inline asm
	// begin inline asm
	{add.f16 %rs13180,%rs13156,%rs13177;
}
	// end inline asm
	// begin inline asm
	{mul.f16 %rs13183,%rs13162,%rs13168;
}
	// end inline asm
	// begin inline asm
	{add.f16 %rs13186,%rs13162,%rs13183;
}
	// end inline asm
	// begin inline asm
	{mul.f16 %rs13189,%rs13168,%rs13174;
}
	// end inline asm
	// begin inline asm
	{add.f16 %rs13192,%rs13168,%rs13189;
}
	// end inline asm
	// begin inline asm
	{mul.f16 %rs13195,%rs13174,%rs13180;
}
	// end inline asm
	// begin inline asm
	{add.f16 %rs13198,%rs13174,%rs13195;
}
	// end inline asm
	// begin inline asm
	{mul.f16 %rs13201,%rs13180,%rs13186;
}
	// end inline asm
	// begin inline asm
	{add.f16 %rs13204,%rs13180,%rs13201;
}
	// end inline asm
	// begin inline asm
	{mul.f16 %rs13207,%rs13186,%rs13192;
}
	// end inline asm
	// begin inline asm
	{add.f16 %rs13210,%rs13186,%rs13207;
}
	// end inline asm
	// begin inline asm
	{mul.f16 %rs13213,%rs13192,%rs13198;
}
	// end inline asm
	// begin inline asm
	{add.f16 %rs13216,%rs13192,%rs13213;
}
	// end inline asm
	// begin inline asm
	{mul.f16 %rs13219,%rs13198,%rs13204;
}
	// end inline asm
	// begin inline asm
	{add.f16 %rs13222,%rs13198,%rs13219;
}
	// end inline asm
	// begin inline asm
	{mul.f16 %rs13225,%rs13204,%rs13210;
}
	// end inline asm
	// begin inline asm
	{add.f16 %rs13228,%rs13204,%rs13225;
}
	// end inline asm
	// begin inline asm
	{mul.f16 %rs13231,%rs13210,%rs13216;
}
	// end inline asm
	// begin inline asm
	{add.f16 %rs13234,%rs13210,%rs13231;
}
	// end inline asm
	// begin inline asm
	{mul.f16 %rs13237,%rs13216,%rs13222;
}
	// end inline asm
	// begin inline asm
	{add.f16 %rs13240,%rs13216,%rs13237;
}
	// end inline asm
	// begin inline asm
	{mul.f16 %rs13243,%rs13222,%rs13228;
}
	// end inline asm
	// begin inline asm
	{add.f16 %rs13246,%rs13222,%rs13243;
}
	// end inline asm
	// begin inline asm
	{mul.f16 %rs13249,%rs13228,%rs13234;
}
	// end inline asm
	// begin inline asm
	{add.f16 %rs13252,%rs13228,%rs13249;
}
	// end inline asm
	// begin inline asm
	{mul.f16 %rs13255,%rs13234,%rs13240;
}
	// end inline asm
	// begin inline asm
	{add.f16 %rs13258,%rs13234,%rs13255;
}
	// end inline asm
	// begin inline asm
	{mul.f16 %rs13261,%rs13240,%rs13246;
}
	// end inline asm
	// begin inline asm
	{add.f16 %rs13264,%rs13240,%rs13261;
}
	// end inline asm
	// begin inline asm
	{mul.f16 %rs13267,%rs13246,%rs13252;
}
	// end inline asm
	// begin inline asm
	{add.f16 %rs13270,%rs13246,%rs13267;
}
	// end inline asm
	// begin inline asm
	{mul.f16 %rs13273,%rs13252,%rs13258;
}
	// end inline asm
	// begin inline asm
	{add.f16 %rs13276,%rs13252,%rs13273;
}
	// end inline asm
	// begin inline asm
	{mul.f16 %rs13279,%rs13258,%rs13264;
}
	// end inline asm
	// begin inline asm
	{add.f16 %rs13282,%rs13258,%rs13279;
}
	// end inline asm
	// begin inline asm
	{mul.f16 %rs13285,%rs13264,%rs13270;
}
	// end inline asm
	// begin inline asm
	{add.f16 %rs13288,%rs13264,%rs13285;
}
	// end inline asm
	// begin inline asm
	{mul.f16 %rs13291,%rs13270,%rs13276;
}
	// end inline asm
	// begin inline asm
	{add.f16 %rs13294,%rs13270,%rs13291;
}
	// end inline asm
	// begin inline asm
	{mul.f16 %rs13297,%rs13276,%rs13282;
}
	// end inline asm
	// begin inline asm
	{add.f16 %rs13300,%rs13276,%rs13297;
}
	// end inline asm
	// begin inline asm
	{mul.f16 %rs13303,%rs13282,%rs13288;
}
	// end inline asm
	// begin inline asm
	{add.f16 %rs13306,%rs13282,%rs13303;
}
	// end inline asm
	// begin inline asm
	{mul.f16 %rs13309,%rs13288,%rs13294;
}
	// end inline asm
	// begin inline asm
	{add.f16 %rs13312,%rs13288,%rs13309;
}
	// end inline asm
	// begin inline asm
	{mul.f16 %rs13315,%rs13294,%rs13300;
}
	// end inline asm
	// begin inline asm
	{add.f16 %rs13318,%rs13294,%rs13315;
}
	// end inline asm
	// begin inline asm
	{mul.f16 %rs13321,%rs13300,%rs13306;
}
	// end inline asm
	// begin inline asm
	{add.f16 %rs13324,%rs13300,%rs13321;
}
	// end inline asm
	// begin inline asm
	{mul.f16 %rs13327,%rs13306,%rs13312;
}
	// end inline asm
	// begin inline asm
	{add.f16 %rs13330,%rs13306,%rs13327;
}
	// end inline asm
	// begin inline asm
	{mul.f16 %rs13333,%rs13312,%rs13318;
}
	// end inline asm
	// begin inline asm
	{add.f16 %rs13336,%rs13312,%rs13333;
}
	// end inline asm
	// begin inline asm
	{mul.f16 %rs13339,%rs13318,%rs13324;
}
	// end inline asm
	// begin inline asm
	{add.f16 %rs13342,%rs13318,%rs13339;
}
	// end inline asm
	// begin inline asm
	{mul.f16 %rs13345,%rs13324,%rs13330;
}
	// end inline asm
	// begin inline asm
	{add.f16 %rs13348,%rs13324,%rs13345;
}
	// end inline asm
	// begin inline asm
	{mul.f16 %rs13351,%rs13330,%rs13336;
}
	// end inline asm
	// begin inline asm
	{add.f16 %rs13354,%rs13330,%rs13351;
}
	// end inline asm
	// begin inline asm
	{mul.f16 %rs13357,%rs13336,%rs13342;
}
	// end inline asm
	// begin inline asm
	{add.f16 %rs13360,%rs13336,%rs13357;
}
	// end inline asm
	// begin inline asm
	{mul.f16 %rs13363,%rs13342,%rs13348;
}
	// end inline asm
	// begin inline asm
	{add.f16 %rs13366,%rs13342,%rs13363;
}
	// end inline asm
	// begin inline asm
	{mul.f16 %rs13369,%rs13348,%rs13354;
}
	// end inline asm
	// begin inline asm
	{add.f16 %rs13372,%rs13348,%rs13369;
}
	// end inline asm
	// begin inline asm
	{mul.f16 %rs13375,%rs13354,%rs13360;
}
	// end inline asm
	// begin inline asm
	{add.f16 %rs13378,%rs13354,%rs13375;
}
	// end inline asm
	// begin inline asm
	{mul.f16 %rs13381,%rs13360,%rs13366;
}
	// end inline asm
	// begin inline asm
	{add.f16 %rs13384,%rs13360,%rs13381;
}
	// end inline asm
	// begin inline asm
	{mul.f16 %rs13387,%rs13366,%rs13372;
}
	// end inline asm
	// begin inline asm
	{add.f16 %rs13390,%rs13366,%rs13387;
}
	// end inline asm
	// begin inline asm
	{mul.f16 %rs13393,%rs13372,%rs13378;
}
	// end inline asm
	// begin inline asm
	{add.f16 %rs13396,%rs13372,%rs13393;
}
	// end inline asm
	// begin inline asm
	{mul.f16 %rs13399,%rs13378,%rs13384;
}
	// end inline asm
	// begin inline asm
	{add.f16 %rs13402,%rs13378,%rs13399;
}
	// end inline asm
	// begin inline asm
	{mul.f16 %rs13405,%rs13384,%rs13390;
}
	// end inline asm
	// begin inline asm
	{add.f16 %rs13408,%rs13384,%rs13405;
}
	// end inline asm
	// begin inline asm
	{mul.f16 %rs13411,%rs13390,%rs13396;
}
	// end inline asm
	// begin inline asm
	{add.f16 %rs13414,%rs13390,%rs13411;
}
	// end inline asm
	// begin inline asm
	{mul.f16 %rs13417,%rs13396,%rs13402;
}
	// end inline asm
	// begin inline asm
	{add.f16 %rs13420,%rs13396,%rs13417;
}
	// end inline asm
	// begin inline asm
	{mul.f16 %rs13423,%rs13402,%rs13408;
}
	// end inline asm
	// begin inline asm
	{add.f16 %rs13426,%rs13402,%rs13423;
}
	// end inline asm
	// begin inline asm
	{mul.f16 %rs13429,%rs13408,%rs13414;
}
	// end inline asm
	// begin inline asm
	{add.f16 %rs13432,%rs13408,%rs13429;
}
	// end inline asm
	// begin inline asm
	{mul.f16 %rs13435,%rs13414,%rs13420;
}
	// end inline asm
	// begin inline asm
	{add.f16 %rs13438,%rs13414,%rs13435;
}
	// end inline asm
	// begin inline asm
	{mul.f16 %rs13441,%rs13420,%rs13426;
}
	// end inline asm
	// begin inline asm
	{add.f16 %rs13444,%rs13420,%rs13441;
}
	// end inline asm
	// begin inline asm
	{mul.f16 %rs13447,%rs13426,%rs13432;
}
	// end inline asm
	// begin inline asm
	{add.f16 %rs13450,%rs13426,%rs13447;
}
	// end inline asm
	// begin inline asm
	{mul.f16 %rs13453,%rs13432,%rs13438;
}
	// end inline asm
	// begin inline asm
	{add.f16 %rs13456,%rs13432,%rs13453;
}
	// end inline asm
	// begin inline asm
	{mul.f16 %rs13459,%rs13438,%rs13444;
}
	// end inline asm
	// begin inline asm
	{add.f16 %rs13462,%rs13438,%rs13459;
}
	// end inline asm
	// begin inline asm
	{mul.f16 %rs13465,%rs13444,%rs13450;
}
	// end inline asm
	// begin inline asm
	{add.f16 %rs13468,%rs13444,%rs13465;
}
	// end inline asm
	// begin inline asm
	{mul.f16 %rs13471,%rs13450,%rs13456;
}
	// end inline asm
	// begin inline asm
	{add.f16 %rs13474,%rs13450,%rs13471;
}
	// end inline asm
	// begin inline asm
	{mul.f16 %rs13477,%rs13456,%rs13462;
}
	// end inline asm
	// begin inline asm
	{add.f16 %rs13480,%rs13456,%rs13477;
}
	// end inline asm
	// begin inline asm
	{mul.f16 %rs13483,%rs13462,%rs13468;
}
	// end inline asm
	// begin inline asm
	{add.f16 %rs13486,%rs13462,%rs13483;
}
	// end inline asm
	// begin inline asm
	{mul.f16 %rs13489,%rs13468,%rs13474;
}
	// end inline asm
	// begin inline asm
	{add.f16 %rs13492,%rs13468,%rs13489;
}
	// end inline asm
	// begin inline asm
	{mul.f16 %rs13495,%rs13474,%rs13480;
}
	// end inline asm
	// begin inline asm
	{add.f16 %rs13498,%rs13474,%rs13495;
}
	// end inline asm
	// begin inline asm
	{mul.f16 %rs13501,%rs13480,%rs13486;
}
	// end inline asm
	// begin inline asm
	{add.f16 %rs13504,%rs13480,%rs13501;
}
	// end inline asm
	// begin inline asm
	{mul.f16 %rs13507,%rs13486,%rs13492;
}
	// end inline asm
	// begin inline asm
	{add.f16 %rs13510,%rs13486,%rs13507;
}
	// end inline asm
	// begin inline asm
	{mul.f16 %rs13513,%rs13492,%rs13498;
}
	// end inline asm
	// begin inline asm
	{add.f16 %rs13516,%rs13492,%rs13513;
}
	// end inline asm
	// begin inline asm
	{mul.f16 %rs13519,%rs13498,%rs13504;
}
	// end inline asm
	// begin inline asm
	{add.f16 %rs13522,%rs13498,%rs13519;
}
	// end inline asm
	// begin inline asm
	{mul.f16 %rs13525,%rs13504,%rs13510;
}
	// end inline asm
	// begin inline asm
	{add.f16 %rs13528,%rs13504,%rs13525;
}
	// end inline asm
	// begin inline asm
	{mul.f16 %rs13531,%rs13510,%rs13516;
}
	// end inline asm
	// begin inline asm
	{add.f16 %rs13534,%rs13510,%rs13531;
}
	// end inline asm
	// begin inline asm
	{mul.f16 %rs13537,%rs13516,%rs13522;
}
	// end inline asm
	// begin inline asm
	{add.f16 %rs13540,%rs13516,%rs13537;
}
	// end inline asm
	// begin inline asm
	{mul.f16 %rs13543,%rs13522,%rs13528;
}
	// end inline asm
	// begin inline asm
	{add.f16 %rs13546,%rs13522,%rs13543;
}
	// end inline asm
	// begin inline asm
	{mul.f16 %rs13549,%rs13528,%rs13534;
}
	// end inline asm
	// begin inline asm
	{add.f16 %rs13552,%rs13528,%rs13549;
}
	// end inline asm
	// begin inline asm
	{mul.f16 %rs13555,%rs13534,%rs13540;
}
	// end inline asm
	// begin inline asm
	{add.f16 %rs13558,%rs13534,%rs13555;
}
	// end inline asm
	// begin inline asm
	{mul.f16 %rs13561,%rs13540,%rs13546;
}
	// end inline asm
	// begin inline asm
	{add.f16 %rs13564,%rs13540,%rs13561;
}
	// end inline asm
	// begin inline asm
	{mul.f16 %rs13567,%rs13546,%rs13552;
}
	// end inline asm
	// begin inline asm
	{add.f16 %rs13570,%rs13546,%rs13567;
}
	// end inline asm
	// begin inline asm
	{mul.f16 %rs13573,%rs13552,%rs13558;
}
	// end inline asm
	// begin inline asm
	{add.f16 %rs13576,%rs13552,%rs13573;
}
	// end inline asm
	// begin inline asm
	{mul.f16 %rs13579,%rs13558,%rs13564;
}
	// end inline asm
	// begin inline asm
	{add.f16 %rs13582,%rs13558,%rs13579;
}
	// end inline asm
	// begin inline asm
	{mul.f16 %rs13585,%rs13564,%rs13570;
}
	// end inline asm
	// begin inline asm
	{add.f16 %rs13588,%rs13564,%rs13585;
}
	// end inline asm
	// begin inline asm
	{mul.f16 %rs13591,%rs13570,%rs13576;
}
	// end inline asm
	// begin inline asm
	{add.f16 %rs13594,%rs13570,%rs13591;
}
	// end inline asm
	// begin inline asm
	{mul.f16 %rs13597,%rs13576,%rs13582;
}
	// end inline asm
	// begin inline asm
	{add.f16 %rs13600,%rs13576,%rs13597;
}
	// end inline asm
	// begin inline asm
	{mul.f16 %rs13603,%rs13582,%rs13588;
}
	// end inline asm
	// begin inline asm
	{add.f16 %rs13606,%rs13582,%rs13603;
}
	// end inline asm
	// begin inline asm
	{mul.f16 %rs13609,%rs13588,%rs13594;
}
	// end inline asm
	// begin inline asm
	{add.f16 %rs13612,%rs13588,%rs13609;
}
	// end inline asm
	// begin inline asm
	{mul.f16 %rs13615,%rs13594,%rs13600;
}
	// end inline asm
	// begin inline asm
	{add.f16 %rs13618,%rs13594,%rs13615;
}
	// end inline asm
	// begin inline asm
	{mul.f16 %rs13621,%rs13600,%rs13606;
}
	// end inline asm
	// begin inline asm
	{add.f16 %rs13624,%rs13600,%rs13621;
}
	// end inline asm
	// begin inline asm
	{mul.f16 %rs13627,%rs13606,%rs13612;
}
	// end inline asm
	// begin inline asm
	{add.f16 %rs13630,%rs13606,%rs13627;
}
	// end inline asm
	// begin inline asm
	{mul.f16 %rs13633,%rs13612,%rs13618;
}
	// end inline asm
	// begin inline asm
	{add.f16 %rs13636,%rs13612,%rs13633;
}
	// end inline asm
	// begin inline asm
	{mul.f16 %rs13639,%rs13618,%rs13624;
}
	// end inline asm
	// begin inline asm
	{add.f16 %rs13642,%rs13618,%rs13639;
}
	// end inline asm
	// begin inline asm
	{mul.f16 %rs13645,%rs13624,%rs13630;
}
	// end inline asm
	// begin inline asm
	{add.f16 %rs13648,%rs13624,%rs13645;
}
	// end inline asm
	// begin inline asm
	{mul.f16 %rs13651,%rs13630,%rs13636;
}
	// end inline asm
	// begin inline asm
	{add.f16 %rs13654,%rs13630,%rs13651;
}
	// end inline asm
	// begin inline asm
	{mul.f16 %rs13657,%rs13636,%rs13642;
}
	// end inline asm
	// begin inline asm
	{add.f16 %rs13660,%rs13636,%rs13657;
}
	// end inline asm
	// begin inline asm
	{mul.f16 %rs13663,%rs13642,%rs13648;
}
	// end inline asm
	// begin inline asm
	{add.f16 %rs13666,%rs13642,%rs13663;
}
	// end inline asm
	// begin inline asm
	{mul.f16 %rs13669,%rs13648,%rs13654;
}
	// end inline asm
	// begin inline asm
	{add.f16 %rs13672,%rs13648,%rs13669;
}
	// end inline asm
	// begin inline asm
	{mul.f16 %rs13675,%rs13654,%rs13660;
}
	// end inline asm
	// begin inline asm
	{add.f16 %rs13678,%rs13654,%rs13675;
}
	// end inline asm
	// begin inline asm
	{mul.f16 %rs13681,%rs13660,%rs13666;
}
	// end inline asm
	// begin inline asm
	{add.f16 %rs13684,%rs13660,%rs13681;
}
	// end inline asm
	// begin inline asm
	{mul.f16 %rs13687,%rs13666,%rs13672;
}
	// end inline asm
	// begin inline asm
	{add.f16 %rs13690,%rs13666,%rs13687;
}
	// end inline asm
	// begin inline asm
	{mul.f16 %rs13693,%rs13672,%rs13678;
}
	// end inline asm
	// begin inline asm
	{add.f16 %rs13696,%rs13672,%rs13693;
}
	// end inline asm
	// begin inline asm
	{mul.f16 %rs13699,%rs13678,%rs13684;
}
	// end inline asm
	// begin inline asm
	{add.f16 %rs13702,%rs13678,%rs13699;
}
	// end inline asm
	// begin inline asm
	{mul.f16 %rs13705,%rs13684,%rs13690;
}
	// end inline asm
	// begin inline asm
	{add.f16 %rs13708,%rs13684,%rs13705;
}
	// end inline asm
	// begin inline asm
	{mul.f16 %rs13711,%rs13690,%rs13696;
}
	// end inline asm
	// begin inline asm
	{add.f16 %rs13714,%rs13690,%rs13711;
}
	// end inline asm
	// begin inline asm
	{mul.f16 %rs13717,%rs13696,%rs13702;
}
	// end inline asm
	// begin inline asm
	{add.f16 %rs13720,%rs13696,%rs13717;
}
	// end inline asm
	// begin inline asm
	{mul.f16 %rs13723,%rs13702,%rs13708;
}
	// end inline asm
	// begin inline asm
	{add.f16 %rs13726,%rs13702,%rs13723;
}
	// end inline asm
	// begin inline asm
	{mul.f16 %rs13729,%rs13708,%rs13714;
}
	// end inline asm
	// begin inline asm
	{add.f16 %rs13732,%rs13708,%rs13729;
}
	// end inline asm
	// begin inline asm
	{mul.f16 %rs13735,%rs13714,%rs13720;
}
	// end inline asm
	// begin inline asm
	{add.f16 %rs13738,%rs13714,%rs13735;
}
	// end inline asm
	// begin inline asm
	{mul.f16 %rs13741,%rs13720,%rs13726;
}
	// end inline asm
	// begin inline asm
	{add.f16 %rs13744,%rs13720,%rs13741;
}
	// end inline asm
	// begin inline asm
	{mul.f16 %rs13747,%rs13726,%rs13732;
}
	// end inline asm
	// begin inline asm
	{add.f16 %rs13750,%rs13726,%rs13747;
}
	// end inline asm
	// begin inline asm
	{mul.f16 %rs13753,%rs13732,%rs13738;
}
	// end inline asm
	// begin inline asm
	{add.f16 %rs13756,%rs13732,%rs13753;
}
	// end inline asm
	// begin inline asm
	{mul.f16 %rs13759,%rs13738,%rs13744;
}
	// end inline asm
	// begin inline asm
	{add.f16 %rs13762,%rs13738,%rs13759;
}
	// end inline asm
	// begin inline asm
	{mul.f16 %rs13765,%rs13744,%rs13750;
}
	// end inline asm
	// begin inline asm
	{add.f16 %rs13768,%rs13744,%rs13765;
}
	// end inline asm
	// begin inline asm
	{mul.f16 %rs13771,%rs13750,%rs13756;
}
	// end inline asm
	// begin inline asm
	{add.f16 %rs13774,%rs13750,%rs13771;
}
	// end inline asm
	// begin inline asm
	{mul.f16 %rs13777,%rs13756,%rs13762;
}
	// end inline asm
	// begin inline asm
	{add.f16 %rs13780,%rs13756,%rs13777;
}
	// end inline asm
	// begin inline asm
	{mul.f16 %rs13783,%rs13762,%rs13768;
}
	// end inline asm
	// begin inline asm
	{add.f16 %rs13786,%rs13762,%rs13783;
}
	// end inline asm
	// begin inline asm
	{mul.f16 %rs13789,%rs13768,%rs13774;
}
	// end inline asm
	// begin inline asm
	{add.f16 %rs13792,%rs13768,%rs13789;
}
	// end inline asm
	// begin inline asm
	{mul.f16 %rs13795,%rs13774,%rs13780;
}
	// end inline asm
	// begin inline asm
	{add.f16 %rs13798,%rs13774,%rs13795;
}
	// end inline asm
	// begin inline asm
	{mul.f16 %rs13801,%rs13780,%rs13786;
}
	// end inline asm
	// begin inline asm
	{add.f16 %rs13804,%rs13780,%rs13801;
}
	// end inline asm
	// begin inline asm
	{mul.f16 %rs13807,%rs13786,%rs13792;
}
	// end inline asm
	// begin inline asm
	{add.f16 %rs13810,%rs13786,%rs13807;
}
	// end inline asm
	// begin inline asm
	{mul.f16 %rs13813,%rs13792,%rs13798;
}
	// end inline asm
	// begin inline asm
	{add.f16 %rs13816,%rs13792,%rs13813;
}
	// end inline asm
	// begin inline asm
	{mul.f16 %rs13819,%rs13798,%rs13804;
}
	// end inline asm
	// begin inline asm
	{add.f16 %rs13822,%rs13798,%rs13819;
}
	// end inline asm
	// begin inline asm
	{mul.f16 %rs13825,%rs13804,%rs13810;
}
	// end inline asm
	// begin inline asm
	{add.f16 %rs13828,%rs13804,%rs13825;
}
	// end inline asm
	// begin inline asm
	{mul.f16 %rs13831,%rs13810,%rs13816;
}
	// end inline asm
	// begin inline asm
	{add.f16 %rs13834,%rs13810,%rs13831;
}
	// end inline asm
	// begin inline asm
	{mul.f16 %rs13837,%rs13816,%rs13822;
}
	// end inline asm
	// begin inline asm
	{add.f16 %rs13840,%rs13816,%rs13837;
}
	// end inline asm
	// begin inline asm
	{mul.f16 %rs13843,%rs13822,%rs13828;
}
	// end inline asm
	// begin inline asm
	{add.f16 %rs13846,%rs13822,%rs13843;
}
	// end inline asm
	// begin inline asm
	{mul.f16 %rs13849,%rs13828,%rs13834;
}
	// end inline asm
	// begin inline asm
	{add.f16 %rs13852,%rs13828,%rs13849;
}
	// end inline asm
	// begin inline asm
	{mul.f16 %rs13855,%rs13834,%rs13840;
}
	// end inline asm
	// begin inline asm
	{add.f16 %rs13858,%rs13834,%rs13855;
}
	// end inline asm
	// begin inline asm
	{mul.f16 %rs13861,%rs13840,%rs13846;
}
	// end inline asm
	// begin inline asm
	{add.f16 %rs13864,%rs13840,%rs13861;
}
	// end inline asm
	// begin inline asm
	{mul.f16 %rs13867,%rs13846,%rs13852;
}
	// end inline asm
	// begin inline asm
	{add.f16 %rs13870,%rs13846,%rs13867;
}
	// end inline asm
	// begin inline asm
	{mul.f16 %rs13873,%rs13852,%rs13858;
}
	// end inline asm
	// begin inline asm
	{add.f16 %rs13876,%rs13852,%rs13873;
}
	// end inline asm
	// begin inline asm
	{mul.f16 %rs13879,%rs13858,%rs13864;
}
	// end inline asm
	// begin inline asm
	{add.f16 %rs13882,%rs13858,%rs13879;
}
	// end inline asm
	// begin inline asm
	{mul.f16 %rs13885,%rs13864,%rs13870;
}
	// end inline asm
	// begin inline asm
	{add.f16 %rs13888,%rs13864,%rs13885;
}
	// end inline asm
	// begin inline asm
	{mul.f16 %rs13891,%rs13870,%rs13876;
}
	// end inline asm
	// begin inline asm
	{add.f16 %rs13894,%rs13870,%rs13891;
}
	// end inline asm
	// begin inline asm
	{mul.f16 %rs13897,%rs13876,%rs13882;
}
	// end inline asm
	// begin inline asm
	{add.f16 %rs13900,%rs13876,%rs13897;
}
	// end inline asm
	// begin inline asm
	{mul.f16 %rs13903,%rs13882,%rs13888;
}
	// end inline asm
	// begin inline asm
	{add.f16 %rs13906,%rs13882,%rs13903;
}
	// end inline asm
	// begin inline asm
	{mul.f16 %rs13909,%rs13888,%rs13894;
}
	// end inline asm
	// begin inline asm
	{add.f16 %rs13912,%rs13888,%rs13909;
}
	// end inline asm
	// begin inline asm
	{mul.f16 %rs13915,%rs13894,%rs13900;
}
	// end inline asm
	// begin inline asm
	{add.f16 %rs13918,%rs13894,%rs13915;
}
	// end inline asm
	// begin inline asm
	{mul.f16 %rs13921,%rs13900,%rs13906;
}
	// end inline asm
	// begin inline asm
	{add.f16 %rs13924,%rs13900,%rs13921;
}
	// end inline asm
	// begin inline asm
	{mul.f16 %rs13927,%rs13906,%rs13912;
}
	// end inline asm
	// begin inline asm
	{add.f16 %rs13930,%rs13906,%rs13927;
}
	// end inline asm
	// begin inline asm
	{mul.f16 %rs13933,%rs13912,%rs13918;
}
	// end inline asm
	// begin inline asm
	{add.f16 %rs13936,%rs13912,%rs13933;
}
	// end inline asm
	// begin inline asm
	{mul.f16 %rs13939,%rs13918,%rs13924;
}
	// end inline asm
	// begin inline asm
	{add.f16 %rs13942,%rs13918,%rs13939;
}
	// end inline asm
	// begin inline asm
	{mul.f16 %rs13945,%rs13924,%rs13930;
}
	// end inline asm
	// begin inline asm
	{add.f16 %rs13948,%rs13924,%rs13945;
}
	// end inline asm
	// begin inline asm
	{mul.f16 %rs13951,%rs13930,%rs13936;
}
	// end inline asm
	// begin inline asm
	{add.f16 %rs13954,%rs13930,%rs13951;
}
	// end inline asm
	// begin inline asm
	{mul.f16 %rs13957,%rs13936,%rs13942;
}
	// end inline asm
	// begin inline asm
	{add.f16 %rs13960,%rs13936,%rs13957;
}
	// end inline asm
	// begin inline asm
	{mul.f16 %rs13963,%rs13942,%rs13948;
}
	// end inline asm
	// begin inline asm
	{add.f16 %rs13966,%rs13942,%rs13963;
}
	// end inline asm
	// begin inline asm
	{mul.f16 %rs13969,%rs13948,%rs13954;
}
	// end inline asm
	// begin inline asm
	{add.f16 %rs13972,%rs13948,%rs13969;
}
	// end inline asm
	// begin inline asm
	{mul.f16 %rs13975,%rs13954,%rs13960;
}
	// end inline asm
	// begin inline asm
	{add.f16 %rs13978,%rs13954,%rs13975;
}
	// end inline asm
	// begin inline asm
	{mul.f16 %rs13981,%rs13960,%rs13966;
}
	// end inline asm
	// begin inline asm
	{add.f16 %rs13984,%rs13960,%rs13981;
}
	// end inline asm
	// begin inline asm
	{mul.f16 %rs13987,%rs13966,%rs13972;
}
	// end inline asm
	// begin inline asm
	{add.f16 %rs13990,%rs13966,%rs13987;
}
	// end inline asm
	// begin inline asm
	{mul.f16 %rs13993,%rs13972,%rs13978;
}
	// end inline asm
	// begin inline asm
	{add.f16 %rs13996,%rs13972,%rs13993;
}
	// end inline asm
	// begin inline asm
	{mul.f16 %rs13999,%rs13978,%rs13984;
}
	// end inline asm
	// begin inline asm
	{add.f16 %rs14002,%rs13978,%rs13999;
}
	// end inline asm
	// begin inline asm
	{mul.f16 %rs14005,%rs13984,%rs13990;
}
	// end inline asm
	// begin inline asm
	{add.f16 %rs14008,%rs13984,%rs14005;
}
	// end inline asm
	// begin inline asm
	{mul.f16 %rs14011,%rs13990,%rs13996;
}
	// end inline asm
	// begin inline asm
	{add.f16 %rs14014,%rs13990,%rs14011;
}
	// end inline asm
	// begin inline asm
	{mul.f16 %rs14017,%rs13996,%rs14002;
}
	// end inline asm
	// begin inline asm
	{add.f16 %rs14020,%rs13996,%rs14017;
}
	// end inline asm
	// begin inline asm
	{mul.f16 %rs14023,%rs14002,%rs14008;
}
	// end inline asm
	// begin inline asm
	{add.f16 %rs14026,%rs14002,%rs14023;
}
	// end inline asm
	// begin inline asm
	{mul.f16 %rs14029,%rs14008,%rs14014;
}
	// end inline asm
	// begin inline asm
	{add.f16 %rs14032,%rs14008,%rs14029;
}
	// end inline asm
	// begin inline asm
	{mul.f16 %rs14035,%rs14014,%rs14020;
}
	// end inline asm
	// begin inline asm
	{add.f16 %rs14038,%rs14014,%rs14035;
}
	// end inline asm
	// begin inline asm
	{mul.f16 %rs14041,%rs14020,%rs14026;
}
	// end inline asm
	// begin inline asm
	{add.f16 %rs14044,%rs14020,%rs14041;
}
	// end inline asm
	// begin inline asm
	{mul.f16 %rs14047,%rs14026,%rs14032;
}
	// end inline asm
	// begin inline asm
	{add.f16 %rs14050,%rs14026,%rs14047;
}
	// end inline asm
	// begin inline asm
	{mul.f16 %rs14053,%rs14032,%rs14038;
}
	// end inline asm
	// begin inline asm
	{add.f16 %rs14056,%rs14032,%rs14053;
}
	// end inline asm
	// begin inline asm
	{mul.f16 %rs14059,%rs14038,%rs14044;
}
	// end inline asm
	// begin inline asm
	{add.f16 %rs14062,%rs14038,%rs14059;
}
	// end inline asm
	// begin inline asm
	{mul.f16 %rs14065,%rs14044,%rs14050;
}
	// end inline asm
	// begin inline asm
	{add.f16 %rs14068,%rs14044,%rs14065;
}
	// end inline asm
	// begin inline asm
	{mul.f16 %rs14071,%rs14050,%rs14056;
}
	// end inline asm
	// begin inline asm
	{add.f16 %rs14074,%rs14050,%rs14071;
}
	// end inline asm
	// begin inline asm
	{mul.f16 %rs14077,%rs14056,%rs14062;
}
	// end inline asm
	// begin inline asm
	{add.f16 %rs14080,%rs14056,%rs14077;
}
	// end inline asm
	// begin inline asm
	{mul.f16 %rs14083,%rs14062,%rs14068;
}
	// end inline asm
	// begin inline asm
	{add.f16 %rs14086,%rs14062,%rs14083;
}
	// end inline asm
	// begin inline asm
	{mul.f16 %rs14089,%rs14068,%rs14074;
}
	// end inline asm
	// begin inline asm
	{add.f16 %rs14092,%rs14068,%rs14089;
}
	// end inline asm
	// begin inline asm
	{mul.f16 %rs14095,%rs14074,%rs14080;
}
	// end inline asm
	// begin inline asm
	{add.f16 %rs14098,%rs14074,%rs14095;
}
	// end inline asm
	// begin inline asm
	{mul.f16 %rs14101,%rs14080,%rs14086;
}
	// end inline asm
	// begin inline asm
	{add.f16 %rs14104,%rs14080,%rs14101;
}
	// end inline asm
	// begin inline asm
	{mul.f16 %rs14107,%rs14086,%rs14092;
}
	// end inline asm
	// begin inline asm
	{add.f16 %rs14110,%rs14086,%rs14107;
}
	// end inline asm
	// begin inline asm
	{mul.f16 %rs14113,%rs14092,%rs14098;
}
	// end inline asm
	// begin inline asm
	{add.f16 %rs14116,%rs14092,%rs14113;
}
	// end inline asm
	// begin inline asm
	{mul.f16 %rs14119,%rs14098,%rs14104;
}
	// end inline asm
	// begin inline asm
	{add.f16 %rs14122,%rs14098,%rs14119;
}
	// end inline asm
	// begin inline asm
	{mul.f16 %rs14125,%rs14104,%rs14110;
}
	// end inline asm
	// begin inline asm
	{add.f16 %rs14128,%rs14104,%rs14125;
}
	// end inline asm
	// begin inline asm
	{mul.f16 %rs14131,%rs14110,%rs14116;
}
	// end inline asm
	// begin inline asm
	{add.f16 %rs14134,%rs14110,%rs14131;
}
	// end inline asm
	// begin inline asm
	{mul.f16 %rs14137,%rs14116,%rs14122;
}
	// end inline asm
	// begin inline asm
	{add.f16 %rs14140,%rs14116,%rs14137;
}
	// end inline asm
	// begin inline asm
	{mul.f16 %rs14143,%rs14122,%rs14128;
}
	// end inline asm
	// begin inline asm
	{add.f16 %rs14146,%rs14122,%rs14143;
}
	// end inline asm
	// begin inline asm
	{mul.f16 %rs14149,%rs14128,%rs14134;
}
	// end inline asm
	// begin inline asm
	{add.f16 %rs14152,%rs14128,%rs14149;
}
	// end inline asm
	// begin inline asm
	{mul.f16 %rs14155,%rs14134,%rs14140;
}
	// end inline asm
	// begin inline asm
	{add.f16 %rs14158,%rs14134,%rs14155;
}
	// end inline asm
	// begin inline asm
	{mul.f16 %rs14161,%rs14140,%rs14146;
}
	// end inline asm
	// begin inline asm
	{add.f16 %rs14164,%rs14140,%rs14161;
}
	// end inline asm
	// begin inline asm
	{mul.f16 %rs14167,%rs14146,%rs14152;
}
	// end inline asm
	// begin inline asm
	{add.f16 %rs14170,%rs14146,%rs14167;
}
	// end inline asm
	// begin inline asm
	{mul.f16 %rs14173,%rs14152,%rs14158;
}
	// end inline asm
	// begin inline asm
	{add.f16 %rs14176,%rs14152,%rs14173;
}
	// end inline asm
	// begin inline asm
	{mul.f16 %rs14179,%rs14158,%rs14164;
}
	// end inline asm
	// begin inline asm
	{add.f16 %rs14182,%rs14158,%rs14179;
}
	// end inline asm
	// begin inline asm
	{mul.f16 %rs14185,%rs14164,%rs14170;
}
	// end inline asm
	// begin inline asm
	{add.f16 %rs14188,%rs14164,%rs14185;
}
	// end inline asm
	// begin inline asm
	{mul.f16 %rs14191,%rs14170,%rs14176;
}
	// end inline asm
	// begin inline asm
	{add.f16 %rs14194,%rs14170,%rs14191;
}
	// end inline asm
	// begin inline asm
	{mul.f16 %rs14197,%rs14176,%rs14182;
}
	// end inline asm
	// begin inline asm
	{add.f16 %rs14200,%rs14176,%rs14197;
}
	// end inline asm
	// begin inline asm
	{mul.f16 %rs14203,%rs14182,%rs14188;
}
	// end inline asm
	// begin inline asm
	{add.f16 %rs14206,%rs14182,%rs14203;
}
	// end inline asm
	// begin inline asm
	{mul.f16 %rs14209,%rs14188,%rs14194;
}
	// end inline asm
	// begin inline asm
	{add.f16 %rs14212,%rs14188,%rs14209;
}
	// end inline asm
	// begin inline asm
	{mul.f16 %rs14215,%rs14194,%rs14200;
}
	// end inline asm
	// begin inline asm
	{add.f16 %rs14218,%rs14194,%rs14215;
}
	// end inline asm
	// begin inline asm
	{mul.f16 %rs14221,%rs14200,%rs14206;
}
	// end inline asm
	// begin inline asm
	{add.f16 %rs14224,%rs14200,%rs14221;
}
	// end inline asm
	// begin inline asm
	{mul.f16 %rs14227,%rs14206,%rs14212;
}
	// end inline asm
	// begin inline asm
	{add.f16 %rs14230,%rs14206,%rs14227;
}
	// end inline asm
	// begin inline asm
	{mul.f16 %rs14233,%rs14212,%rs14218;
}
	// end inline asm
	// begin inline asm
	{add.f16 %rs14236,%rs14212,%rs14233;
}
	// end inline asm
	// begin inline asm
	{mul.f16 %rs14239,%rs14218,%rs14224;
}
	// end inline asm
	// begin inline asm
	{add.f16 %rs14242,%rs14218,%rs14239;
}
	// end inline asm
	// begin inline asm
	{mul.f16 %rs14245,%rs14224,%rs14230;
}
	// end inline asm
	// begin inline asm
	{add.f16 %rs14248,%rs14224,%rs14245;
}
	// end inline asm
	// begin inline asm
	{mul.f16 %rs14251,%rs14230,%rs14236;
}
	// end inline asm
	// begin inline asm
	{add.f16 %rs14254,%rs14230,%rs14251;
}
	// end inline asm
	// begin inline asm
	{mul.f16 %rs14257,%rs14236,%rs14242;
}
	// end inline asm
	// begin inline asm
	{add.f16 %rs14260,%rs14236,%rs14257;
}
	// end inline asm
	// begin inline asm
	{mul.f16 %rs14263,%rs14242,%rs14248;
}
	// end inline asm
	// begin inline asm
	{add.f16 %rs14266,%rs14242,%rs14263;
}
	// end inline asm
	// begin inline asm
	{mul.f16 %rs14269,%rs14248,%rs14254;
}
	// end inline asm
	// begin inline asm
	{add.f16 %rs14272,%rs14248,%rs14269;
}
	// end inline asm
	// begin inline asm
	{mul.f16 %rs14275,%rs14254,%rs14260;
}
	// end inline asm
	// begin inline asm
	{add.f16 %rs14278,%rs14254,%rs14275;
}
	// end inline asm
	// begin inline asm
	{mul.f16 %rs14281,%rs14260,%rs14266;
}
	// end inline asm
	// begin inline asm
	{add.f16 %rs14284,%rs14260,%rs14281;
}
	// end inline asm
	// begin inline asm
	{mul.f16 %rs14287,%rs14266,%rs14272;
}
	// end inline asm
	// begin inline asm
	{add.f16 %rs14290,%rs14266,%rs14287;
}
	// end inline asm
	// begin inline asm
	{mul.f16 %rs14293,%rs14272,%rs14278;
}
	// end inline asm
	// begin inline asm
	{add.f16 %rs14296,%rs14272,%rs14293;
}
	// end inline asm
	// begin inline asm
	{mul.f16 %rs14299,%rs14278,%rs14284;
}
	// end inline asm
	// begin inline asm
	{add.f16 %rs14302,%rs14278,%rs14299;
}
	// end inline asm
	// begin inline asm
	{mul.f16 %rs14305,%rs14284,%rs14290;
}
	// end inline asm
	// begin inline asm
	{add.f16 %rs14308,%rs14284,%rs14305;
}
	// end inline asm
	// begin inline asm
	{mul.f16 %rs14311,%rs14290,%rs14296;
}
	// end inline asm
	// begin inline asm
	{add.f16 %rs14314,%rs14290,%rs14311;
}
	// end inline asm
	// begin inline asm
	{mul.f16 %rs14317,%rs14296,%rs14302;
}
	// end inline asm
	// begin inline asm
	{add.f16 %rs14320,%rs14296,%rs14317;
}
	// end inline asm
	// begin inline asm
	{mul.f16 %rs14323,%rs14302,%rs14308;
}
	// end inline asm
	// begin inline asm
	{add.f16 %rs14326,%rs14302,%rs14323;
}
	// end inline asm
	// begin inline asm
	{mul.f16 %rs14329,%rs14308,%rs14314;
}
	// end inline asm
	// begin inline asm
	{add.f16 %rs14332,%rs14308,%rs14329;
}
	// end inline asm
	// begin inline asm
	{mul.f16 %rs14335,%rs14314,%rs14320;
}
	// end inline asm
	// begin inline asm
	{add.f16 %rs14338,%rs14314,%rs14335;
}
	// end inline asm
	// begin inline asm
	{mul.f16 %rs14341,%rs14320,%rs14326;
}
	// end inline asm
	// begin inline asm
	{add.f16 %rs14344,%rs14320,%rs14341;
}
	// end inline asm
	// begin inline asm
	{mul.f16 %rs14347,%rs14326,%rs14332;
}
	// end inline asm
	// begin inline asm
	{add.f16 %rs14350,%rs14326,%rs14347;
}
	// end inline asm
	// begin inline asm
	{mul.f16 %rs14353,%rs14332,%rs14338;
}
	// end inline asm
	// begin inline asm
	{add.f16 %rs14356,%rs14332,%rs14353;
}
	// end inline asm
	// begin inline asm
	{mul.f16 %rs14359,%rs14338,%rs14344;
}
	// end inline asm
	// begin inline asm
	{add.f16 %rs14362,%rs14338,%rs14359;
}
	// end inline asm
	// begin inline asm
	{mul.f16 %rs14365,%rs14344,%rs14350;
}
	// end inline asm
	// begin inline asm
	{add.f16 %rs14368,%rs14344,%rs14365;
}
	// end inline asm
	// begin inline asm
	{mul.f16 %rs14371,%rs14350,%rs14356;
}
	// end inline asm
	// begin inline asm
	{add.f16 %rs14374,%rs14350,%rs14371;
}
	// end inline asm
	// begin inline asm
	{mul.f16 %rs14377,%rs14356,%rs14362;
}
	// end inline asm
	// begin inline asm
	{add.f16 %rs14380,%rs14356,%rs14377;
}
	// end inline asm
	// begin inline asm
	{mul.f16 %rs14383,%rs14362,%rs14368;
}
	// end inline asm
	// begin inline asm
	{add.f16 %rs14386,%rs14362,%rs14383;
}
	// end inline asm
	// begin inline asm
	{mul.f16 %rs14389,%rs14368,%rs14374;
}
	// end inline asm
	// begin inline asm
	{add.f16 %rs14392,%rs14368,%rs14389;
}
	// end inline asm
	// begin inline asm
	{mul.f16 %rs14395,%rs14374,%rs14380;
}
	// end inline asm
	// begin inline asm
	{add.f16 %rs14398,%rs14374,%rs14395;
}
	// end inline asm
	// begin inline asm
	{mul.f16 %rs14401,%rs14380,%rs14386;
}
	// end inline asm
	// begin inline asm
	{add.f16 %rs14404,%rs14380,%rs14401;
}
	// end inline asm
	// begin inline asm
	{mul.f16 %rs14407,%rs14386,%rs14392;
}
	// end inline asm
	// begin inline asm
	{add.f16 %rs14410,%rs14386,%rs14407;
}
	// end inline asm
	// begin inline asm
	{mul.f16 %rs14413,%rs14392,%rs14398;
}
	// end inline asm
	// begin inline asm
	{add.f16 %rs14416,%rs14392,%rs14413;
}
	// end inline asm
	// begin inline asm
	{mul.f16 %rs14419,%rs14398,%rs14404;
}
	// end inline asm
	// begin inline asm
	{add.f16 %rs14422,%rs14398,%rs14419;
}
	// end inline asm
	// begin inline asm
	{mul.f16 %rs14425,%rs14404,%rs14410;
}
	// end inline asm
	// begin inline asm
	{add.f16 %rs14428,%rs14404,%rs14425;
}
	// end inline asm
	// begin inline asm
	{mul.f16 %rs14431,%rs14410,%rs14416;
}
	// end inline asm
	// begin inline asm
	{add.f16 %rs14434,%rs14410,%rs14431;
}
	// end inline asm
	// begin inline asm
	{mul.f16 %rs14437,%rs14416,%rs14422;
}
	// end inline asm
	// begin inline asm
	{add.f16 %rs14440,%rs14416,%rs14437;
}
	// end inline asm
	// begin inline asm
	{mul.f16 %rs14443,%rs14422,%rs14428;
}
	// end inline asm
	// begin inline asm
	{add.f16 %rs14446,%rs14422,%rs14443;
}
	// end inline asm
	// begin inline asm
	{mul.f16 %rs14449,%rs14428,%rs14434;
}
	// end inline asm
	// begin inline asm
	{add.f16 %rs14452,%rs14428,%rs14449;
}
	// end inline asm
	// begin inline asm
	{mul.f16 %rs14455,%rs14434,%rs14440;
}
	// end inline asm
	// begin inline asm
	{add.f16 %rs14458,%rs14434,%rs14455;
}
	// end inline asm
	// begin inline asm
	{mul.f16 %rs14461,%rs14440,%rs14446;
}
	// end inline asm
	// begin inline asm
	{add.f16 %rs14464,%rs14440,%rs14461;
}
	// end inline asm
	// begin inline asm
	{mul.f16 %rs14467,%rs14446,%rs14452;
}
	// end inline asm
	// begin inline asm
	{add.f16 %rs14470,%rs14446,%rs14467;
}
	// end inline asm
	// begin inline asm
	{mul.f16 %rs14473,%rs14452,%rs14458;
}
	// end inline asm
	// begin inline asm
	{add.f16 %rs14476,%rs14452,%rs14473;
}
	// end inline asm
	// begin inline asm
	{mul.f16 %rs14479,%rs14458,%rs14464;
}
	// end inline asm
	// begin inline asm
	{add.f16 %rs14482,%rs14458,%rs14479;
}
	// end inline asm
	// begin inline asm
	{mul.f16 %rs14485,%rs14464,%rs14470;
}
	// end inline asm
	// begin inline asm
	{add.f16 %rs14488,%rs14464,%rs14485;
}
	// end inline asm
	// begin inline asm
	{mul.f16 %rs14491,%rs14470,%rs14476;
}
	// end inline asm
	// begin inline asm
	{add.f16 %rs14494,%rs14470,%rs14491;
}
	// end inline asm
	// begin inline asm
	{mul.f16 %rs14497,%rs14476,%rs14482;
}
	// end inline asm
	// begin inline asm
	{add.f16 %rs14500,%rs14476,%rs14497;
}
	// end inline asm
	// begin inline asm
	{mul.f16 %rs14503,%rs14482,%rs14488;
}
	// end inline asm
	// begin inline asm
	{add.f16 %rs14506,%rs14482,%rs14503;
}
	// end inline asm
	// begin inline asm
	{mul.f16 %rs14509,%rs14488,%rs14494;
}
	// end inline asm
	// begin inline asm
	{add.f16 %rs14512,%rs14488,%rs14509;
}
	// end inline asm
	// begin inline asm
	{mul.f16 %rs14515,%rs14494,%rs14500;
}
	// end inline asm
	// begin inline asm
	{add.f16 %rs14518,%rs14494,%rs14515;
}
	// end inline asm
	// begin inline asm
	{mul.f16 %rs14521,%rs14500,%rs14506;
}
	// end inline asm
	// begin inline asm
	{add.f16 %rs14524,%rs14500,%rs14521;
}
	// end inline asm
	// begin inline asm
	{mul.f16 %rs14527,%rs14506,%rs14512;
}
	// end inline asm
	// begin inline asm
	{add.f16 %rs14530,%rs14506,%rs14527;
}
	// end inline asm
	// begin inline asm
	{mul.f16 %rs14533,%rs14512,%rs14518;
}
	// end inline asm
	// begin inline asm
	{add.f16 %rs14536,%rs14512,%rs14533;
}
	// end inline asm
	// begin inline asm
	{mul.f16 %rs14539,%rs14518,%rs14524;
}
	// end inline asm
	// begin inline asm
	{add.f16 %rs14542,%rs14518,%rs14539;
}
	// end inline asm
	// begin inline asm
	{mul.f16 %rs14545,%rs14524,%rs14530;
}
	// end inline asm
	// begin inline asm
	{add.f16 %rs14548,%rs14524,%rs14545;
}
	// end inline asm
	// begin inline asm
	{mul.f16 %rs14551,%rs14530,%rs14536;
}
	// end inline asm
	// begin inline asm
	{add.f16 %rs14554,%rs14530,%rs14551;
}
	// end inline asm
	// begin inline asm
	{mul.f16 %rs14557,%rs14536,%rs14542;
}
	// end inline asm
	// begin inline asm
	{add.f16 %rs14560,%rs14536,%rs14557;
}
	// end inline asm
	// begin inline asm
	{mul.f16 %rs14563,%rs14542,%rs14548;
}
	// end inline asm
	// begin inline asm
	{add.f16 %rs14566,%rs14542,%rs14563;
}
	// end inline asm
	// begin inline asm
	{mul.f16 %rs14569,%rs14548,%rs14554;
}
	// end inline asm
	// begin inline asm
	{add.f16 %rs14572,%rs14548,%rs14569;
}
	// end inline asm
	// begin inline asm
	{mul.f16 %rs14575,%rs14554,%rs14560;
}
	// end inline asm
	// begin inline asm
	{add.f16 %rs14578,%rs14554,%rs14575;
}
	// end inline asm
	// begin inline asm
	{mul.f16 %rs14581,%rs14560,%rs14566;
}
	// end inline asm
	// begin inline asm
	{add.f16 %rs14584,%rs14560,%rs14581;
}
	// end inline asm
	// begin inline asm
	{mul.f16 %rs14587,%rs14566,%rs14572;
}
	// end inline asm
	// begin inline asm
	{add.f16 %rs14590,%rs14566,%rs14587;
}
	// end inline asm
	// begin inline asm
	{mul.f16 %rs14593,%rs14572,%rs14578;
}
	// end inline asm
	// begin inline asm
	{add.f16 %rs14596,%rs14572,%rs14593;
}
	// end inline asm
	// begin inline asm
	{mul.f16 %rs14599,%rs14578,%rs14584;
}
	// end inline asm
	// begin inline asm
	{add.f16 %rs14602,%rs14578,%rs14599;
}
	// end inline asm
	// begin inline asm
	{mul.f16 %rs14605,%rs14584,%rs14590;
}
	// end inline asm
	// begin inline asm
	{add.f16 %rs14608,%rs14584,%rs14605;
}
	// end inline asm
	// begin inline asm
	{mul.f16 %rs14611,%rs14590,%rs14596;
}
	// end inline asm
	// begin inline asm
	{add.f16 %rs14614,%rs14590,%rs14611;
}
	// end inline asm
	// begin inline asm
	{mul.f16 %rs14617,%rs14596,%rs14602;
}
	// end inline asm
	// begin inline asm
	{add.f16 %rs14620,%rs14596,%rs14617;
}
	// end inline asm
	// begin inline asm
	{mul.f16 %rs14623,%rs14602,%rs14608;
}
	// end inline asm
	// begin inline asm
	{add.f16 %rs14626,%rs14602,%rs14623;
}
	// end inline asm
	// begin inline asm
	{mul.f16 %rs14629,%rs14608,%rs14614;
}
	// end inline asm
	// begin inline asm
	{add.f16 %rs14632,%rs14608,%rs14629;
}
	// end inline asm
	// begin inline asm
	{mul.f16 %rs14635,%rs14614,%rs14620;
}
	// end inline asm
	// begin inline asm
	{add.f16 %rs14638,%rs14614,%rs14635;
}
	// end inline asm
	// begin inline asm
	{mul.f16 %rs14641,%rs14620,%rs14626;
}
	// end inline asm
	// begin inline asm
	{add.f16 %rs14644,%rs14620,%rs14641;
}
	// end inline asm
	// begin inline asm
	{mul.f16 %rs14647,%rs14626,%rs14632;
}
	// end inline asm
	// begin inline asm
	{add.f16 %rs14650,%rs14626,%rs14647;
}
	// end inline asm
	// begin inline asm
	{mul.f16 %rs14653,%rs14632,%rs14638;
}
	// end inline asm
	// begin inline asm
	{add.f16 %rs14656,%rs14632,%rs14653;
}
	// end inline asm
	// begin inline asm
	{mul.f16 %rs14659,%rs14638,%rs14644;
}
	// end inline asm
	// begin inline asm
	{add.f16 %rs14662,%rs14638,%rs14659;
}
	// end inline asm
	// begin inline asm
	{mul.f16 %rs14665,%rs14644,%rs14650;
}
	// end inline asm
	// begin inline asm
	{add.f16 %rs14668,%rs14644,%rs14665;
}
	// end inline asm
	// begin inline asm
	{mul.f16 %rs14671,%rs14650,%rs14656;
}
	// end inline asm
	// begin inline asm
	{add.f16 %rs14674,%rs14650,%rs14671;
}
	// end inline asm
	// begin inline asm
	{mul.f16 %rs14677,%rs14656,%rs14662;
}
	// end inline asm
	// begin inline asm
	{add.f16 %rs14680,%rs14656,%rs14677;
}
	// end inline asm
	// begin inline asm
	{mul.f16 %rs14683,%rs14662,%rs14668;
}
	// end inline asm
	// begin inline asm
	{add.f16 %rs14686,%rs14662,%rs14683;
}
	// end inline asm
	// begin inline asm
	{mul.f16 %rs14689,%rs14668,%rs14674;
}
	// end inline asm
	// begin inline asm
	{add.f16 %rs14692,%rs14668,%rs14689;
}
	// end inline asm
	// begin inline asm
	{mul.f16 %rs14695,%rs14674,%rs14680;
}
	// end inline asm
	// begin inline asm
	{add.f16 %rs14698,%rs14674,%rs14695;
}
	// end inline asm
	// begin inline asm
	{mul.f16 %rs14701,%rs14680,%rs14686;
}
	// end inline asm
	// begin inline asm
	{add.f16 %rs14704,%rs14680,%rs14701;
}
	// end inline asm
	// begin inline asm
	{mul.f16 %rs14707,%rs14686,%rs14692;
}
	// end inline asm
	// begin inline asm
	{add.f16 %rs14710,%rs14686,%rs14707;
}
	// end inline asm
	// begin inline asm
	{mul.f16 %rs14713,%rs14692,%rs14698;
}
	// end inline asm
	// begin inline asm
	{add.f16 %rs14716,%rs14692,%rs14713;
}
	// end inline asm
	// begin inline asm
	{mul.f16 %rs14719,%rs14698,%rs14704;
}
	// end inline asm
	// begin inline asm
	{add.f16 %rs14722,%rs14698,%rs14719;
}
	// end inline asm
	// begin inline asm
	{mul.f16 %rs14725,%rs14704,%rs14710;
}
	// end inline asm
	// begin inline asm
	{add.f16 %rs14728,%rs14704,%rs14725;
}
	// end inline asm
	// begin inline asm
	{mul.f16 %rs14731,%rs14710,%rs14716;
}
	// end inline asm
	// begin inline asm
	{add.f16 %rs14734,%rs14710,%rs14731;
}
	// end inline asm
	// begin inline asm
	{mul.f16 %rs14737,%rs14716,%rs14722;
}
	// end inline asm
	// begin inline asm
	{add.f16 %rs14740,%rs14716,%rs14737;
}
	// end inline asm
	// begin inline asm
	{mul.f16 %rs14743,%rs14722,%rs14728;
}
	// end inline asm
	// begin inline asm
	{add.f16 %rs14746,%rs14722,%rs14743;
}
	// end inline asm
	// begin inline asm
	{mul.f16 %rs14749,%rs14728,%rs14734;
}
	// end inline asm
	// begin inline asm
	{add.f16 %rs14752,%rs14728,%rs14749;
}
	// end inline asm
	// begin inline asm
	{mul.f16 %rs14755,%rs14734,%rs14740;
}
	// end inline asm
	// begin inline asm
	{add.f16 %rs14758,%rs14734,%rs14755;
}
	// end inline asm
	// begin inline asm
	{mul.f16 %rs14761,%rs14740,%rs14746;
}
	// end inline asm
	// begin inline asm
	{add.f16 %rs14764,%rs14740,%rs14761;
}
	// end inline asm
	// begin inline asm
	{mul.f16 %rs14767,%rs14746,%rs14752;
}
	// end inline asm
	// begin inline asm
	{add.f16 %rs14770,%rs14746,%rs14767;
}
	// end inline asm
	// begin inline asm
	{mul.f16 %rs14773,%rs14752,%rs14758;
}
	// end inline asm
	// begin inline asm
	{add.f16 %rs14776,%rs14752,%rs14773;
}
	// end inline asm
	// begin inline asm
	{mul.f16 %rs14779,%rs14758,%rs14764;
}
	// end inline asm
	// begin inline asm
	{add.f16 %rs14782,%rs14758,%rs14779;
}
	// end inline asm
	// begin inline asm
	{mul.f16 %rs14785,%rs14764,%rs14770;
}
	// end inline asm
	// begin inline asm
	{add.f16 %rs14788,%rs14764,%rs14785;
}
	// end inline asm
	// begin inline asm
	{mul.f16 %rs14791,%rs14770,%rs14776;
}
	// end inline asm
	// begin inline asm
	{add.f16 %rs14794,%rs14770,%rs14791;
}
	// end inline asm
	// begin inline asm
	{mul.f16 %rs14797,%rs14776,%rs14782;
}
	// end inline asm
	// begin inline asm
	{add.f16 %rs14800,%rs14776,%rs14797;
}
	// end inline asm
	// begin inline asm
	{mul.f16 %rs14803,%rs14782,%rs14788;
}
	// end inline asm
	// begin inline asm
	{add.f16 %rs14806,%rs14782,%rs14803;
}
	// end inline asm
	// begin inline asm
	{mul.f16 %rs14809,%rs14788,%rs14794;
}
	// end inline asm
	// begin inline asm
	{add.f16 %rs14812,%rs14788,%rs14809;
}
	// end inline asm
	// begin inline asm
	{mul.f16 %rs14815,%rs14794,%rs14800;
}
	// end inline asm
	// begin inline asm
	{add.f16 %rs14818,%rs14794,%rs14815;
}
	// end inline asm
	// begin inline asm
	{mul.f16 %rs14821,%rs14800,%rs14806;
}
	// end inline asm
	// begin inline asm
	{add.f16 %rs14824,%rs14800,%rs14821;
}
	// end inline asm
	// begin inline asm
	{mul.f16 %rs14827,%rs14806,%rs14812;
}
	// end inline asm
	// begin inline asm
	{add.f16 %rs14830,%rs14806,%rs14827;
}
	// end inline asm
	// begin inline asm
	{mul.f16 %rs14833,%rs14812,%rs14818;
}
	// end inline asm
	// begin inline asm
	{add.f16 %rs14836,%rs14812,%rs14833;
}
	// end inline asm
	// begin inline asm
	{mul.f16 %rs14839,%rs14818,%rs14824;
}
	// end inline asm
	// begin inline asm
	{add.f16 %rs14842,%rs14818,%rs14839;
}
	// end inline asm
	// begin inline asm
	{mul.f16 %rs14845,%rs14824,%rs14830;
}
	// end inline asm
	// begin inline asm
	{add.f16 %rs14848,%rs14824,%rs14845;
}
	// end inline asm
	// begin inline asm
	{mul.f16 %rs14851,%rs14830,%rs14836;
}
	// end inline asm
	// begin inline asm
	{add.f16 %rs14854,%rs14830,%rs14851;
}
	// end inline asm
	// begin inline asm
	{mul.f16 %rs14857,%rs14836,%rs14842;
}
	// end inline asm
	// begin inline asm
	{add.f16 %rs14860,%rs14836,%rs14857;
}
	// end inline asm
	// begin inline asm
	{mul.f16 %rs14863,%rs14842,%rs14848;
}
	// end inline asm
	// begin inline asm
	{add.f16 %rs14866,%rs14842,%rs14863;
}
	// end inline asm
	// begin inline asm
	{mul.f16 %rs14869,%rs14848,%rs14854;
}
	// end inline asm
	// begin inline asm
	{add.f16 %rs14872,%rs14848,%rs14869;
}
	// end inline asm
	// begin inline asm
	{mul.f16 %rs14875,%rs14854,%rs14860;
}
	// end inline asm
	// begin inline asm
	{add.f16 %rs14878,%rs14854,%rs14875;
}
	// end inline asm
	// begin inline asm
	{mul.f16 %rs14881,%rs14860,%rs14866;
}
	// end inline asm
	// begin inline asm
	{add.f16 %rs14884,%rs14860,%rs14881;
}
	// end inline asm
	// begin inline asm
	{mul.f16 %rs14887,%rs14866,%rs14872;
}
	// end inline asm
	// begin inline asm
	{add.f16 %rs14890,%rs14866,%rs14887;
}
	// end inline asm
	// begin inline asm
	{mul.f16 %rs14893,%rs14872,%rs14878;
}
	// end inline asm
	// begin inline asm
	{add.f16 %rs14896,%rs14872,%rs14893;
}
	// end inline asm
	// begin inline asm
	{mul.f16 %rs14899,%rs14878,%rs14884;
}
	// end inline asm
	// begin inline asm
	{add.f16 %rs14902,%rs14878,%rs14899;
}
	// end inline asm
	// begin inline asm
	{mul.f16 %rs14905,%rs14884,%rs14890;
}
	// end inline asm
	// begin inline asm
	{add.f16 %rs14908,%rs14884,%rs14905;
}
	// end inline asm
	// begin inline asm
	{mul.f16 %rs14911,%rs14890,%rs14896;
}
	// end inline asm
	// begin inline asm
	{add.f16 %rs14914,%rs14890,%rs14911;
}
	// end inline asm
	// begin inline asm
	{mul.f16 %rs14917,%rs14896,%rs14902;
}
	// end inline asm
	// begin inline asm
	{add.f16 %rs14920,%rs14896,%rs14917;
}
	// end inline asm
	// begin inline asm
	{mul.f16 %rs14923,%rs14902,%rs14908;
}
	// end inline asm
	// begin inline asm
	{add.f16 %rs14926,%rs14902,%rs14923;
}
	// end inline asm
	// begin inline asm
	{mul.f16 %rs14929,%rs14908,%rs14914;
}
	// end inline asm
	// begin inline asm
	{add.f16 %rs14932,%rs14908,%rs14929;
}
	// end inline asm
	// begin inline asm
	{mul.f16 %rs14935,%rs14914,%rs14920;
}
	// end inline asm
	// begin inline asm
	{add.f16 %rs14938,%rs14914,%rs14935;
}
	// end inline asm
	// begin inline asm
	{mul.f16 %rs14941,%rs14920,%rs14926;
}
	// end inline asm
	// begin inline asm
	{add.f16 %rs14944,%rs14920,%rs14941;
}
	// end inline asm
	// begin inline asm
	{mul.f16 %rs14947,%rs14926,%rs14932;
}
	// end inline asm
	// begin inline asm
	{add.f16 %rs14950,%rs14926,%rs14947;
}
	// end inline asm
	// begin inline asm
	{mul.f16 %rs14953,%rs14932,%rs14938;
}
	// end inline asm
	// begin inline asm
	{add.f16 %rs14956,%rs14932,%rs14953;
}
	// end inline asm
	// begin inline asm
	{mul.f16 %rs14959,%rs14938,%rs14944;
}
	// end inline asm
	// begin inline asm
	{add.f16 %rs14962,%rs14938,%rs14959;
}
	// end inline asm
	// begin inline asm
	{mul.f16 %rs14965,%rs14944,%rs14950;
}
	// end inline asm
	// begin inline asm
	{add.f16 %rs14968,%rs14944,%rs14965;
}
	// end inline asm
	// begin inline asm
	{mul.f16 %rs14971,%rs14950,%rs14956;
}
	// end inline asm
	// begin inline asm
	{add.f16 %rs14974,%rs14950,%rs14971;
}
	// end inline asm
	// begin inline asm
	{mul.f16 %rs14977,%rs14956,%rs14962;
}
	// end inline asm
	// begin inline asm
	{add.f16 %rs14980,%rs14956,%rs14977;
}
	// end inline asm
	// begin inline asm
	{mul.f16 %rs14983,%rs14962,%rs14968;
}
	// end inline asm
	// begin inline asm
	{add.f16 %rs14986,%rs14962,%rs14983;
}
	// end inline asm
	// begin inline asm
	{mul.f16 %rs14989,%rs14968,%rs14974;
}
	// end inline asm
	// begin inline asm
	{add.f16 %rs14992,%rs14968,%rs14989;
}
	// end inline asm
	// begin inline asm
	{mul.f16 %rs14995,%rs14974,%rs14980;
}
	// end inline asm
	// begin inline asm
	{add.f16 %rs14998,%rs14974,%rs14995;
}
	// end inline asm
	// begin inline asm
	{mul.f16 %rs15001,%rs14980,%rs14986;
}
	// end inline asm
	// begin inline asm
	{add.f16 %rs15004,%rs14980,%rs15001;
}
	// end inline asm
	// begin inline asm
	{mul.f16 %rs15007,%rs14986,%rs14992;
}
	// end inline asm
	// begin inline asm
	{add.f16 %rs15010,%rs14986,%rs15007;
}
	// end inline asm
	// begin inline asm
	{mul.f16 %rs15013,%rs14992,%rs14998;
}
	// end inline asm
	// begin inline asm
	{add.f16 %rs15016,%rs14992,%rs15013;
}
	// end inline asm
	// begin inline asm
	{mul.f16 %rs15019,%rs14998,%rs15004;
}
	// end inline asm
	// begin inline asm
	{add.f16 %rs15022,%rs14998,%rs15019;
}
	// end inline asm
	// begin inline asm
	{mul.f16 %rs15025,%rs15004,%rs15010;
}
	// end inline asm
	// begin inline asm
	{add.f16 %rs15028,%rs15004,%rs15025;
}
	// end inline asm
	// begin inline asm
	{mul.f16 %rs15031,%rs15010,%rs15016;
}
	// end inline asm
	// begin inline asm
	{add.f16 %rs15034,%rs15010,%rs15031;
}
	// end inline asm
	// begin inline asm
	{mul.f16 %rs15037,%rs15016,%rs15022;
}
	// end inline asm
	// begin inline asm
	{add.f16 %rs15040,%rs15016,%rs15037;
}
	// end inline asm
	// begin inline asm
	{mul.f16 %rs15043,%rs15022,%rs15028;
}
	// end inline asm
	// begin inline asm
	{add.f16 %rs15046,%rs15022,%rs15043;
}
	// end inline asm
	// begin inline asm
	{mul.f16 %rs15049,%rs15028,%rs15034;
}
	// end inline asm
	// begin inline asm
	{add.f16 %rs15052,%rs15028,%rs15049;
}
	// end inline asm
	// begin inline asm
	{mul.f16 %rs15055,%rs15034,%rs15040;
}
	// end inline asm
	// begin inline asm
	{add.f16 %rs15058,%rs15034,%rs15055;
}
	// end inline asm
	// begin inline asm
	{mul.f16 %rs15061,%rs15040,%rs15046;
}
	// end inline asm
	// begin inline asm
	{add.f16 %rs15064,%rs15040,%rs15061;
}
	// end inline asm
	// begin inline asm
	{mul.f16 %rs15067,%rs15046,%rs15052;
}
	// end inline asm
	// begin inline asm
	{add.f16 %rs15070,%rs15046,%rs15067;
}
	// end inline asm
	// begin inline asm
	{mul.f16 %rs15073,%rs15052,%rs15058;
}
	// end inline asm
	// begin inline asm
	{add.f16 %rs15076,%rs15052,%rs15073;
}
	// end inline asm
	// begin inline asm
	{mul.f16 %rs15079,%rs15058,%rs15064;
}
	// end inline asm
	// begin inline asm
	{add.f16 %rs15082,%rs15058,%rs15079;
}
	// end inline asm
	// begin inline asm
	{mul.f16 %rs15085,%rs15064,%rs15070;
}
	// end inline asm
	// begin inline asm
	{add.f16 %rs15088,%rs15064,%rs15085;
}
	// end inline asm
	// begin inline asm
	{mul.f16 %rs15091,%rs15070,%rs15076;
}
	// end inline asm
	// begin inline asm
	{add.f16 %rs15094,%rs15070,%rs15091;
}
	// end inline asm
	// begin inline asm
	{mul.f16 %rs15097,%rs15076,%rs15082;
}
	// end inline asm
	// begin inline asm
	{add.f16 %rs15100,%rs15076,%rs15097;
}
	// end inline asm
	// begin inline asm
	{mul.f16 %rs15103,%rs15082,%rs15088;
}
	// end inline asm
	// begin inline asm
	{add.f16 %rs15106,%rs15082,%rs15103;
}
	// end inline asm
	// begin inline asm
	{mul.f16 %rs15109,%rs15088,%rs15094;
}
	// end inline asm
	// begin inline asm
	{add.f16 %rs15112,%rs15088,%rs15109;
}
	// end inline asm
	// begin inline asm
	{mul.f16 %rs15115,%rs15094,%rs15100;
}
	// end inline asm
	// begin inline asm
	{add.f16 %rs15118,%rs15094,%rs15115;
}
	// end inline asm
	// begin inline asm
	{mul.f16 %rs15121,%rs15100,%rs15106;
}
	// end inline asm
	// begin inline asm
	{add.f16 %rs15124,%rs15100,%rs15121;
}
	// end inline asm
	// begin inline asm
	{mul.f16 %rs15127,%rs15106,%rs15112;
}
	// end inline asm
	// begin inline asm
	{add.f16 %rs15130,%rs15106,%rs15127;
}
	// end inline asm
	// begin inline asm
	{mul.f16 %rs15133,%rs15112,%rs15118;
}
	// end inline asm
	// begin inline asm
	{add.f16 %rs15136,%rs15112,%rs15133;
}
	// end inline asm
	// begin inline asm
	{mul.f16 %rs15139,%rs15118,%rs15124;
}
	// end inline asm
	// begin inline asm
	{add.f16 %rs15142,%rs15118,%rs15139;
}
	// end inline asm
	// begin inline asm
	{mul.f16 %rs15145,%rs15124,%rs15130;
}
	// end inline asm
	// begin inline asm
	{add.f16 %rs15148,%rs15124,%rs15145;
}
	// end inline asm
	// begin inline asm
	{mul.f16 %rs15151,%rs15130,%rs15136;
}
	// end inline asm
	// begin inline asm
	{add.f16 %rs15154,%rs15130,%rs15151;
}
	// end inline asm
	// begin inline asm
	{mul.f16 %rs15157,%rs15136,%rs15142;
}
	// end inline asm
	// begin inline asm
	{add.f16 %rs15160,%rs15136,%rs15157;
}
	// end inline asm
	// begin inline asm
	{mul.f16 %rs15163,%rs15142,%rs15148;
}
	// end inline asm
	// begin inline asm
	{add.f16 %rs15166,%rs15142,%rs15163;
}
	// end inline asm
	// begin inline asm
	{mul.f16 %rs15169,%rs15148,%rs15154;
}
	// end inline asm
	// begin inline asm
	{add.f16 %rs15172,%rs15148,%rs15169;
}
	// end inline asm
	// begin inline asm
	{mul.f16 %rs15175,%rs15154,%rs15160;
}
	// end inline asm
	// begin inline asm
	{add.f16 %rs15178,%rs15154,%rs15175;
}
	// end inline asm
	// begin inline asm
	{mul.f16 %rs15181,%rs15160,%rs15166;
}
	// end inline asm
	// begin inline asm
	{add.f16 %rs15184,%rs15160,%rs15181;
}
	// end inline asm
	// begin inline asm
	{mul.f16 %rs15187,%rs15166,%rs15172;
}
	// end inline asm
	// begin inline asm
	{add.f16 %rs15190,%rs15166,%rs15187;
}
	// end inline asm
	// begin inline asm
	{mul.f16 %rs15193,%rs15172,%rs15178;
}
	// end inline asm
	// begin inline asm
	{add.f16 %rs15196,%rs15172,%rs15193;
}
	// end inline asm
	// begin inline asm
	{mul.f16 %rs15199,%rs15178,%rs15184;
}
	// end inline asm
	// begin inline asm
	{add.f16 %rs15202,%rs15178,%rs15199;
}
	// end inline asm
	// begin inline asm
	{mul.f16 %rs15205,%rs15184,%rs15190;
}
	// end inline asm
	// begin inline asm
	{add.f16 %rs15208,%rs15184,%rs15205;
}
	// end inline asm
	// begin inline asm
	{mul.f16 %rs15211,%rs15190,%rs15196;
}
	// end inline asm
	// begin inline asm
	{add.f16 %rs15214,%rs15190,%rs15211;
}
	// end inline asm
	// begin inline asm
	{mul.f16 %rs15217,%rs15196,%rs15202;
}
	// end inline asm
	// begin inline asm
	{add.f16 %rs15220,%rs15196,%rs15217;
}
	// end inline asm
	// begin inline asm
	{mul.f16 %rs15223,%rs15202,%rs15208;
}
	// end inline asm
	// begin inline asm
	{add.f16 %rs15226,%rs15202,%rs15223;
}
	// end inline asm
	// begin inline asm
	{mul.f16 %rs15229,%rs15208,%rs15214;
}
	// end inline asm
	// begin inline asm
	{add.f16 %rs15232,%rs15208,%rs15229;
}
	// end inline asm
	// begin inline asm
	{mul.f16 %rs15235,%rs15214,%rs15220;
}
	// end inline asm
	// begin inline asm
	{add.f16 %rs15238,%rs15214,%rs15235;
}
	// end inline asm
	// begin inline asm
	{mul.f16 %rs15241,%rs15220,%rs15226;
}
	// end inline asm
	// begin inline asm
	{add.f16 %rs15244,%rs15220,%rs15241;
}
	// end inline asm
	// begin inline asm
	{mul.f16 %rs15247,%rs15226,%rs15232;
}
	// end inline asm
	// begin inline asm
	{add.f16 %rs15250,%rs15226,%rs15247;
}
	// end inline asm
	// begin inline asm
	{mul.f16 %rs15253,%rs15232,%rs15238;
}
	// end inline asm
	// begin inline asm
	{add.f16 %rs15256,%rs15232,%rs15253;
}
	// end inline asm
	// begin inline asm
	{mul.f16 %rs15259,%rs15238,%rs15244;
}
	// end inline asm
	// begin inline asm
	{add.f16 %rs15262,%rs15238,%rs15259;
}
	// end inline asm
	// begin inline asm
	{mul.f16 %rs15265,%rs15244,%rs15250;
}
	// end inline asm
	// begin inline asm
	{add.f16 %rs15268,%rs15244,%rs15265;
}
	// end inline asm
	// begin inline asm
	{mul.f16 %rs15271,%rs15250,%rs15256;
}
	// end inline asm
	// begin inline asm
	{add.f16 %rs15274,%rs15250,%rs15271;
}
	// end inline asm
	// begin inline asm
	{mul.f16 %rs15277,%rs15256,%rs15262;
}
	// end inline asm
	// begin inline asm
	{add.f16 %rs15280,%rs15256,%rs15277;
}
	// end inline asm
	// begin inline asm
	{mul.f16 %rs15283,%rs15262,%rs15268;
}
	// end inline asm
	// begin inline asm
	{add.f16 %rs15286,%rs15262,%rs15283;
}
	// end inline asm
	// begin inline asm
	{mul.f16 %rs15289,%rs15268,%rs15274;
}
	// end inline asm
	// begin inline asm
	{add.f16 %rs15292,%rs15268,%rs15289;
}
	// end inline asm
	// begin inline asm
	{mul.f16 %rs15295,%rs15274,%rs15280;
}
	// end inline asm
	// begin inline asm
	{add.f16 %rs15298,%rs15274,%rs15295;
}
	// end inline asm
	// begin inline asm
	{mul.f16 %rs15301,%rs15280,%rs15286;
}
	// end inline asm
	// begin inline asm
	{add.f16 %rs15304,%rs15280,%rs15301;
}
	// end inline asm
	// begin inline asm
	{mul.f16 %rs15307,%rs15286,%rs15292;
}
	// end inline asm
	// begin inline asm
	{add.f16 %rs15310,%rs15286,%rs15307;
}
	// end inline asm
	// begin inline asm
	{mul.f16 %rs15313,%rs15292,%rs15298;
}
	// end inline asm
	// begin inline asm
	{add.f16 %rs15316,%rs15292,%rs15313;
}
	// end inline asm
	// begin inline asm
	{mul.f16 %rs15319,%rs15298,%rs15304;
}
	// end inline asm
	// begin inline asm
	{add.f16 %rs15322,%rs15298,%rs15319;
}
	// end inline asm
	// begin inline asm
	{mul.f16 %rs15325,%rs15304,%rs15310;
}
	// end inline asm
	// begin inline asm
	{add.f16 %rs15328,%rs15304,%rs15325;
}
	// end inline asm
	// begin inline asm
	{mul.f16 %rs15331,%rs15310,%rs15316;
}
	// end inline asm
	// begin inline asm
	{add.f16 %rs15334,%rs15310,%rs15331;
}
	// end inline asm
	// begin inline asm
	{mul.f16 %rs15337,%rs15316,%rs15322;
}
	// end inline asm
	// begin inline asm
	{add.f16 %rs15340,%rs15316,%rs15337;
}
	// end inline asm
	// begin inline asm
	{mul.f16 %rs15343,%rs15322,%rs15328;
}
	// end inline asm
	// begin inline asm
	{add.f16 %rs15346,%rs15322,%rs15343;
}
	// end inline asm
	// begin inline asm
	{mul.f16 %rs15349,%rs15328,%rs15334;
}
	// end inline asm
	// begin inline asm
	{add.f16 %rs15352,%rs15328,%rs15349;
}
	// end inline asm
	// begin inline asm
	{mul.f16 %rs15355,%rs15334,%rs15340;
}
	// end inline asm
	// begin inline asm
	{add.f16 %rs15358,%rs15334,%rs15355;
}
	// end inline asm
	// begin inline asm
	{mul.f16 %rs15361,%rs15340,%rs15346;
}
	// end inline asm
	// begin inline asm
	{add.f16 %rs15364,%rs15340,%rs15361;
}
	// end inline asm
	// begin inline asm
	{mul.f16 %rs15367,%rs15346,%rs15352;
}
	// end inline asm
	// begin inline asm
	{add.f16 %rs15370,%rs15346,%rs15367;
}
	// end inline asm
	// begin inline asm
	{mul.f16 %rs15373,%rs15352,%rs15358;
}
	// end inline asm
	// begin inline asm
	{add.f16 %rs15376,%rs15352,%rs15373;
}
	// end inline asm
	// begin inline asm
	{mul.f16 %rs15379,%rs15358,%rs15364;
}
	// end inline asm
	// begin inline asm
	{add.f16 %rs15382,%rs15358,%rs15379;
}
	// end inline asm
	// begin inline asm
	{mul.f16 %rs15385,%rs15364,%rs15370;
}
	// end inline asm
	// begin inline asm
	{add.f16 %rs15388,%rs15364,%rs15385;
}
	// end inline asm
	// begin inline asm
	{mul.f16 %rs15391,%rs15370,%rs15376;
}
	// end inline asm
	// begin inline asm
	{add.f16 %rs15394,%rs15370,%rs15391;
}
	// end inline asm
	// begin inline asm
	{mul.f16 %rs15397,%rs15376,%rs15382;
}
	// end inline asm
	// begin inline asm
	{add.f16 %rs15400,%rs15376,%rs15397;
}
	// end inline asm
	// begin inline asm
	{mul.f16 %rs15403,%rs15382,%rs15388;
}
	// end inline asm
	// begin inline asm
	{add.f16 %rs15406,%rs15382,%rs15403;
}
	// end inline asm
	// begin inline asm
	{mul.f16 %rs15409,%rs15388,%rs15394;
}
	// end inline asm
	// begin inline asm
	{add.f16 %rs15412,%rs15388,%rs15409;
}
	// end inline asm
	// begin inline asm
	{mul.f16 %rs15415,%rs15394,%rs15400;
}
	// end inline asm
	// begin inline asm
	{add.f16 %rs15418,%rs15394,%rs15415;
}
	// end inline asm
	// begin inline asm
	{mul.f16 %rs15421,%rs15400,%rs15406;
}
	// end inline asm
	// begin inline asm
	{add.f16 %rs15424,%rs15400,%rs15421;
}
	// end inline asm
	// begin inline asm
	{mul.f16 %rs15427,%rs15406,%rs15412;
}
	// end inline asm
	// begin inline asm
	{add.f16 %rs15430,%rs15406,%rs15427;
}
	// end inline asm
	// begin inline asm
	{mul.f16 %rs15433,%rs15412,%rs15418;
}
	// end inline asm
	// begin inline asm
	{add.f16 %rs15436,%rs15412,%rs15433;
}
	// end inline asm
	// begin inline asm
	{mul.f16 %rs15439,%rs15418,%rs15424;
}
	// end inline asm
	// begin inline asm
	{add.f16 %rs15442,%rs15418,%rs15439;
}
	// end inline asm
	// begin inline asm
	{mul.f16 %rs15445,%rs15424,%rs15430;
}
	// end inline asm
	// begin inline asm
	{add.f16 %rs15448,%rs15424,%rs15445;
}
	// end inline asm
	// begin inline asm
	{mul.f16 %rs15451,%rs15430,%rs15436;
}
	// end inline asm
	// begin inline asm
	{add.f16 %rs15454,%rs15430,%rs15451;
}
	// end inline asm
	// begin inline asm
	{mul.f16 %rs15457,%rs15436,%rs15442;
}
	// end inline asm
	// begin inline asm
	{add.f16 %rs15460,%rs15436,%rs15457;
}
	// end inline asm
	// begin inline asm
	{mul.f16 %rs15463,%rs15442,%rs15448;
}
	// end inline asm
	// begin inline asm
	{add.f16 %rs15466,%rs15442,%rs15463;
}
	// end inline asm
	// begin inline asm
	{mul.f16 %rs15469,%rs15448,%rs15454;
}
	// end inline asm
	// begin inline asm
	{add.f16 %rs15472,%rs15448,%rs15469;
}
	// end inline asm
	// begin inline asm
	{mul.f16 %rs15475,%rs15454,%rs15460;
}
	// end inline asm
	// begin inline asm
	{add.f16 %rs15478,%rs15454,%rs15475;
}
	// end inline asm
	// begin inline asm
	{mul.f16 %rs15481,%rs15460,%rs15466;
}
	// end inline asm
	// begin inline asm
	{add.f16 %rs15484,%rs15460,%rs15481;
}
	// end inline asm
	// begin inline asm
	{mul.f16 %rs15487,%rs15466,%rs15472;
}
	// end inline asm
	// begin inline asm
	{add.f16 %rs15490,%rs15466,%rs15487;
}
	// end inline asm
	// begin inline asm
	{mul.f16 %rs15493,%rs15472,%rs15478;
}
	// end inline asm
	// begin inline asm
	{add.f16 %rs15496,%rs15472,%rs15493;
}
	// end inline asm
	// begin inline asm
	{mul.f16 %rs15499,%rs15478,%rs15484;
}
	// end inline asm
	// begin inline asm
	{add.f16 %rs15502,%rs15478,%rs15499;
}
	// end inline asm
	// begin inline asm
	{mul.f16 %rs15505,%rs15484,%rs15490;
}
	// end inline asm
	// begin inline asm
	{add.f16 %rs15508,%rs15484,%rs15505;
}
	// end inline asm
	// begin inline asm
	{mul.f16 %rs15511,%rs15490,%rs15496;
}
	// end inline asm
	// begin inline asm
	{add.f16 %rs15514,%rs15490,%rs15511;
}
	// end inline asm
	// begin inline asm
	{mul.f16 %rs15517,%rs15496,%rs15502;
}
	// end inline asm
	// begin inline asm
	{add.f16 %rs15520,%rs15496,%rs15517;
}
	// end inline asm
	// begin inline asm
	{mul.f16 %rs15523,%rs15502,%rs15508;
}
	// end inline asm
	// begin inline asm
	{add.f16 %rs15526,%rs15502,%rs15523;
}
	// end inline asm
	// begin inline asm
	{mul.f16 %rs15529,%rs15508,%rs15514;
}
	// end inline asm
	// begin inline asm
	{add.f16 %rs15532,%rs15508,%rs15529;
}
	// end inline asm
	// begin inline asm
	{mul.f16 %rs15535,%rs15514,%rs15520;
}
	// end inline asm
	// begin inline asm
	{add.f16 %rs15538,%rs15514,%rs15535;
}
	// end inline asm
	// begin inline asm
	{mul.f16 %rs15541,%rs15520,%rs15526;
}
	// end inline asm
	// begin inline asm
	{add.f16 %rs15544,%rs15520,%rs15541;
}
	// end inline asm
	// begin inline asm
	{mul.f16 %rs15547,%rs15526,%rs15532;
}
	// end inline asm
	// begin inline asm
	{add.f16 %rs15550,%rs15526,%rs15547;
}
	// end inline asm
	// begin inline asm
	{mul.f16 %rs15553,%rs15532,%rs15538;
}
	// end inline asm
	// begin inline asm
	{add.f16 %rs15556,%rs15532,%rs15553;
}
	// end inline asm
	// begin inline asm
	{mul.f16 %rs15559,%rs15538,%rs15544;
}
	// end inline asm
	// begin inline asm
	{add.f16 %rs15562,%rs15538,%rs15559;
}
	// end inline asm
	// begin inline asm
	{mul.f16 %rs15565,%rs15544,%rs15550;
}
	// end inline asm
	// begin inline asm
	{add.f16 %rs15568,%rs15544,%rs15565;
}
	// end inline asm
	// begin inline asm
	{mul.f16 %rs15571,%rs15550,%rs15556;
}
	// end inline asm
	// begin inline asm
	{add.f16 %rs15574,%rs15550,%rs15571;
}
	// end inline asm
	// begin inline asm
	{mul.f16 %rs15577,%rs15556,%rs15562;
}
	// end inline asm
	// begin inline asm
	{add.f16 %rs15580,%rs15556,%rs15577;
}
	// end inline asm
	// begin inline asm
	{mul.f16 %rs15583,%rs15562,%rs15568;
}
	// end inline asm
	// begin inline asm
	{add.f16 %rs15586,%rs15562,%rs15583;
}
	// end inline asm
	// begin inline asm
	{mul.f16 %rs15589,%rs15568,%rs15574;
}
	// end inline asm
	// begin inline asm
	{add.f16 %rs15592,%rs15568,%rs15589;
}
	// end inline asm
	// begin inline asm
	{mul.f16 %rs15595,%rs15574,%rs15580;
}
	// end inline asm
	// begin inline asm
	{add.f16 %rs15598,%rs15574,%rs15595;
}
	// end inline asm
	// begin inline asm
	{mul.f16 %rs15601,%rs15580,%rs15586;
}
	// end inline asm
	// begin inline asm
	{add.f16 %rs15604,%rs15580,%rs15601;
}
	// end inline asm
	// begin inline asm
	{mul.f16 %rs15607,%rs15586,%rs15592;
}
	// end inline asm
	// begin inline asm
	{add.f16 %rs15610,%rs15586,%rs15607;
}
	// end inline asm
	// begin inline asm
	{mul.f16 %rs15613,%rs15592,%rs15598;
}
	// end inline asm
	// begin inline asm
	{add.f16 %rs15616,%rs15592,%rs15613;
}
	// end inline asm
	// begin inline asm
	{mul.f16 %rs15619,%rs15598,%rs15604;
}
	// end inline asm
	// begin inline asm
	{add.f16 %rs15622,%rs15598,%rs15619;
}
	// end inline asm
	// begin inline asm
	{mul.f16 %rs15625,%rs15604,%rs15610;
}
	// end inline asm
	// begin inline asm
	{add.f16 %rs15628,%rs15604,%rs15625;
}
	// end inline asm
	// begin inline asm
	{mul.f16 %rs15631,%rs15610,%rs15616;
}
	// end inline asm
	// begin inline asm
	{add.f16 %rs15634,%rs15610,%rs15631;
}
	// end inline asm
	// begin inline asm
	{mul.f16 %rs15637,%rs15616,%rs15622;
}
	// end inline asm
	// begin inline asm
	{add.f16 %rs15640,%rs15616,%rs15637;
}
	// end inline asm
	// begin inline asm
	{mul.f16 %rs15643,%rs15622,%rs15628;
}
	// end inline asm
	// begin inline asm
	{add.f16 %rs15646,%rs15622,%rs15643;
}
	// end inline asm
	// begin inline asm
	{mul.f16 %rs15649,%rs15628,%rs15634;
}
	// end inline asm
	// begin inline asm
	{add.f16 %rs15652,%rs15628,%rs15649;
}
	// end inline asm
	// begin inline asm
	{mul.f16 %rs15655,%rs15634,%rs15640;
}
	// end inline asm
	// begin inline asm
	{add.f16 %rs15658,%rs15634,%rs15655;
}
	// end inline asm
	// begin inline asm
	{mul.f16 %rs15661,%rs15640,%rs15646;
}
	// end inline asm
	// begin inline asm
	{add.f16 %rs15664,%rs15640,%rs15661;
}
	// end inline asm
	// begin inline asm
	{mul.f16 %rs15667,%rs15646,%rs15652;
}
	// end inline asm
	// begin inline asm
	{add.f16 %rs15670,%rs15646,%rs15667;
}
	// end inline asm
	// begin inline asm
	{mul.f16 %rs15673,%rs15652,%rs15658;
}
	// end inline asm
	// begin inline asm
	{add.f16 %rs15676,%rs15652,%rs15673;
}
	// end inline asm
	// begin inline asm
	{mul.f16 %rs15679,%rs15658,%rs15664;
}
	// end inline asm
	// begin inline asm
	{add.f16 %rs15682,%rs15658,%rs15679;
}
	// end inline asm
	// begin inline asm
	{mul.f16 %rs15685,%rs15664,%rs15670;
}
	// end inline asm
	// begin inline asm
	{add.f16 %rs15688,%rs15664,%rs15685;
}
	// end inline asm
	// begin inline asm
	{mul.f16 %rs15691,%rs15670,%rs15676;
}
	// end inline asm
	// begin inline asm
	{add.f16 %rs15694,%rs15670,%rs15691;
}
	// end inline asm
	// begin inline asm
	{mul.f16 %rs15697,%rs15676,%rs15682;
}
	// end inline asm
	// begin inline asm
	{add.f16 %rs15700,%rs15676,%rs15697;
}
	// end inline asm
	// begin inline asm
	{mul.f16 %rs15703,%rs15682,%rs15688;
}
	// end inline asm
	// begin inline asm
	{add.f16 %rs15706,%rs15682,%rs15703;
}
	// end inline asm
	// begin inline asm
	{mul.f16 %rs15709,%rs15688,%rs15694;
}
	// end inline asm
	// begin inline asm
	{add.f16 %rs15712,%rs15688,%rs15709;
}
	// end inline asm
	// begin inline asm
	{mul.f16 %rs15715,%rs15694,%rs15700;
}
	// end inline asm
	// begin inline asm
	{add.f16 %rs15718,%rs15694,%rs15715;
}
	// end inline asm
	// begin inline asm
	{mul.f16 %rs15721,%rs15700,%rs15706;
}
	// end inline asm
	// begin inline asm
	{add.f16 %rs15724,%rs15700,%rs15721;
}
	// end inline asm
	// begin inline asm
	{mul.f16 %rs15727,%rs15706,%rs15712;
}
	// end inline asm
	// begin inline asm
	{add.f16 %rs15730,%rs15706,%rs15727;
}
	// end inline asm
	// begin inline asm
	{mul.f16 %rs15733,%rs15712,%rs15718;
}
	// end inline asm
	// begin inline asm
	{add.f16 %rs15736,%rs15712,%rs15733;
}
	// end inline asm
	// begin inline asm
	{mul.f16 %rs15739,%rs15718,%rs15724;
}
	// end inline asm
	// begin inline asm
	{add.f16 %rs15742,%rs15718,%rs15739;
}
	// end inline asm
	// begin inline asm
	{mul.f16 %rs15745,%rs15724,%rs15730;
}
	// end inline asm
	// begin inline asm
	{add.f16 %rs15748,%rs15724,%rs15745;
}
	// end inline asm
	// begin inline asm
	{mul.f16 %rs15751,%rs15730,%rs15736;
}
	// end inline asm
	// begin inline asm
	{add.f16 %rs15754,%rs15730,%rs15751;
}
	// end inline asm
	// begin inline asm
	{mul.f16 %rs15757,%rs15736,%rs15742;
}
	// end inline asm
	// begin inline asm
	{add.f16 %rs15760,%rs15736,%rs15757;
}
	// end inline asm
	// begin inline asm
	{mul.f16 %rs15763,%rs15742,%rs15748;
}
	// end inline asm
	// begin inline asm
	{add.f16 %rs15766,%rs15742,%rs15763;
}
	// end inline asm
	// begin inline asm
	{mul.f16 %rs15769,%rs15748,%rs15754;
}
	// end inline asm
	// begin inline asm
	{add.f16 %rs15772,%rs15748,%rs15769;
}
	// end inline asm
	// begin inline asm
	{mul.f16 %rs15775,%rs15754,%rs15760;
}
	// end inline asm
	// begin inline asm
	{add.f16 %rs15778,%rs15754,%rs15775;
}
	// end inline asm
	// begin inline asm
	{mul.f16 %rs15781,%rs15760,%rs15766;
}
	// end inline asm
	// begin inline asm
	{add.f16 %rs15784,%rs15760,%rs15781;
}
	// end inline asm
	// begin inline asm
	{mul.f16 %rs15787,%rs15766,%rs15772;
}
	// end inline asm
	// begin inline asm
	{add.f16 %rs15790,%rs15766,%rs15787;
}
	// end inline asm
	// begin inline asm
	{mul.f16 %rs15793,%rs15772,%rs15778;
}
	// end inline asm
	// begin inline asm
	{add.f16 %rs15796,%rs15772,%rs15793;
}
	// end inline asm
	// begin inline asm
	{mul.f16 %rs15799,%rs15778,%rs15784;
}
	// end inline asm
	// begin inline asm
	{add.f16 %rs15802,%rs15778,%rs15799;
}
	// end inline asm
	// begin inline asm
	{mul.f16 %rs15805,%rs15784,%rs15790;
}
	// end inline asm
	// begin inline asm
	{add.f16 %rs15808,%rs15784,%rs15805;
}
	// end inline asm
	// begin inline asm
	{mul.f16 %rs15811,%rs15790,%rs15796;
}
	// end inline asm
	// begin inline asm
	{add.f16 %rs15814,%rs15790,%rs15811;
}
	// end inline asm
	// begin inline asm
	{mul.f16 %rs15817,%rs15796,%rs15802;
}
	// end inline asm
	// begin inline asm
	{add.f16 %rs15820,%rs15796,%rs15817;
}
	// end inline asm
	// begin inline asm
	{mul.f16 %rs15823,%rs15802,%rs15808;
}
	// end inline asm
	// begin inline asm
	{add.f16 %rs15826,%rs15802,%rs15823;
}
	// end inline asm
	// begin inline asm
	{mul.f16 %rs15829,%rs15808,%rs15814;
}
	// end inline asm
	// begin inline asm
	{add.f16 %rs15832,%rs15808,%rs15829;
}
	// end inline asm
	// begin inline asm
	{mul.f16 %rs15835,%rs15814,%rs15820;
}
	// end inline asm
	// begin inline asm
	{add.f16 %rs15838,%rs15814,%rs15835;
}
	// end inline asm
	// begin inline asm
	{mul.f16 %rs15841,%rs15820,%rs15826;
}
	// end inline asm
	// begin inline asm
	{add.f16 %rs15844,%rs15820,%rs15841;
}
	// end inline asm
	// begin inline asm
	{mul.f16 %rs15847,%rs15826,%rs15832;
}
	// end inline asm
	// begin inline asm
	{add.f16 %rs15850,%rs15826,%rs15847;
}
	// end inline asm
	// begin inline asm
	{mul.f16 %rs15853,%rs15832,%rs15838;
}
	// end inline asm
	// begin inline asm
	{add.f16 %rs15856,%rs15832,%rs15853;
}
	// end inline asm
	// begin inline asm
	{mul.f16 %rs15859,%rs15838,%rs15844;
}
	// end inline asm
	// begin inline asm
	{add.f16 %rs15862,%rs15838,%rs15859;
}
	// end inline asm
	// begin inline asm
	{mul.f16 %rs15865,%rs15844,%rs15850;
}
	// end inline asm
	// begin inline asm
	{add.f16 %rs15868,%rs15844,%rs15865;
}
	// end inline asm
	// begin inline asm
	{mul.f16 %rs15871,%rs15850,%rs15856;
}
	// end inline asm
	// begin inline asm
	{add.f16 %rs15874,%rs15850,%rs15871;
}
	// end inline asm
	// begin inline asm
	{mul.f16 %rs15877,%rs15856,%rs15862;
}
	// end inline asm
	// begin inline asm
	{add.f16 %rs15880,%rs15856,%rs15877;
}
	// end inline asm
	// begin inline asm
	{mul.f16 %rs15883,%rs15862,%rs15868;
}
	// end inline asm
	// begin inline asm
	{add.f16 %rs15886,%rs15862,%rs15883;
}
	// end inline asm
	// begin inline asm
	{mul.f16 %rs15889,%rs15868,%rs15874;
}
	// end inline asm
	// begin inline asm
	{add.f16 %rs15892,%rs15868,%rs15889;
}
	// end inline asm
	// begin inline asm
	{mul.f16 %rs15895,%rs15874,%rs15880;
}
	// end inline asm
	// begin inline asm
	{add.f16 %rs15898,%rs15874,%rs15895;
}
	// end inline asm
	// begin inline asm
	{mul.f16 %rs15901,%rs15880,%rs15886;
}
	// end inline asm
	// begin inline asm
	{add.f16 %rs15904,%rs15880,%rs15901;
}
	// end inline asm
	// begin inline asm
	{mul.f16 %rs15907,%rs15886,%rs15892;
}
	// end inline asm
	// begin inline asm
	{add.f16 %rs15910,%rs15886,%rs15907;
}
	// end inline asm
	// begin inline asm
	{mul.f16 %rs15913,%rs15892,%rs15898;
}
	// end inline asm
	// begin inline asm
	{add.f16 %rs15916,%rs15892,%rs15913;
}
	// end inline asm
	// begin inline asm
	{mul.f16 %rs15919,%rs15898,%rs15904;
}
	// end inline asm
	// begin inline asm
	{add.f16 %rs15922,%rs15898,%rs15919;
}
	// end inline asm
	// begin inline asm
	{mul.f16 %rs15925,%rs15904,%rs15910;
}
	// end inline asm
	// begin inline asm
	{add.f16 %rs15928,%rs15904,%rs15925;
}
	// end inline asm
	// begin inline asm
	{mul.f16 %rs15931,%rs15910,%rs15916;
}
	// end inline asm
	// begin inline asm
	{add.f16 %rs15934,%rs15910,%rs15931;
}
	// end inline asm
	// begin inline asm
	{mul.f16 %rs15937,%rs15916,%rs15922;
}
	// end inline asm
	// begin inline asm
	{add.f16 %rs15940,%rs15916,%rs15937;
}
	// end inline asm
	// begin inline asm
	{mul.f16 %rs15943,%rs15922,%rs15928;
}
	// end inline asm
	// begin inline asm
	{add.f16 %rs15946,%rs15922,%rs15943;
}
	// end inline asm
	// begin inline asm
	{mul.f16 %rs15949,%rs15928,%rs15934;
}
	// end inline asm
	// begin inline asm
	{add.f16 %rs15952,%rs15928,%rs15949;
}
	// end inline asm
	// begin inline asm
	{mul.f16 %rs15955,%rs15934,%rs15940;
}
	// end inline asm
	// begin inline asm
	{add.f16 %rs15958,%rs15934,%rs15955;
}
	// end inline asm
	// begin inline asm
	{mul.f16 %rs15961,%rs15940,%rs15946;
}
	// end inline asm
	// begin inline asm
	{add.f16 %rs15964,%rs15940,%rs15961;
}
	// end inline asm
	// begin inline asm
	{mul.f16 %rs15967,%rs15946,%rs15952;
}
	// end inline asm
	// begin inline asm
	{add.f16 %rs15970,%rs15946,%rs15967;
}
	// end inline asm
	// begin inline asm
	{mul.f16 %rs15973,%rs15952,%rs15958;
}
	// end inline asm
	// begin inline asm
	{add.f16 %rs15976,%rs15952,%rs15973;
}
	// end inline asm
	// begin inline asm
	{mul.f16 %rs15979,%rs15958,%rs15964;
}
	// end inline asm
	// begin inline asm
	{add.f16 %rs15982,%rs15958,%rs15979;
}
	// end inline asm
	// begin inline asm
	{mul.f16 %rs15985,%rs15964,%rs15970;
}
	// end inline asm
	// begin inline asm
	{add.f16 %rs15988,%rs15964,%rs15985;
}
	// end inline asm
	// begin inline asm
	{mul.f16 %rs15991,%rs15970,%rs15976;
}
	// end inline asm
	// begin inline asm
	{add.f16 %rs15994,%rs15970,%rs15991;
}
	// end inline asm
	// begin inline asm
	{mul.f16 %rs15997,%rs15976,%rs15982;
}
	// end inline asm
	// begin inline asm
	{add.f16 %rs16000,%rs15976,%rs15997;
}
	// end inline asm
	// begin inline asm
	{mul.f16 %rs16003,%rs15982,%rs15988;
}
	// end inline asm
	// begin inline asm
	{add.f16 %rs16006,%rs15982,%rs16003;
}
	// end inline asm
	// begin inline asm
	{mul.f16 %rs16009,%rs15988,%rs15994;
}
	// end inline asm
	// begin inline asm
	{add.f16 %rs16012,%rs15988,%rs16009;
}
	// end inline asm
	// begin inline asm
	{mul.f16 %rs16015,%rs15994,%rs16000;
}
	// end inline asm
	// begin inline asm
	{add.f16 %rs16018,%rs15994,%rs16015;
}
	// end inline asm
	// begin inline asm
	{mul.f16 %rs16021,%rs16000,%rs16006;
}
	// end inline asm
	// begin inline asm
	{add.f16 %rs16024,%rs16000,%rs16021;
}
	// end inline asm
	// begin inline asm
	{mul.f16 %rs16027,%rs16006,%rs16012;
}
	// end inline asm
	// begin inline asm
	{add.f16 %rs16030,%rs16006,%rs16027;
}
	// end inline asm
	// begin inline asm
	{mul.f16 %rs16033,%rs16012,%rs16018;
}
	// end inline asm
	// begin inline asm
	{add.f16 %rs16036,%rs16012,%rs16033;
}
	// end inline asm
	// begin inline asm
	{mul.f16 %rs16039,%rs16018,%rs16024;
}
	// end inline asm
	// begin inline asm
	{add.f16 %rs16042,%rs16018,%rs16039;
}
	// end inline asm
	// begin inline asm
	{mul.f16 %rs16045,%rs16024,%rs16030;
}
	// end inline asm
	// begin inline asm
	{add.f16 %rs16048,%rs16024,%rs16045;
}
	// end inline asm
	// begin inline asm
	{mul.f16 %rs16051,%rs16030,%rs16036;
}
	// end inline asm
	// begin inline asm
	{add.f16 %rs16054,%rs16030,%rs16051;
}
	// end inline asm
	// begin inline asm
	{mul.f16 %rs16057,%rs16036,%rs16042;
}
	// end inline asm
	// begin inline asm
	{add.f16 %rs16060,%rs16036,%rs16057;
}
	// end inline asm
	// begin inline asm
	{mul.f16 %rs16063,%rs16042,%rs16048;
}
	// end inline asm
	// begin inline asm
	{add.f16 %rs16066,%rs16042,%rs16063;
}
	// end inline asm
	// begin inline asm
	{mul.f16 %rs16069,%rs16048,%rs16054;
}
	// end inline asm
	// begin inline asm
	{add.f16 %rs16072,%rs16048,%rs16069;
}
	// end inline asm
	// begin inline asm
	{mul.f16 %rs16075,%rs16054,%rs16060;
}
	// end inline asm
	// begin inline asm
	{add.f16 %rs16078,%rs16054,%rs16075;
}
	// end inline asm
	// begin inline asm
	{mul.f16 %rs16081,%rs16060,%rs16066;
}
	// end inline asm
	// begin inline asm
	{add.f16 %rs16084,%rs16060,%rs16081;
}
	// end inline asm
	// begin inline asm
	{mul.f16 %rs16087,%rs16066,%rs16072;
}
	// end inline asm
	// begin inline asm
	{add.f16 %rs16090,%rs16066,%rs16087;
}
	// end inline asm
	// begin inline asm
	{mul.f16 %rs16093,%rs16072,%rs16078;
}
	// end inline asm
	// begin inline asm
	{add.f16 %rs16096,%rs16072,%rs16093;
}
	// end inline asm
	// begin inline asm
	{mul.f16 %rs16099,%rs16078,%rs16084;
}
	// end inline asm
	// begin inline asm
	{add.f16 %rs16102,%rs16078,%rs16099;
}
	// end inline asm
	// begin inline asm
	{mul.f16 %rs16105,%rs16084,%rs16090;
}
	// end inline asm
	// begin inline asm
	{add.f16 %rs16108,%rs16084,%rs16105;
}
	// end inline asm
	// begin inline asm
	{mul.f16 %rs16111,%rs16090,%rs16096;
}
	// end inline asm
	// begin inline asm
	{add.f16 %rs16114,%rs16090,%rs16111;
}
	// end inline asm
	// begin inline asm
	{mul.f16 %rs16117,%rs16096,%rs16102;
}
	// end inline asm
	// begin inline asm
	{add.f16 %rs16120,%rs16096,%rs16117;
}
	// end inline asm
	// begin inline asm
	{mul.f16 %rs16123,%rs16102,%rs16108;
}
	// end inline asm
	// begin inline asm
	{add.f16 %rs16126,%rs16102,%rs16123;
}
	// end inline asm
	// begin inline asm
	{mul.f16 %rs16129,%rs16108,%rs16114;
}
	// end inline asm
	// begin inline asm
	{add.f16 %rs16132,%rs16108,%rs16129;
}
	// end inline asm
	// begin inline asm
	{mul.f16 %rs16135,%rs16114,%rs16120;
}
	// end inline asm
	// begin inline asm
	{add.f16 %rs16138,%rs16114,%rs16135;
}
	// end inline asm
	// begin inline asm
	{mul.f16 %rs16141,%rs16120,%rs16126;
}
	// end inline asm
	// begin inline asm
	{add.f16 %rs16144,%rs16120,%rs16141;
}
	// end inline asm
	// begin inline asm
	{mul.f16 %rs16147,%rs16126,%rs16132;
}
	// end inline asm
	// begin inline asm
	{add.f16 %rs16150,%rs16126,%rs16147;
}
	// end inline asm
	// begin inline asm
	{mul.f16 %rs16153,%rs16132,%rs16138;
}
	// end inline asm
	// begin inline asm
	{add.f16 %rs16156,%rs16132,%rs16153;
}
	// end inline asm
	// begin inline asm
	{mul.f16 %rs16159,%rs16138,%rs16144;
}
	// end inline asm
	// begin inline asm
	{add.f16 %rs16162,%rs16138,%rs16159;
}
	// end inline asm
	// begin inline asm
	{mul.f16 %rs16165,%rs16144,%rs16150;
}
	// end inline asm
	// begin inline asm
	{add.f16 %rs16168,%rs16144,%rs16165;
}
	// end inline asm
	// begin inline asm
	{mul.f16 %rs16171,%rs16150,%rs16156;
}
	// end inline asm
	// begin inline asm
	{add.f16 %rs16174,%rs16150,%rs16171;
}
	// end inline asm
	// begin inline asm
	{mul.f16 %rs16177,%rs16156,%rs16162;
}
	// end inline asm
	// begin inline asm
	{add.f16 %rs16180,%rs16156,%rs16177;
}
	// end inline asm
	// begin inline asm
	{mul.f16 %rs16183,%rs16162,%rs16168;
}
	// end inline asm
	// begin inline asm
	{add.f16 %rs16186,%rs16162,%rs16183;
}
	// end inline asm
	// begin inline asm
	{mul.f16 %rs16189,%rs16168,%rs16174;
}
	// end inline asm
	// begin inline asm
	{add.f16 %rs16192,%rs16168,%rs16189;
}
	// end inline asm
	// begin inline asm
	{mul.f16 %rs16195,%rs16174,%rs16180;
}
	// end inline asm
	// begin inline asm
	{add.f16 %rs16198,%rs16174,%rs16195;
}
	// end inline asm
	// begin inline asm
	{mul.f16 %rs16201,%rs16180,%rs16186;
}
	// end inline asm
	// begin inline asm
	{add.f16 %rs16204,%rs16180,%rs16201;
}
	// end inline asm
	// begin inline asm
	{mul.f16 %rs16207,%rs16186,%rs16192;
}
	// end inline asm
	// begin inline asm
	{add.f16 %rs16210,%rs16186,%rs16207;
}
	// end inline asm
	// begin inline asm
	{mul.f16 %rs16213,%rs16192,%rs16198;
}
	// end inline asm
	// begin inline asm
	{add.f16 %rs16216,%rs16192,%rs16213;
}
	// end inline asm
	// begin inline asm
	{mul.f16 %rs16219,%rs16198,%rs16204;
}
	// end inline asm
	// begin inline asm
	{add.f16 %rs16222,%rs16198,%rs16219;
}
	// end inline asm
	// begin inline asm
	{mul.f16 %rs16225,%rs16204,%rs16210;
}
	// end inline asm
	// begin inline asm
	{add.f16 %rs16228,%rs16204,%rs16225;
}
	// end inline asm
	// begin inline asm
	{mul.f16 %rs16231,%rs16210,%rs16216;
}
	// end inline asm
	// begin inline asm
	{add.f16 %rs16234,%rs16210,%rs16231;
}
	// end inline asm
	// begin inline asm
	{mul.f16 %rs16237,%rs16216,%rs16222;
}
	// end inline asm
	// begin inline asm
	{add.f16 %rs16240,%rs16216,%rs16237;
}
	// end inline asm
	// begin inline asm
	{mul.f16 %rs16243,%rs16222,%rs16228;
}
	// end inline asm
	// begin inline asm
	{add.f16 %rs16246,%rs16222,%rs16243;
}
	// end inline asm
	// begin inline asm
	{mul.f16 %rs16249,%rs16228,%rs16234;
}
	// end inline asm
	// begin inline asm
	{add.f16 %rs16252,%rs16228,%rs16249;
}
	// end inline asm
	// begin inline asm
	{mul.f16 %rs16255,%rs16234,%rs16240;
}
	// end inline asm
	// begin inline asm
	{add.f16 %rs16258,%rs16234,%rs16255;
}
	// end inline asm
	// begin inline asm
	{mul.f16 %rs16261,%rs16240,%rs16246;
}
	// end inline asm
	// begin inline asm
	{add.f16 %rs16264,%rs16240,%rs16261;
}
	// end inline asm
	// begin inline asm
	{mul.f16 %rs16267,%rs16246,%rs16252;
}
	// end inline asm
	// begin inline asm
	{add.f16 %rs16270,%rs16246,%rs16267;
}
	// end inline asm
	// begin inline asm
	{mul.f16 %rs16273,%rs16252,%rs16258;
}
	// end inline asm
	// begin inline asm
	{add.f16 %rs16276,%rs16252,%rs16273;
}
	// end inline asm
	// begin inline asm
	{mul.f16 %rs16279,%rs16258,%rs16264;
}
	// end inline asm
	// begin inline asm
	{add.f16 %rs16282,%rs16258,%rs16279;
}
	// end inline asm
	// begin inline asm
	{mul.f16 %rs16285,%rs16264,%rs16270;
}
	// end inline asm
	// begin inline asm
	{add.f16 %rs16288,%rs16264,%rs16285;
}
	// end inline asm
	// begin inline asm
	{mul.f16 %rs16291,%rs16270,%rs16276;
}
	// end inline asm
	// begin inline asm
	{add.f16 %rs16294,%rs16270,%rs16291;
}
	// end inline asm
	// begin inline asm
	{mul.f16 %rs16297,%rs16276,%rs16282;
}
	// end inline asm
	// begin inline asm
	{add.f16 %rs16300,%rs16276,%rs16297;
}
	// end inline asm
	// begin inline asm
	{mul.f16 %rs16303,%rs16282,%rs16288;
}
	// end inline asm
	// begin inline asm
	{add.f16 %rs16306,%rs16282,%rs16303;
}
	// end inline asm
	// begin inline asm
	{mul.f16 %rs16309,%rs16288,%rs16294;
}
	// end inline asm
	// begin inline asm
	{add.f16 %rs16312,%rs16288,%rs16309;
}
	// end inline asm
	// begin inline asm
	{mul.f16 %rs16315,%rs16294,%rs16300;
}
	// end inline asm
	// begin inline asm
	{add.f16 %rs16318,%rs16294,%rs16315;
}
	// end inline asm
	// begin inline asm
	{mul.f16 %rs16321,%rs16300,%rs16306;
}
	// end inline asm
	// begin inline asm
	{add.f16 %rs16324,%rs16300,%rs16321;
}
	// end inline asm
	// begin inline asm
	{mul.f16 %rs16327,%rs16306,%rs16312;
}
	// end inline asm
	// begin inline asm
	{add.f16 %rs16330,%rs16306,%rs16327;
}
	// end inline asm
	// begin inline asm
	{mul.f16 %rs16333,%rs16312,%rs16318;
}
	// end inline asm
	// begin inline asm
	{add.f16 %rs16336,%rs16312,%rs16333;
}
	// end inline asm
	// begin inline asm
	{mul.f16 %rs16339,%rs16318,%rs16324;
}
	// end inline asm
	// begin inline asm
	{add.f16 %rs16342,%rs16318,%rs16339;
}
	// end inline asm
	// begin inline asm
	{mul.f16 %rs16345,%rs16324,%rs16330;
}
	// end inline asm
	// begin inline asm
	{add.f16 %rs16348,%rs16324,%rs16345;
}
	// end inline asm
	// begin inline asm
	{mul.f16 %rs16351,%rs16330,%rs16336;
}
	// end inline asm
	// begin inline asm
	{add.f16 %rs16354,%rs16330,%rs16351;
}
	// end inline asm
	// begin inline asm
	{mul.f16 %rs16357,%rs16336,%rs16342;
}
	// end inline asm
	// begin inline asm
	{add.f16 %rs16360,%rs16336,%rs16357;
}
	// end inline asm
	// begin inline asm
	{mul.f16 %rs16363,%rs16342,%rs16348;
}
	// end inline asm
	// begin inline asm
	{add.f16 %rs16366,%rs16342,%rs16363;
}
	// end inline asm
	// begin inline asm
	{mul.f16 %rs16369,%rs16348,%rs16354;
}
	// end inline asm
	// begin inline asm
	{add.f16 %rs16372,%rs16348,%rs16369;
}
	// end inline asm
	// begin inline asm
	{mul.f16 %rs16375,%rs16354,%rs16360;
}
	// end inline asm
	// begin inline asm
	{add.f16 %rs16378,%rs16354,%rs16375;
}
	// end inline asm
	// begin inline asm
	{mul.f16 %rs16381,%rs16360,%rs16366;
}
	// end inline asm
	// begin inline asm
	{add.f16 %rs16384,%rs16360,%rs16381;
}
	// end inline asm
	// begin inline asm
	{mul.f16 %rs16387,%rs16366,%rs16372;
}
	// end inline asm
	// begin inline asm
	{add.f16 %rs16390,%rs16366,%rs16387;
}
	// end inline asm
	// begin inline asm
	{mul.f16 %rs16393,%rs16372,%rs16378;
}
	// end inline asm
	// begin inline asm
	{add.f16 %rs16396,%rs16372,%rs16393;
}
	// end inline asm
	// begin inline asm
	{mul.f16 %rs16399,%rs16378,%rs16384;
}
	// end inline asm
	// begin inline asm
	{add.f16 %rs16402,%rs16378,%rs16399;
}
	// end inline asm
	// begin inline asm
	{mul.f16 %rs16405,%rs16384,%rs16390;
}
	// end inline asm
	// begin inline asm
	{add.f16 %rs16408,%rs16384,%rs16405;
}
	// end inline asm
	// begin inline asm
	{mul.f16 %rs16411,%rs16390,%rs16396;
}
	// end inline asm
	// begin inline asm
	{add.f16 %rs16414,%rs16390,%rs16411;
}
	// end inline asm
	// begin inline asm
	{mul.f16 %rs16417,%rs16396,%rs16402;
}
	// end inline asm
	// begin inline asm
	{add.f16 %rs16420,%rs16396,%rs16417;
}
	// end inline asm
	// begin inline asm
	{mul.f16 %rs16423,%rs16402,%rs16408;
}
	// end inline asm
	// begin inline asm
	{add.f16 %rs16426,%rs16402,%rs16423;
}
	// end inline asm
	// begin inline asm
	{mul.f16 %rs16429,%rs16408,%rs16414;
}
	// end inline asm
	// begin inline asm
	{add.f16 %rs16432,%rs16408,%rs16429;
}
	// end inline asm
	// begin inline asm
	{mul.f16 %rs16435,%rs16414,%rs16420;
}
	// end inline asm
	// begin inline asm
	{add.f16 %rs16438,%rs16414,%rs16435;
}
	// end inline asm
	// begin inline asm
	{mul.f16 %rs16441,%rs16420,%rs16426;
}
	// end inline asm
	// begin inline asm
	{add.f16 %rs16444,%rs16420,%rs16441;
}
	// end inline asm
	// begin inline asm
	{mul.f16 %rs16447,%rs16426,%rs16432;
}
	// end inline asm
	// begin inline asm
	{add.f16 %rs16450,%rs16426,%rs16447;
}
	// end inline asm
	// begin inline asm
	{mul.f16 %rs16453,%rs16432,%rs16438;
}
	// end inline asm
	// begin inline asm
	{add.f16 %rs16456,%rs16432,%rs16453;
}
	// end inline asm
	// begin inline asm
	{mul.f16 %rs16459,%rs16438,%rs16444;
}
	// end inline asm
	// begin inline asm
	{add.f16 %rs16462,%rs16438,%rs16459;
}
	// end inline asm
	// begin inline asm
	{mul.f16 %rs16465,%rs16444,%rs16450;
}
	// end inline asm
	// begin inline asm
	{add.f16 %rs16468,%rs16444,%rs16465;
}
	// end inline asm
	// begin inline asm
	{mul.f16 %rs16471,%rs16450,%rs16456;
}
	// end inline asm
	// begin inline asm
	{add.f16 %rs16474,%rs16450,%rs16471;
}
	// end inline asm
	// begin inline asm
	{mul.f16 %rs16477,%rs16456,%rs16462;
}
	// end inline asm
	// begin inline asm
	{add.f16 %rs16480,%rs16456,%rs16477;
}
	// end inline asm
	// begin inline asm
	{mul.f16 %rs16483,%rs16462,%rs16468;
}
	// end inline asm
	// begin inline asm
	{add.f16 %rs16486,%rs16462,%rs16483;
}
	// end inline asm
	// begin inline asm
	{mul.f16 %rs16489,%rs16468,%rs16474;
}
	// end inline asm
	// begin inline asm
	{add.f16 %rs16492,%rs16468,%rs16489;
}
	// end inline asm
	// begin inline asm
	{mul.f16 %rs16495,%rs16474,%rs16480;
}
	// end inline asm
	// begin inline asm
	{add.f16 %rs16498,%rs16474,%rs16495;
}
	// end inline asm
	// begin inline asm
	{mul.f16 %rs16501,%rs16480,%rs16486;
}
	// end inline asm
	// begin inline asm
	{add.f16 %rs16504,%rs16480,%rs16501;
}
	// end inline asm
	// begin inline asm
	{mul.f16 %rs16507,%rs16486,%rs16492;
}
	// end inline asm
	// begin inline asm
	{add.f16 %rs16510,%rs16486,%rs16507;
}
	// end inline asm
	// begin inline asm
	{mul.f16 %rs16513,%rs16492,%rs16498;
}
	// end inline asm
	// begin inline asm
	{add.f16 %rs16516,%rs16492,%rs16513;
}
	// end inline asm
	// begin inline asm
	{mul.f16 %rs16519,%rs16498,%rs16504;
}
	// end inline asm
	// begin inline asm
	{add.f16 %rs16522,%rs16498,%rs16519;
}
	// end inline asm
	// begin inline asm
	{mul.f16 %rs16525,%rs16504,%rs16510;
}
	// end inline asm
	// begin inline asm
	{add.f16 %rs16528,%rs16504,%rs16525;
}
	// end inline asm
	// begin inline asm
	{mul.f16 %rs16531,%rs16510,%rs16516;
}
	// end inline asm
	// begin inline asm
	{add.f16 %rs16534,%rs16510,%rs16531;
}
	// end inline asm
	// begin inline asm
	{mul.f16 %rs16537,%rs16516,%rs16522;
}
	// end inline asm
	// begin inline asm
	{add.f16 %rs16540,%rs16516,%rs16537;
}
	// end inline asm
	// begin inline asm
	{mul.f16 %rs16543,%rs16522,%rs16528;
}
	// end inline asm
	// begin inline asm
	{add.f16 %rs16546,%rs16522,%rs16543;
}
	// end inline asm
	// begin inline asm
	{mul.f16 %rs16549,%rs16528,%rs16534;
}
	// end inline asm
	// begin inline asm
	{add.f16 %rs16552,%rs16528,%rs16549;
}
	// end inline asm
	// begin inline asm
	{mul.f16 %rs16555,%rs16534,%rs16540;
}
	// end inline asm
	// begin inline asm
	{add.f16 %rs16558,%rs16534,%rs16555;
}
	// end inline asm
	// begin inline asm
	{mul.f16 %rs16561,%rs16540,%rs16546;
}
	// end inline asm
	// begin inline asm
	{add.f16 %rs16564,%rs16540,%rs16561;
}
	// end inline asm
	// begin inline asm
	{mul.f16 %rs16567,%rs16546,%rs16552;
}
	// end inline asm
	// begin inline asm
	{add.f16 %rs16570,%rs16546,%rs16567;
}
	// end inline asm
	// begin inline asm
	{mul.f16 %rs16573,%rs16552,%rs16558;
}
	// end inline asm
	// begin inline asm
	{add.f16 %rs16576,%rs16552,%rs16573;
}
	// end inline asm
	// begin inline asm
	{mul.f16 %rs16579,%rs16558,%rs16564;
}
	// end inline asm
	// begin inline asm
	{add.f16 %rs16582,%rs16558,%rs16579;
}
	// end inline asm
	// begin inline asm
	{mul.f16 %rs16585,%rs16564,%rs16570;
}
	// end inline asm
	// begin inline asm
	{add.f16 %rs16588,%rs16564,%rs16585;
}
	// end inline asm
	// begin inline asm
	{mul.f16 %rs16591,%rs16570,%rs16576;
}
	// end inline asm
	// begin inline asm
	{add.f16 %rs16594,%rs16570,%rs16591;
}
	// end inline asm
	// begin inline asm
	{mul.f16 %rs16597,%rs16576,%rs16582;
}
	// end inline asm
	// begin inline asm
	{add.f16 %rs16600,%rs16576,%rs16597;
}
	// end inline asm
	// begin inline asm
	{mul.f16 %rs16603,%rs16582,%rs16588;
}
	// end inline asm
	// begin inline asm
	{add.f16 %rs16606,%rs16582,%rs16603;
}
	// end inline asm
	// begin inline asm
	{mul.f16 %rs16609,%rs16588,%rs16594;
}
	// end inline asm
	// begin inline asm
	{add.f16 %rs16612,%rs16588,%rs16609;
}
	// end inline asm
	// begin inline asm
	{mul.f16 %rs16615,%rs16594,%rs16600;
}
	// end inline asm
	// begin inline asm
	{add.f16 %rs16618,%rs16594,%rs16615;
}
	// end inline asm
	// begin inline asm
	{mul.f16 %rs16621,%rs16600,%rs16606;
}
	// end inline asm
	// begin inline asm
	{add.f16 %rs16624,%rs16600,%rs16621;
}
	// end inline asm
	// begin inline asm
	{mul.f16 %rs16627,%rs16606,%rs16612;
}
	// end inline asm
	// begin inline asm
	{add.f16 %rs16630,%rs16606,%rs16627;
}
	// end inline asm
	// begin inline asm
	{mul.f16 %rs16633,%rs16612,%rs16618;
}
	// end inline asm
	// begin inline asm
	{add.f16 %rs16636,%rs16612,%rs16633;
}
	// end inline asm
	// begin inline asm
	{mul.f16 %rs16639,%rs16618,%rs16624;
}
	// end inline asm
	// begin inline asm
	{add.f16 %rs16642,%rs16618,%rs16639;
}
	// end inline asm
	// begin inline asm
	{mul.f16 %rs16645,%rs16624,%rs16630;
}
	// end inline asm
	// begin inline asm
	{add.f16 %rs16648,%rs16624,%rs16645;
}
	// end inline asm
	// begin inline asm
	{mul.f16 %rs16651,%rs16630,%rs16636;
}
	// end inline asm
	// begin inline asm
	{add.f16 %rs16654,%rs16630,%rs16651;
}
	// end inline asm
	// begin inline asm
	{mul.f16 %rs16657,%rs16636,%rs16642;
}
	// end inline asm
	// begin inline asm
	{add.f16 %rs16660,%rs16636,%rs16657;
}
	// end inline asm
	// begin inline asm
	{mul.f16 %rs16663,%rs16642,%rs16648;
}
	// end inline asm
	// begin inline asm
	{add.f16 %rs16666,%rs16642,%rs16663;
}
	// end inline asm
	// begin inline asm
	{mul.f16 %rs16669,%rs16648,%rs16654;
}
	// end inline asm
	// begin inline asm
	{add.f16 %rs16672,%rs16648,%rs16669;
}
	// end inline asm
	// begin inline asm
	{mul.f16 %rs16675,%rs16654,%rs16660;
}
	// end inline asm
	// begin inline asm
	{add.f16 %rs16678,%rs16654,%rs16675;
}
	// end inline asm
	// begin inline asm
	{mul.f16 %rs16681,%rs16660,%rs16666;
}
	// end inline asm
	// begin inline asm
	{add.f16 %rs16684,%rs16660,%rs16681;
}
	// end inline asm
	// begin inline asm
	{mul.f16 %rs16687,%rs16666,%rs16672;
}
	// end inline asm
	// begin inline asm
	{add.f16 %rs16690,%rs16666,%rs16687;
}
	// end inline asm
	// begin inline asm
	{mul.f16 %rs16693,%rs16672,%rs16678;
}
	// end inline asm
	// begin inline asm
	{add.f16 %rs16696,%rs16672,%rs16693;
}
	// end inline asm
	// begin inline asm
	{mul.f16 %rs16699,%rs16678,%rs16684;
}
	// end inline asm
	// begin inline asm
	{add.f16 %rs16702,%rs16678,%rs16699;
}
	// end inline asm
	// begin inline asm
	{mul.f16 %rs16705,%rs16684,%rs16690;
}
	// end inline asm
	// begin inline asm
	{add.f16 %rs16708,%rs16684,%rs16705;
}
	// end inline asm
	// begin inline asm
	{mul.f16 %rs16711,%rs16690,%rs16696;
}
	// end inline asm
	// begin inline asm
	{add.f16 %rs16714,%rs16690,%rs16711;
}
	// end inline asm
	// begin inline asm
	{mul.f16 %rs16717,%rs16696,%rs16702;
}
	// end inline asm
	// begin inline asm
	{add.f16 %rs16720,%rs16696,%rs16717;
}
	// end inline asm
	// begin inline asm
	{mul.f16 %rs16723,%rs16702,%rs16708;
}
	// end inline asm
	// begin inline asm
	{add.f16 %rs16726,%rs16702,%rs16723;
}
	// end inline asm
	// begin inline asm
	{mul.f16 %rs16729,%rs16708,%rs16714;
}
	// end inline asm
	// begin inline asm
	{add.f16 %rs16732,%rs16708,%rs16729;
}
	// end inline asm
	// begin inline asm
	{mul.f16 %rs16735,%rs16714,%rs16720;
}
	// end inline asm
	// begin inline asm
	{add.f16 %rs16738,%rs16714,%rs16735;
}
	// end inline asm
	// begin inline asm
	{mul.f16 %rs16741,%rs16720,%rs16726;
}
	// end inline asm
	// begin inline asm
	{add.f16 %rs16744,%rs16720,%rs16741;
}
	// end inline asm
	// begin inline asm
	{mul.f16 %rs16747,%rs16726,%rs16732;
}
	// end inline asm
	// begin inline asm
	{add.f16 %rs16750,%rs16726,%rs16747;
}
	// end inline asm
	// begin inline asm
	{mul.f16 %rs16753,%rs16732,%rs16738;
}
	// end inline asm
	// begin inline asm
	{add.f16 %rs16756,%rs16732,%rs16753;
}
	// end inline asm
	// begin inline asm
	{mul.f16 %rs16759,%rs16738,%rs16744;
}
	// end inline asm
	// begin inline asm
	{add.f16 %rs16762,%rs16738,%rs16759;
}
	// end inline asm
	// begin inline asm
	{mul.f16 %rs16765,%rs16744,%rs16750;
}
	// end inline asm
	// begin inline asm
	{add.f16 %rs16768,%rs16744,%rs16765;
}
	// end inline asm
	// begin inline asm
	{mul.f16 %rs16771,%rs16750,%rs16756;
}
	// end inline asm
	// begin inline asm
	{add.f16 %rs16774,%rs16750,%rs16771;
}
	// end inline asm
	// begin inline asm
	{mul.f16 %rs16777,%rs16756,%rs16762;
}
	// end inline asm
	// begin inline asm
	{add.f16 %rs16780,%rs16756,%rs16777;
}
	// end inline asm
	// begin inline asm
	{mul.f16 %rs16783,%rs16762,%rs16768;
}
	// end inline asm
	// begin inline asm
	{add.f16 %rs16786,%rs16762,%rs16783;
}
	// end inline asm
	// begin inline asm
	{mul.f16 %rs16789,%rs16768,%rs16774;
}
	// end inline asm
	// begin inline asm
	{add.f16 %rs16792,%rs16768,%rs16789;
}
	// end inline asm
	// begin inline asm
	{mul.f16 %rs16795,%rs16774,%rs16780;
}
	// end inline asm
	// begin inline asm
	{add.f16 %rs16798,%rs16774,%rs16795;
}
	// end inline asm
	// begin inline asm
	{mul.f16 %rs16801,%rs16780,%rs16786;
}
	// end inline asm
	// begin inline asm
	{add.f16 %rs16804,%rs16780,%rs16801;
}
	// end inline asm
	// begin inline asm
	{mul.f16 %rs16807,%rs16786,%rs16792;
}
	// end inline asm
	// begin inline asm
	{add.f16 %rs16810,%rs16786,%rs16807;
}
	// end inline asm
	// begin inline asm
	{mul.f16 %rs16813,%rs16792,%rs16798;
}
	// end inline asm
	// begin inline asm
	{add.f16 %rs16816,%rs16792,%rs16813;
}
	// end inline asm
	// begin inline asm
	{mul.f16 %rs16819,%rs16798,%rs16804;
}
	// end inline asm
	// begin inline asm
	{add.f16 %rs16822,%rs16798,%rs16819;
}
	// end inline asm
	// begin inline asm
	{mul.f16 %rs16825,%rs16804,%rs16810;
}
	// end inline asm
	// begin inline asm
	{add.f16 %rs16828,%rs16804,%rs16825;
}
	// end inline asm
	// begin inline asm
	{mul.f16 %rs16831,%rs16810,%rs16816;
}
	// end inline asm
	// begin inline asm
	{add.f16 %rs16834,%rs16810,%rs16831;
}
	// end inline asm
	// begin inline asm
	{mul.f16 %rs16837,%rs16816,%rs16822;
}
	// end inline asm
	// begin inline asm
	{add.f16 %rs16840,%rs16816,%rs16837;
}
	// end inline asm
	// begin inline asm
	{mul.f16 %rs16843,%rs16822,%rs16828;
}
	// end inline asm
	// begin inline asm
	{add.f16 %rs16846,%rs16822,%rs16843;
}
	// end inline asm
	// begin inline asm
	{mul.f16 %rs16849,%rs16828,%rs16834;
}
	// end inline asm
	// begin inline asm
	{add.f16 %rs16852,%rs16828,%rs16849;
}
	// end inline asm
	// begin inline asm
	{mul.f16 %rs16855,%rs16834,%rs16840;
}
	// end inline asm
	// begin inline asm
	{add.f16 %rs16858,%rs16834,%rs16855;
}
	// end inline asm
	// begin inline asm
	{mul.f16 %rs16861,%rs16840,%rs16846;
}
	// end inline asm
	// begin inline asm
	{add.f16 %rs16864,%rs16840,%rs16861;
}
	// end inline asm
	// begin inline asm
	{mul.f16 %rs16867,%rs16846,%rs16852;
}
	// end inline asm
	// begin inline asm
	{add.f16 %rs16870,%rs16846,%rs16867;
}
	// end inline asm
	// begin inline asm
	{mul.f16 %rs16873,%rs16852,%rs16858;
}
	// end inline asm
	// begin inline asm
	{add.f16 %rs16876,%rs16852,%rs16873;
}
	// end inline asm
	// begin inline asm
	{mul.f16 %rs16879,%rs16858,%rs16864;
}
	// end inline asm
	// begin inline asm
	{add.f16 %rs16882,%rs16858,%rs16879;
}
	// end inline asm
	// begin inline asm
	{mul.f16 %rs16885,%rs16864,%rs16870;
}
	// end inline asm
	// begin inline asm
	{add.f16 %rs16888,%rs16864,%rs16885;
}
	// end inline asm
	// begin inline asm
	{mul.f16 %rs16891,%rs16870,%rs16876;
}
	// end inline asm
	// begin inline asm
	{add.f16 %rs16894,%rs16870,%rs16891;
}
	// end inline asm
	// begin inline asm
	{mul.f16 %rs16897,%rs16876,%rs16882;
}
	// end inline asm
	// begin inline asm
	{add.f16 %rs16900,%rs16876,%rs16897;
}
	// end inline asm
	// begin inline asm
	{mul.f16 %rs16903,%rs16882,%rs16888;
}
	// end inline asm
	// begin inline asm
	{add.f16 %rs16906,%rs16882,%rs16903;
}
	// end inline asm
	// begin inline asm
	{mul.f16 %rs16909,%rs16888,%rs16894;
}
	// end inline asm
	// begin inline asm
	{add.f16 %rs16912,%rs16888,%rs16909;
}
	// end inline asm
	// begin inline asm
	{mul.f16 %rs16915,%rs16894,%rs16900;
}
	// end inline asm
	// begin inline asm
	{add.f16 %rs16918,%rs16894,%rs16915;
}
	// end inline asm
	// begin inline asm
	{mul.f16 %rs16921,%rs16900,%rs16906;
}
	// end inline asm
	// begin inline asm
	{add.f16 %rs16924,%rs16900,%rs16921;
}
	// end inline asm
	// begin inline asm
	{mul.f16 %rs16927,%rs16906,%rs16912;
}
	// end inline asm
	// begin inline asm
	{add.f16 %rs16930,%rs16906,%rs16927;
}
	// end inline asm
	// begin inline asm
	{mul.f16 %rs16933,%rs16912,%rs16918;
}
	// end inline asm
	// begin inline asm
	{add.f16 %rs16936,%rs16912,%rs16933;
}
	// end inline asm
	// begin inline asm
	{mul.f16 %rs16939,%rs16918,%rs16924;
}
	// end inline asm
	// begin inline asm
	{add.f16 %rs16942,%rs16918,%rs16939;
}
	// end inline asm
	// begin inline asm
	{mul.f16 %rs16945,%rs16924,%rs16930;
}
	// end inline asm
	// begin inline asm
	{add.f16 %rs16948,%rs16924,%rs16945;
}
	// end inline asm
	// begin inline asm
	{mul.f16 %rs16951,%rs16930,%rs16936;
}
	// end inline asm
	// begin inline asm
	{add.f16 %rs16954,%rs16930,%rs16951;
}
	// end inline asm
	// begin inline asm
	{mul.f16 %rs16957,%rs16936,%rs16942;
}
	// end inline asm
	// begin inline asm
	{add.f16 %rs16960,%rs16936,%rs16957;
}
	// end inline asm
	// begin inline asm
	{mul.f16 %rs16963,%rs16942,%rs16948;
}
	// end inline asm
	// begin inline asm
	{add.f16 %rs16966,%rs16942,%rs16963;
}
	// end inline asm
	// begin inline asm
	{mul.f16 %rs16969,%rs16948,%rs16954;
}
	// end inline asm
	// begin inline asm
	{add.f16 %rs16972,%rs16948,%rs16969;
}
	// end inline asm
	// begin inline asm
	{mul.f16 %rs16975,%rs16954,%rs16960;
}
	// end inline asm
	// begin inline asm
	{add.f16 %rs16978,%rs16954,%rs16975;
}
	// end inline asm
	// begin inline asm
	{mul.f16 %rs16981,%rs16960,%rs16966;
}
	// end inline asm
	// begin inline asm
	{add.f16 %rs16984,%rs16960,%rs16981;
}
	// end inline asm
	// begin inline asm
	{mul.f16 %rs16987,%rs16966,%rs16972;
}
	// end inline asm
	// begin inline asm
	{add.f16 %rs16990,%rs16966,%rs16987;
}
	// end inline asm
	// begin inline asm
	{mul.f16 %rs16993,%rs16972,%rs16978;
}
	// end inline asm
	// begin inline asm
	{add.f16 %rs16996,%rs16972,%rs16993;
}
	// end inline asm
	// begin inline asm
	{mul.f16 %rs16999,%rs16978,%rs16984;
}
	// end inline asm
	// begin inline asm
	{add.f16 %rs17002,%rs16978,%rs16999;
}
	// end inline asm
	// begin inline asm
	{mul.f16 %rs17005,%rs16984,%rs16990;
}
	// end inline asm
	// begin inline asm
	{add.f16 %rs17008,%rs16984,%rs17005;
}
	// end inline asm
	// begin inline asm
	{mul.f16 %rs17011,%rs16990,%rs16996;
}
	// end inline asm
	// begin inline asm
	{add.f16 %rs17014,%rs16990,%rs17011;
}
	// end inline asm
	// begin inline asm
	{mul.f16 %rs17017,%rs16996,%rs17002;
}
	// end inline asm
	// begin inline asm
	{add.f16 %rs17020,%rs16996,%rs17017;
}
	// end inline asm
	// begin inline asm
	{mul.f16 %rs17023,%rs17002,%rs17008;
}
	// end inline asm
	// begin inline asm
	{add.f16 %rs17026,%rs17002,%rs17023;
}
	// end inline asm
	// begin inline asm
	{mul.f16 %rs17029,%rs17008,%rs17014;
}
	// end inline asm
	// begin inline asm
	{add.f16 %rs17032,%rs17008,%rs17029;
}
	// end inline asm
	// begin inline asm
	{mul.f16 %rs17035,%rs17014,%rs17020;
}
	// end inline asm
	// begin inline asm
	{add.f16 %rs17038,%rs17014,%rs17035;
}
	// end inline asm
	// begin inline asm
	{mul.f16 %rs17041,%rs17020,%rs17026;
}
	// end inline asm
	// begin inline asm
	{add.f16 %rs17044,%rs17020,%rs17041;
}
	// end inline asm
	// begin inline asm
	{mul.f16 %rs17047,%rs17026,%rs17032;
}
	// end inline asm
	// begin inline asm
	{add.f16 %rs17050,%rs17026,%rs17047;
}
	// end inline asm
	// begin inline asm
	{mul.f16 %rs17053,%rs17032,%rs17038;
}
	// end inline asm
	// begin inline asm
	{add.f16 %rs17056,%rs17032,%rs17053;
}
	// end inline asm
	// begin inline asm
	{mul.f16 %rs17059,%rs17038,%rs17044;
}
	// end inline asm
	// begin inline asm
	{add.f16 %rs17062,%rs17038,%rs17059;
}
	// end inline asm
	// begin inline asm
	{mul.f16 %rs17065,%rs17044,%rs17050;
}
	// end inline asm
	// begin inline asm
	{add.f16 %rs17068,%rs17044,%rs17065;
}
	// end inline asm
	// begin inline asm
	{mul.f16 %rs17071,%rs17050,%rs17056;
}
	// end inline asm
	// begin inline asm
	{add.f16 %rs17074,%rs17050,%rs17071;
}
	// end inline asm
	// begin inline asm
	{mul.f16 %rs17077,%rs17056,%rs17062;
}
	// end inline asm
	// begin inline asm
	{add.f16 %rs17080,%rs17056,%rs17077;
}
	// end inline asm
	// begin inline asm
	{mul.f16 %rs17083,%rs17062,%rs17068;
}
	// end inline asm
	// begin inline asm
	{add.f16 %rs17086,%rs17062,%rs17083;
}
	// end inline asm
	// begin inline asm
	{mul.f16 %rs17089,%rs17068,%rs17074;
}
	// end inline asm
	// begin inline asm
	{add.f16 %rs17092,%rs17068,%rs17089;
}
	// end inline asm
	// begin inline asm
	{mul.f16 %rs17095,%rs17074,%rs17080;
}
	// end inline asm
	// begin inline asm
	{add.f16 %rs17098,%rs17074,%rs17095;
}
	// end inline asm
	// begin inline asm
	{mul.f16 %rs17101,%rs17080,%rs17086;
}
	// end inline asm
	// begin inline asm
	{add.f16 %rs17104,%rs17080,%rs17101;
}
	// end inline asm
	// begin inline asm
	{mul.f16 %rs17107,%rs17086,%rs17092;
}
	// end inline asm
	// begin inline asm
	{add.f16 %rs17110,%rs17086,%rs17107;
}
	// end inline asm
	// begin inline asm
	{mul.f16 %rs17113,%rs17092,%rs17098;
}
	// end inline asm
	// begin inline asm
	{add.f16 %rs17116,%rs17092,%rs17113;
}
	// end inline asm
	// begin inline asm
	{mul.f16 %rs17119,%rs17098,%rs17104;
}
	// end inline asm
	// begin inline asm
	{add.f16 %rs17122,%rs17098,%rs17119;
}
	// end inline asm
	// begin inline asm
	{mul.f16 %rs17125,%rs17104,%rs17110;
}
	// end inline asm
	// begin inline asm
	{add.f16 %rs17128,%rs17104,%rs17125;
}
	// end inline asm
	// begin inline asm
	{mul.f16 %rs17131,%rs17110,%rs17116;
}
	// end inline asm
	// begin inline asm
	{add.f16 %rs17134,%rs17110,%rs17131;
}
	// end inline asm
	// begin inline asm
	{mul.f16 %rs17137,%rs17116,%rs17122;
}
	// end inline asm
	// begin inline asm
	{add.f16 %rs17140,%rs17116,%rs17137;
}
	// end inline asm
	// begin inline asm
	{mul.f16 %rs17143,%rs17122,%rs17128;
}
	// end inline asm
	// begin inline asm
	{add.f16 %rs17146,%rs17122,%rs17143;
}
	// end inline asm
	// begin inline asm
	{mul.f16 %rs17149,%rs17128,%rs17134;
}
	// end inline asm
	// begin inline asm
	{add.f16 %rs17152,%rs17128,%rs17149;
}
	// end inline asm
	// begin inline asm
	{mul.f16 %rs17155,%rs17134,%rs17140;
}
	// end inline asm
	// begin inline asm
	{add.f16 %rs17158,%rs17134,%rs17155;
}
	// end inline asm
	// begin inline asm
	{mul.f16 %rs17161,%rs17140,%rs17146;
}
	// end inline asm
	// begin inline asm
	{add.f16 %rs17164,%rs17140,%rs17161;
}
	// end inline asm
	// begin inline asm
	{mul.f16 %rs17167,%rs17146,%rs17152;
}
	// end inline asm
	// begin inline asm
	{add.f16 %rs17170,%rs17146,%rs17167;
}
	// end inline asm
	// begin inline asm
	{mul.f16 %rs17173,%rs17152,%rs17158;
}
	// end inline asm
	// begin inline asm
	{add.f16 %rs17176,%rs17152,%rs17173;
}
	// end inline asm
	// begin inline asm
	{mul.f16 %rs17179,%rs17158,%rs17164;
}
	// end inline asm
	// begin inline asm
	{add.f16 %rs17182,%rs17158,%rs17179;
}
	// end inline asm
	// begin inline asm
	{mul.f16 %rs17185,%rs17164,%rs17170;
}
	// end inline asm
	// begin inline asm
	{add.f16 %rs17188,%rs17164,%rs17185;
}
	// end inline asm
	// begin inline asm
	{mul.f16 %rs17191,%rs17170,%rs17176;
}
	// end inline asm
	// begin inline asm
	{add.f16 %rs17194,%rs17170,%rs17191;
}
	// end inline asm
	// begin inline asm
	{mul.f16 %rs17197,%rs17176,%rs17182;
}
	// end inline asm
	// begin inline asm
	{add.f16 %rs17200,%rs17176,%rs17197;
}
	// end inline asm
	// begin inline asm
	{mul.f16 %rs17203,%rs17182,%rs17188;
}
	// end inline asm
	// begin inline asm
	{add.f16 %rs17206,%rs17182,%rs17203;
}
	// end inline asm
	// begin inline asm
	{mul.f16 %rs17209,%rs17188,%rs17194;
}
	// end inline asm
	// begin inline asm
	{add.f16 %rs17212,%rs17188,%rs17209;
}
	// end inline asm
	// begin inline asm
	{mul.f16 %rs17215,%rs17194,%rs17200;
}
	// end inline asm
	// begin inline asm
	{add.f16 %rs17218,%rs17194,%rs17215;
}
	// end inline asm
	// begin inline asm
	{mul.f16 %rs17221,%rs17200,%rs17206;
}
	// end inline asm
	// begin inline asm
	{add.f16 %rs17224,%rs17200,%rs17221;
}
	// end inline asm
	// begin inline asm
	{mul.f16 %rs17227,%rs17206,%rs17212;
}
	// end inline asm
	// begin inline asm
	{add.f16 %rs17230,%rs17206,%rs17227;
}
	// end inline asm
	// begin inline asm
	{mul.f16 %rs17233,%rs17212,%rs17218;
}
	// end inline asm
	// begin inline asm
	{add.f16 %rs17236,%rs17212,%rs17233;
}
	// end inline asm
	// begin inline asm
	{mul.f16 %rs17239,%rs17218,%rs17224;
}
	// end inline asm
	// begin inline asm
	{add.f16 %rs17242,%rs17218,%rs17239;
}
	// end inline asm
	// begin inline asm
	{mul.f16 %rs17245,%rs17224,%rs17230;
}
	// end inline asm
	// begin inline asm
	{add.f16 %rs17248,%rs17224,%rs17245;
}
	// end inline asm
	// begin inline asm
	{mul.f16 %rs17251,%rs17230,%rs17236;
}
	// end inline asm
	// begin inline asm
	{add.f16 %rs17254,%rs17230,%rs17251;
}
	// end inline asm
	// begin inline asm
	{mul.f16 %rs17257,%rs17236,%rs17242;
}
	// end inline asm
	// begin inline asm
	{add.f16 %rs17260,%rs17236,%rs17257;
}
	// end inline asm
	// begin inline asm
	{mul.f16 %rs17263,%rs17242,%rs17248;
}
	// end inline asm
	// begin inline asm
	{add.f16 %rs17266,%rs17242,%rs17263;
}
	// end inline asm
	// begin inline asm
	{mul.f16 %rs17269,%rs17248,%rs17254;
}
	// end inline asm
	// begin inline asm
	{add.f16 %rs17272,%rs17248,%rs17269;
}
	// end inline asm
	// begin inline asm
	{mul.f16 %rs17275,%rs17254,%rs17260;
}
	// end inline asm
	// begin inline asm
	{add.f16 %rs17278,%rs17254,%rs17275;
}
	// end inline asm
	// begin inline asm
	{mul.f16 %rs17281,%rs17260,%rs17266;
}
	// end inline asm
	// begin inline asm
	{add.f16 %rs17284,%rs17260,%rs17281;
}
	// end inline asm
	// begin inline asm
	{mul.f16 %rs17287,%rs17266,%rs17272;
}
	// end inline asm
	// begin inline asm
	{add.f16 %rs17290,%rs17266,%rs17287;
}
	// end inline asm
	// begin inline asm
	{mul.f16 %rs17293,%rs17272,%rs17278;
}
	// end inline asm
	// begin inline asm
	{add.f16 %rs17296,%rs17272,%rs17293;
}
	// end inline asm
	// begin inline asm
	{mul.f16 %rs17299,%rs17278,%rs17284;
}
	// end inline asm
	// begin inline asm
	{add.f16 %rs17302,%rs17278,%rs17299;
}
	// end inline asm
	// begin inline asm
	{mul.f16 %rs17305,%rs17284,%rs17290;
}
	// end inline asm
	// begin inline asm
	{add.f16 %rs17308,%rs17284,%rs17305;
}
	// end inline asm
	// begin inline asm
	{mul.f16 %rs17311,%rs17290,%rs17296;
}
	// end inline asm
	// begin inline asm
	{add.f16 %rs17314,%rs17290,%rs17311;
}
	// end inline asm
	// begin inline asm
	{mul.f16 %rs17317,%rs17296,%rs17302;
}
	// end inline asm
	// begin inline asm
	{add.f16 %rs17320,%rs17296,%rs17317;
}
	// end inline asm
	// begin inline asm
	{mul.f16 %rs17323,%rs17302,%rs17308;
}
	// end inline asm
	// begin inline asm
	{add.f16 %rs17326,%rs17302,%rs17323;
}
	// end inline asm
	// begin inline asm
	{mul.f16 %rs17329,%rs17308,%rs17314;
}
	// end inline asm
	// begin inline asm
	{add.f16 %rs17332,%rs17308,%rs17329;
}
	// end inline asm
	// begin inline asm
	{mul.f16 %rs17335,%rs17314,%rs17320;
}
	// end inline asm
	// begin inline asm
	{add.f16 %rs17338,%rs17314,%rs17335;
}
	// end inline asm
	// begin inline asm
	{mul.f16 %rs17341,%rs17320,%rs17326;
}
	// end inline asm
	// begin inline asm
	{add.f16 %rs17344,%rs17320,%rs17341;
}
	// end inline asm
	// begin inline asm
	{mul.f16 %rs17347,%rs17326,%rs17332;
}
	// end inline asm
	// begin inline asm
	{add.f16 %rs17350,%rs17326,%rs17347;
}
	// end inline asm
	// begin inline asm
	{mul.f16 %rs17353,%rs17332,%rs17338;
}
	// end inline asm
	// begin inline asm
	{add.f16 %rs17356,%rs17332,%rs17353;
}
	// end inline asm
	// begin inline asm
	{mul.f16 %rs17359,%rs17338,%rs17344;
}
	// end inline asm
	// begin inline asm
	{add.f16 %rs17362,%rs17338,%rs17359;
}
	// end inline asm
	// begin inline asm
	{mul.f16 %rs17365,%rs17344,%rs17350;
}
	// end inline asm
	// begin inline asm
	{add.f16 %rs17368,%rs17344,%rs17365;
}
	// end inline asm
	// begin inline asm
	{mul.f16 %rs17371,%rs17350,%rs17356;
}
	// end inline asm
	// begin inline asm
	{add.f16 %rs17374,%rs17350,%rs17371;
}
	// end inline asm
	// begin inline asm
	{mul.f16 %rs17377,%rs17356,%rs17362;
}
	// end inline asm
	// begin inline asm
	{add.f16 %rs17380,%rs17356,%rs17377;
}
	// end inline asm
	// begin inline asm
	{mul.f16 %rs17383,%rs17362,%rs17368;
}
	// end inline asm
	// begin inline asm
	{add.f16 %rs17386,%rs17362,%rs17383;
}
	// end inline asm
	// begin inline asm
	{mul.f16 %rs17389,%rs17368,%rs17374;
}
	// end inline asm
	// begin inline asm
	{add.f16 %rs17392,%rs17368,%rs17389;
}
	// end inline asm
	// begin inline asm
	{mul.f16 %rs17395,%rs17374,%rs17380;
}
	// end inline asm
	// begin inline asm
	{add.f16 %rs17398,%rs17374,%rs17395;
}
	// end inline asm
	// begin inline asm
	{mul.f16 %rs17401,%rs17380,%rs17386;
}
	// end inline asm
	// begin inline asm
	{add.f16 %rs17404,%rs17380,%rs17401;
}
	// end inline asm
	// begin inline asm
	{mul.f16 %rs17407,%rs17386,%rs17392;
}
	// end inline asm
	// begin inline asm
	{add.f16 %rs17410,%rs17386,%rs17407;
}
	// end inline asm
	// begin inline asm
	{mul.f16 %rs17413,%rs17392,%rs17398;
}
	// end inline asm
	// begin inline asm
	{add.f16 %rs17416,%rs17392,%rs17413;
}
	// end inline asm
	// begin inline asm
	{mul.f16 %rs17419,%rs17398,%rs17404;
}
	// end inline asm
	// begin inline asm
	{add.f16 %rs17422,%rs17398,%rs17419;
}
	// end inline asm
	// begin inline asm
	{mul.f16 %rs17425,%rs17404,%rs17410;
}
	// end inline asm
	// begin inline asm
	{add.f16 %rs17428,%rs17404,%rs17425;
}
	// end inline asm
	// begin inline asm
	{mul.f16 %rs17431,%rs17410,%rs17416;
}
	// end inline asm
	// begin inline asm
	{add.f16 %rs17434,%rs17410,%rs17431;
}
	// end inline asm
	// begin inline asm
	{mul.f16 %rs17437,%rs17416,%rs17422;
}
	// end inline asm
	// begin inline asm
	{add.f16 %rs17440,%rs17416,%rs17437;
}
	// end inline asm
	// begin inline asm
	{mul.f16 %rs17443,%rs17422,%rs17428;
}
	// end inline asm
	// begin inline asm
	{add.f16 %rs17446,%rs17422,%rs17443;
}
	// end inline asm
	// begin inline asm
	{mul.f16 %rs17449,%rs17428,%rs17434;
}
	// end inline asm
	// begin inline asm
	{add.f16 %rs17452,%rs17428,%rs17449;
}
	// end inline asm
	// begin inline asm
	{mul.f16 %rs17455,%rs17434,%rs17440;
}
	// end inline asm
	// begin inline asm
	{add.f16 %rs17458,%rs17434,%rs17455;
}
	// end inline asm
	// begin inline asm
	{mul.f16 %rs17461,%rs17440,%rs17446;
}
	// end inline asm
	// begin inline asm
	{add.f16 %rs17464,%rs17440,%rs17461;
}
	// end inline asm
	// begin inline asm
	{mul.f16 %rs17467,%rs17446,%rs17452;
}
	// end inline asm
	// begin inline asm
	{add.f16 %rs17470,%rs17446,%rs17467;
}
	// end inline asm
	// begin inline asm
	{mul.f16 %rs17473,%rs17452,%rs17458;
}
	// end inline asm
	// begin inline asm
	{add.f16 %rs17476,%rs17452,%rs17473;
}
	// end inline asm
	// begin inline asm
	{mul.f16 %rs17479,%rs17458,%rs17464;
}
	// end inline asm
	// begin inline asm
	{add.f16 %rs17482,%rs17458,%rs17479;
}
	// end inline asm
	// begin inline asm
	{mul.f16 %rs17485,%rs17464,%rs17470;
}
	// end inline asm
	// begin inline asm
	{add.f16 %rs17488,%rs17464,%rs17485;
}
	// end inline asm
	// begin inline asm
	{mul.f16 %rs17491,%rs17470,%rs17476;
}
	// end inline asm
	// begin inline asm
	{add.f16 %rs17494,%rs17470,%rs17491;
}
	// end inline asm
	// begin inline asm
	{mul.f16 %rs17497,%rs17476,%rs17482;
}
	// end inline asm
	// begin inline asm
	{add.f16 %rs17500,%rs17476,%rs17497;
}
	// end inline asm
	// begin inline asm
	{mul.f16 %rs17503,%rs17482,%rs17488;
}
	// end inline asm
	// begin inline asm
	{add.f16 %rs17506,%rs17482,%rs17503;
}
	// end inline asm
	// begin inline asm
	{mul.f16 %rs17509,%rs17488,%rs17494;
}
	// end inline asm
	// begin inline asm
	{add.f16 %rs17512,%rs17488,%rs17509;
}
	// end inline asm
	// begin inline asm
	{mul.f16 %rs17515,%rs17494,%rs17500;
}
	// end inline asm
	// begin inline asm
	{add.f16 %rs17518,%rs17494,%rs17515;
}
	// end inline asm
	// begin inline asm
	{mul.f16 %rs17521,%rs17500,%rs17506;
}
	// end inline asm
	// begin inline asm
	{add.f16 %rs17524,%rs17500,%rs17521;
}
	// end inline asm
	// begin inline asm
	{mul.f16 %rs17527,%rs17506,%rs17512;
}
	// end inline asm
	// begin inline asm
	{add.f16 %rs17530,%rs17506,%rs17527;
}
	// end inline asm
	// begin inline asm
	{mul.f16 %rs17533,%rs17512,%rs17518;
}
	// end inline asm
	// begin inline asm
	{add.f16 %rs17536,%rs17512,%rs17533;
}
	// end inline asm
	// begin inline asm
	{mul.f16 %rs17539,%rs17518,%rs17524;
}
	// end inline asm
	// begin inline asm
	{add.f16 %rs17542,%rs17518,%rs17539;
}
	// end inline asm
	// begin inline asm
	{mul.f16 %rs17545,%rs17524,%rs17530;
}
	// end inline asm
	// begin inline asm
	{add.f16 %rs17548,%rs17524,%rs17545;
}
	// end inline asm
	// begin inline asm
	{mul.f16 %rs17551,%rs17530,%rs17536;
}
	// end inline asm
	// begin inline asm
	{add.f16 %rs17554,%rs17530,%rs17551;
}
	// end inline asm
	// begin inline asm
	{mul.f16 %rs17557,%rs17536,%rs17542;
}
	// end inline asm
	// begin inline asm
	{add.f16 %rs17560,%rs17536,%rs17557;
}
	// end inline asm
	// begin inline asm
	{mul.f16 %rs17563,%rs17542,%rs17548;
}
	// end inline asm
	// begin inline asm
	{add.f16 %rs17566,%rs17542,%rs17563;
}
	// end inline asm
	// begin inline asm
	{mul.f16 %rs17569,%rs17548,%rs17554;
}
	// end inline asm
	// begin inline asm
	{add.f16 %rs17572,%rs17548,%rs17569;
}
	// end inline asm
	// begin inline asm
	{mul.f16 %rs17575,%rs17554,%rs17560;
}
	// end inline asm
	// begin inline asm
	{add.f16 %rs17578,%rs17554,%rs17575;
}
	// end inline asm
	// begin inline asm
	{mul.f16 %rs17581,%rs17560,%rs17566;
}
	// end inline asm
	// begin inline asm
	{add.f16 %rs17584,%rs17560,%rs17581;
}
	// end inline asm
	// begin inline asm
	{mul.f16 %rs17587,%rs17566,%rs17572;
}
	// end inline asm
	// begin inline asm
	{add.f16 %rs17590,%rs17566,%rs17587;
}
	// end inline asm
	// begin inline asm
	{mul.f16 %rs17593,%rs17572,%rs17578;
}
	// end inline asm
	// begin inline asm
	{add.f16 %rs17596,%rs17572,%rs17593;
}
	// end inline asm
	// begin inline asm
	{mul.f16 %rs17599,%rs17578,%rs17584;
}
	// end inline asm
	// begin inline asm
	{add.f16 %rs17602,%rs17578,%rs17599;
}
	// end inline asm
	// begin inline asm
	{mul.f16 %rs17605,%rs17584,%rs17590;
}
	// end inline asm
	// begin inline asm
	{add.f16 %rs17608,%rs17584,%rs17605;
}
	// end inline asm
	// begin inline asm
	{mul.f16 %rs17611,%rs17590,%rs17596;
}
	// end inline asm
	// begin inline asm
	{add.f16 %rs17614,%rs17590,%rs17611;
}
	// end inline asm
	// begin inline asm
	{mul.f16 %rs17617,%rs17596,%rs17602;
}
	// end inline asm
	// begin inline asm
	{add.f16 %rs17620,%rs17596,%rs17617;
}
	// end inline asm
	// begin inline asm
	{mul.f16 %rs17623,%rs17602,%rs17608;
}
	// end inline asm
	// begin inline asm
	{add.f16 %rs17626,%rs17602,%rs17623;
}
	// end inline asm
	// begin inline asm
	{mul.f16 %rs17629,%rs17608,%rs17614;
}
	// end inline asm
	// begin inline asm
	{add.f16 %rs17632,%rs17608,%rs17629;
}
	// end inline asm
	// begin inline asm
	{mul.f16 %rs17635,%rs17614,%rs17620;
}
	// end inline asm
	// begin inline asm
	{add.f16 %rs17638,%rs17614,%rs17635;
}
	// end inline asm
	// begin inline asm
	{mul.f16 %rs17641,%rs17620,%rs17626;
}
	// end inline asm
	// begin inline asm
	{add.f16 %rs17644,%rs17620,%rs17641;
}
	// end inline asm
	// begin inline asm
	{mul.f16 %rs17647,%rs17626,%rs17632;
}
	// end inline asm
	// begin inline asm
	{add.f16 %rs17650,%rs17626,%rs17647;
}
	// end inline asm
	// begin inline asm
	{mul.f16 %rs17653,%rs17632,%rs17638;
}
	// end inline asm
	// begin inline asm
	{add.f16 %rs17656,%rs17632,%rs17653;
}
	// end inline asm
	// begin inline asm
	{mul.f16 %rs17659,%rs17638,%rs17644;
}
	// end inline asm
	// begin inline asm
	{add.f16 %rs17662,%rs17638,%rs17659;
}
	// end inline asm
	// begin inline asm
	{mul.f16 %rs17665,%rs17644,%rs17650;
}
	// end inline asm
	// begin inline asm
	{add.f16 %rs17668,%rs17644,%rs17665;
}
	// end inline asm
	// begin inline asm
	{mul.f16 %rs17671,%rs17650,%rs17656;
}
	// end inline asm
	// begin inline asm
	{add.f16 %rs17674,%rs17650,%rs17671;
}
	// end inline asm
	// begin inline asm
	{mul.f16 %rs17677,%rs17656,%rs17662;
}
	// end inline asm
	// begin inline asm
	{add.f16 %rs17680,%rs17656,%rs17677;
}
	// end inline asm
	// begin inline asm
	{mul.f16 %rs17683,%rs17662,%rs17668;
}
	// end inline asm
	// begin inline asm
	{add.f16 %rs17686,%rs17662,%rs17683;
}
	// end inline asm
	// begin inline asm
	{mul.f16 %rs17689,%rs17668,%rs17674;
}
	// end inline asm
	// begin inline asm
	{add.f16 %rs17692,%rs17668,%rs17689;
}
	// end inline asm
	// begin inline asm
	{mul.f16 %rs17695,%rs17674,%rs17680;
}
	// end inline asm
	// begin inline asm
	{add.f16 %rs17698,%rs17674,%rs17695;
}
	// end inline asm
	// begin inline asm
	{mul.f16 %rs17701,%rs17680,%rs17686;
}
	// end inline asm
	// begin inline asm
	{add.f16 %rs17704,%rs17680,%rs17701;
}
	// end inline asm
	// begin inline asm
	{mul.f16 %rs17707,%rs17686,%rs17692;
}
	// end inline asm
	// begin inline asm
	{add.f16 %rs17710,%rs17686,%rs17707;
}
	// end inline asm
	// begin inline asm
	{mul.f16 %rs17713,%rs17692,%rs17698;
}
	// end inline asm
	// begin inline asm
	{add.f16 %rs17716,%rs17692,%rs17713;
}
	// end inline asm
	// begin inline asm
	{mul.f16 %rs17719,%rs17698,%rs17704;
}
	// end inline asm
	// begin inline asm
	{add.f16 %rs17722,%rs17698,%rs17719;
}
	// end inline asm
	// begin inline asm
	{mul.f16 %rs17725,%rs17704,%rs17710;
}
	// end inline asm
	// begin inline asm
	{add.f16 %rs17728,%rs17704,%rs17725;
}
	// end inline asm
	// begin inline asm
	{mul.f16 %rs17731,%rs17710,%rs17716;
}
	// end inline asm
	// begin inline asm
	{add.f16 %rs17734,%rs17710,%rs17731;
}
	// end inline asm
	// begin inline asm
	{mul.f16 %rs17737,%rs17716,%rs17722;
}
	// end inline asm
	// begin inline asm
	{add.f16 %rs17740,%rs17716,%rs17737;
}
	// end inline asm
	// begin inline asm
	{mul.f16 %rs17743,%rs17722,%rs17728;
}
	// end inline asm
	// begin inline asm
	{add.f16 %rs17746,%rs17722,%rs17743;
}
	// end inline asm
	// begin inline asm
	{mul.f16 %rs17749,%rs17728,%rs17734;
}
	// end inline asm
	// begin inline asm
	{add.f16 %rs17752,%rs17728,%rs17749;
}
	// end inline asm
	// begin inline asm
	{mul.f16 %rs17755,%rs17734,%rs17740;
}
	// end inline asm
	// begin inline asm
	{add.f16 %rs17758,%rs17734,%rs17755;
}
	// end inline asm
	// begin inline asm
	{mul.f16 %rs17761,%rs17740,%rs17746;
}
	// end inline asm
	// begin inline asm
	{add.f16 %rs17764,%rs17740,%rs17761;
}
	// end inline asm
	// begin inline asm
	{mul.f16 %rs17767,%rs17746,%rs17752;
}
	// end inline asm
	// begin inline asm
	{add.f16 %rs17770,%rs17746,%rs17767;
}
	// end inline asm
	// begin inline asm
	{mul.f16 %rs17773,%rs17752,%rs17758;
}
	// end inline asm
	// begin inline asm
	{add.f16 %rs17776,%rs17752,%rs17773;
}
	// end inline asm
	// begin inline asm
	{mul.f16 %rs17779,%rs17758,%rs17764;
}
	// end inline asm
	// begin inline asm
	{add.f16 %rs17782,%rs17758,%rs17779;
}
	// end inline asm
	// begin inline asm
	{mul.f16 %rs17785,%rs17764,%rs17770;
}
	// end inline asm
	// begin inline asm
	{add.f16 %rs17788,%rs17764,%rs17785;
}
	// end inline asm
	// begin inline asm
	{mul.f16 %rs17791,%rs17770,%rs17776;
}
	// end inline asm
	// begin inline asm
	{add.f16 %rs17794,%rs17770,%rs17791;
}
	// end inline asm
	// begin inline asm
	{mul.f16 %rs17797,%rs17776,%rs17782;
}
	// end inline asm
	// begin inline asm
	{add.f16 %rs17800,%rs17776,%rs17797;
}
	// end inline asm
	// begin inline asm
	{mul.f16 %rs17803,%rs17782,%rs17788;
}
	// end inline asm
	// begin inline asm
	{add.f16 %rs17806,%rs17782,%rs17803;
}
	// end inline asm
	// begin inline asm
	{mul.f16 %rs17809,%rs17788,%rs17794;
}
	// end inline asm
	// begin inline asm
	{add.f16 %rs17812,%rs17788,%rs17809;
}
	// end inline asm
	// begin inline asm
	{mul.f16 %rs17815,%rs17794,%rs17800;
}
	// end inline asm
	// begin inline asm
	{add.f16 %rs17818,%rs17794,%rs17815;
}
	// end inline asm
	// begin inline asm
	{mul.f16 %rs17821,%rs17800,%rs17806;
}
	// end inline asm
	// begin inline asm
	{add.f16 %rs17824,%rs17800,%rs17821;
}
	// end inline asm
	// begin inline asm
	{mul.f16 %rs17827,%rs17806,%rs17812;
}
	// end inline asm
	// begin inline asm
	{add.f16 %rs17830,%rs17806,%rs17827;
}
	// end inline asm
	// begin inline asm
	{mul.f16 %rs17833,%rs17812,%rs17818;
}
	// end inline asm
	// begin inline asm
	{add.f16 %rs17836,%rs17812,%rs17833;
}
	// end inline asm
	// begin inline asm
	{mul.f16 %rs17839,%rs17818,%rs17824;
}
	// end inline asm
	// begin inline asm
	{add.f16 %rs17842,%rs17818,%rs17839;
}
	// end inline asm
	// begin inline asm
	{mul.f16 %rs17845,%rs17824,%rs17830;
}
	// end inline asm
	// begin inline asm
	{add.f16 %rs17848,%rs17824,%rs17845;
}
	// end inline asm
	// begin inline asm
	{mul.f16 %rs17851,%rs17830,%rs17836;
}
	// end inline asm
	// begin inline asm
	{add.f16 %rs17854,%rs17830,%rs17851;
}
	// end inline asm
	// begin inline asm
	{mul.f16 %rs17857,%rs17836,%rs17842;
}
	// end inline asm
	// begin inline asm
	{add.f16 %rs17860,%rs17836,%rs17857;
}
	// end inline asm
	// begin inline asm
	{mul.f16 %rs17863,%rs17842,%rs17848;
}
	// end inline asm
	// begin inline asm
	{add.f16 %rs17866,%rs17842,%rs17863;
}
	// end inline asm
	// begin inline asm
	{mul.f16 %rs17869,%rs17848,%rs17854;
}
	// end inline asm
	// begin inline asm
	{add.f16 %rs17872,%rs17848,%rs17869;
}
	// end inline asm
	// begin inline asm
	{mul.f16 %rs17875,%rs17854,%rs17860;
}
	// end inline asm
	// begin inline asm
	{add.f16 %rs17878,%rs17854,%rs17875;
}
	// end inline asm
	// begin inline asm
	{mul.f16 %rs17881,%rs17860,%rs17866;
}
	// end inline asm
	// begin inline asm
	{add.f16 %rs17884,%rs17860,%rs17881;
}
	// end inline asm
	// begin inline asm
	{mul.f16 %rs17887,%rs17866,%rs17872;
}
	// end inline asm
	// begin inline asm
	{add.f16 %rs17890,%rs17866,%rs17887;
}
	// end inline asm
	// begin inline asm
	{mul.f16 %rs17893,%rs17872,%rs17878;
}
	// end inline asm
	// begin inline asm
	{add.f16 %rs17896,%rs17872,%rs17893;
}
	// end inline asm
	// begin inline asm
	{mul.f16 %rs17899,%rs17878,%rs17884;
}
	// end inline asm
	// begin inline asm
	{add.f16 %rs17902,%rs17878,%rs17899;
}
	// end inline asm
	// begin inline asm
	{mul.f16 %rs17905,%rs17884,%rs17890;
}
	// end inline asm
	// begin inline asm
	{add.f16 %rs17908,%rs17884,%rs17905;
}
	// end inline asm
	// begin inline asm
	{mul.f16 %rs17911,%rs17890,%rs17896;
}
	// end inline asm
	// begin inline asm
	{add.f16 %rs17914,%rs17890,%rs17911;
}
	// end inline asm
	// begin inline asm
	{mul.f16 %rs17917,%rs17896,%rs17902;
}
	// end inline asm
	// begin inline asm
	{add.f16 %rs17920,%rs17896,%rs17917;
}
	// end inline asm
	// begin inline asm
	{mul.f16 %rs17923,%rs17902,%rs17908;
}
	// end inline asm
	// begin inline asm
	{add.f16 %rs17926,%rs17902,%rs17923;
}
	// end inline asm
	// begin inline asm
	{mul.f16 %rs17929,%rs17908,%rs17914;
}
	// end inline asm
	// begin inline asm
	{add.f16 %rs17932,%rs17908,%rs17929;
}
	// end inline asm
	// begin inline asm
	{mul.f16 %rs17935,%rs17914,%rs17920;
}
	// end inline asm
	// begin inline asm
	{add.f16 %rs17938,%rs17914,%rs17935;
}
	// end inline asm
	// begin inline asm
	{mul.f16 %rs17941,%rs17920,%rs17926;
}
	// end inline asm
	// begin inline asm
	{add.f16 %rs17944,%rs17920,%rs17941;
}
	// end inline asm
	// begin inline asm
	{mul.f16 %rs17947,%rs17926,%rs17932;
}
	// end inline asm
	// begin inline asm
	{add.f16 %rs17950,%rs17926,%rs17947;
}
	// end inline asm
	// begin inline asm
	{mul.f16 %rs17953,%rs17932,%rs17938;
}
	// end inline asm
	// begin inline asm
	{add.f16 %rs17956,%rs17932,%rs17953;
}
	// end inline asm
	// begin inline asm
	{mul.f16 %rs17959,%rs17938,%rs17944;
}
	// end inline asm
	// begin inline asm
	{add.f16 %rs17962,%rs17938,%rs17959;
}
	// end inline asm
	// begin inline asm
	{mul.f16 %rs17965,%rs17944,%rs17950;
}
	// end inline asm
	// begin inline asm
	{add.f16 %rs17968,%rs17944,%rs17965;
}
	// end inline asm
	// begin inline asm
	{mul.f16 %rs17971,%rs17950,%rs17956;
}
	// end inline asm
	// begin inline asm
	{add.f16 %rs17974,%rs17950,%rs17971;
}
	// end inline asm
	// begin inline asm
	{mul.f16 %rs17977,%rs17956,%rs17962;
}
	// end inline asm
	// begin inline asm
	{add.f16 %rs17980,%rs17956,%rs17977;
}
	// end inline asm
	// begin inline asm
	{mul.f16 %rs17983,%rs17962,%rs17968;
}
	// end inline asm
	// begin inline asm
	{add.f16 %rs17986,%rs17962,%rs17983;
}
	// end inline asm
	// begin inline asm
	{mul.f16 %rs17989,%rs17968,%rs17974;
}
	// end inline asm
	// begin inline asm
	{add.f16 %rs17992,%rs17968,%rs17989;
}
	// end inline asm
	// begin inline asm
	{mul.f16 %rs17995,%rs17974,%rs17980;
}
	// end inline asm
	// begin inline asm
	{add.f16 %rs17998,%rs17974,%rs17995;
}
	// end inline asm
	// begin inline asm
	{mul.f16 %rs18001,%rs17980,%rs17986;
}
	// end inline asm
	// begin inline asm
	{add.f16 %rs18004,%rs17980,%rs18001;
}
	// end inline asm
	// begin inline asm
	{mul.f16 %rs18007,%rs17986,%rs17992;
}
	// end inline asm
	// begin inline asm
	{add.f16 %rs18010,%rs17986,%rs18007;
}
	// end inline asm
	// begin inline asm
	{mul.f16 %rs18013,%rs17992,%rs17998;
}
	// end inline asm
	// begin inline asm
	{add.f16 %rs18016,%rs17992,%rs18013;
}
	// end inline asm
	// begin inline asm
	{mul.f16 %rs18019,%rs17998,%rs18004;
}
	// end inline asm
	// begin inline asm
	{add.f16 %rs18022,%rs17998,%rs18019;
}
	// end inline asm
	// begin inline asm
	{mul.f16 %rs18025,%rs18004,%rs18010;
}
	// end inline asm
	// begin inline asm
	{add.f16 %rs18028,%rs18004,%rs18025;
}
	// end inline asm
	// begin inline asm
	{mul.f16 %rs18031,%rs18010,%rs18016;
}
	// end inline asm
	// begin inline asm
	{add.f16 %rs18034,%rs18010,%rs18031;
}
	// end inline asm
	// begin inline asm
	{mul.f16 %rs18037,%rs18016,%rs18022;
}
	// end inline asm
	// begin inline asm
	{add.f16 %rs18040,%rs18016,%rs18037;
}
	// end inline asm
	// begin inline asm
	{mul.f16 %rs18043,%rs18022,%rs18028;
}
	// end inline asm
	// begin inline asm
	{add.f16 %rs18046,%rs18022,%rs18043;
}
	// end inline asm
	// begin inline asm
	{mul.f16 %rs18049,%rs18028,%rs18034;
}
	// end inline asm
	// begin inline asm
	{add.f16 %rs18052,%rs18028,%rs18049;
}
	// end inline asm
	// begin inline asm
	{mul.f16 %rs18055,%rs18034,%rs18040;
}
	// end inline asm
	// begin inline asm
	{add.f16 %rs18058,%rs18034,%rs18055;
}
	// end inline asm
	// begin inline asm
	{mul.f16 %rs18061,%rs18040,%rs18046;
}
	// end inline asm
	// begin inline asm
	{add.f16 %rs18064,%rs18040,%rs18061;
}
	// end inline asm
	// begin inline asm
	{mul.f16 %rs18067,%rs18046,%rs18052;
}
	// end inline asm
	// begin inline asm
	{add.f16 %rs18070,%rs18046,%rs18067;
}
	// end inline asm
	// begin inline asm
	{mul.f16 %rs18073,%rs18052,%rs18058;
}
	// end inline asm
	// begin inline asm
	{add.f16 %rs18076,%rs18052,%rs18073;
}
	// end inline asm
	// begin inline asm
	{mul.f16 %rs18079,%rs18058,%rs18064;
}
	// end inline asm
	// begin inline asm
	{add.f16 %rs18082,%rs18058,%rs18079;
}
	// end inline asm
	// begin inline asm
	{mul.f16 %rs18085,%rs18064,%rs18070;
}
	// end inline asm
	// begin inline asm
	{add.f16 %rs18088,%rs18064,%rs18085;
}
	// end inline asm
	// begin inline asm
	{mul.f16 %rs18091,%rs18070,%rs18076;
}
	// end inline asm
	// begin inline asm
	{add.f16 %rs18094,%rs18070,%rs18091;
}
	// end inline asm
	// begin inline asm
	{mul.f16 %rs18097,%rs18076,%rs18082;
}
	// end inline asm
	// begin inline asm
	{add.f16 %rs18100,%rs18076,%rs18097;
}
	// end inline asm
	// begin inline asm
	{mul.f16 %rs18103,%rs18082,%rs18088;
}
	// end inline asm
	// begin inline asm
	{add.f16 %rs18106,%rs18082,%rs18103;
}
	// end inline asm
	// begin inline asm
	{mul.f16 %rs18109,%rs18088,%rs18094;
}
	// end inline asm
	// begin inline asm
	{add.f16 %rs18112,%rs18088,%rs18109;
}
	// end inline asm
	// begin inline asm
	{mul.f16 %rs18115,%rs18094,%rs18100;
}
	// end inline asm
	// begin inline asm
	{add.f16 %rs18118,%rs18094,%rs18115;
}
	// end inline asm
	// begin inline asm
	{mul.f16 %rs18121,%rs18100,%rs18106;
}
	// end inline asm
	// begin inline asm
	{add.f16 %rs18124,%rs18100,%rs18121;
}
	// end inline asm
	// begin inline asm
	{mul.f16 %rs18127,%rs18106,%rs18112;
}
	// end inline asm
	// begin inline asm
	{add.f16 %rs18130,%rs18106,%rs18127;
}
	// end inline asm
	// begin inline asm
	{mul.f16 %rs18133,%rs18112,%rs18118;
}
	// end inline asm
	// begin inline asm
	{add.f16 %rs18136,%rs18112,%rs18133;
}
	// end inline asm
	// begin inline asm
	{mul.f16 %rs18139,%rs18118,%rs18124;
}
	// end inline asm
	// begin inline asm
	{add.f16 %rs18142,%rs18118,%rs18139;
}
	// end inline asm
	// begin inline asm
	{mul.f16 %rs18145,%rs18124,%rs18130;
}
	// end inline asm
	// begin inline asm
	{add.f16 %rs18148,%rs18124,%rs18145;
}
	// end inline asm
	// begin inline asm
	{mul.f16 %rs18151,%rs18130,%rs18136;
}
	// end inline asm
	// begin inline asm
	{add.f16 %rs18154,%rs18130,%rs18151;
}
	// end inline asm
	// begin inline asm
	{mul.f16 %rs18157,%rs18136,%rs18142;
}
	// end inline asm
	// begin inline asm
	{add.f16 %rs18160,%rs18136,%rs18157;
}
	// end inline asm
	// begin inline asm
	{mul.f16 %rs18163,%rs18142,%rs18148;
}
	// end inline asm
	// begin inline asm
	{add.f16 %rs18166,%rs18142,%rs18163;
}
	// end inline asm
	// begin inline asm
	{mul.f16 %rs18169,%rs18148,%rs18154;
}
	// end inline asm
	// begin inline asm
	{add.f16 %rs18172,%rs18148,%rs18169;
}
	// end inline asm
	// begin inline asm
	{mul.f16 %rs18175,%rs18154,%rs18160;
}
	// end inline asm
	// begin inline asm
	{add.f16 %rs18178,%rs18154,%rs18175;
}
	// end inline asm
	// begin inline asm
	{mul.f16 %rs18181,%rs18160,%rs18166;
}
	// end inline asm
	// begin inline asm
	{add.f16 %rs18184,%rs18160,%rs18181;
}
	// end inline asm
	// begin inline asm
	{mul.f16 %rs18187,%rs18166,%rs18172;
}
	// end inline asm
	// begin inline asm
	{add.f16 %rs18190,%rs18166,%rs18187;
}
	// end inline asm
	// begin inline asm
	{mul.f16 %rs18193,%rs18172,%rs18178;
}
	// end inline asm
	// begin inline asm
	{add.f16 %rs18196,%rs18172,%rs18193;
}
	// end inline asm
	// begin inline asm
	{mul.f16 %rs18199,%rs18178,%rs18184;
}
	// end inline asm
	// begin inline asm
	{add.f16 %rs18202,%rs18178,%rs18199;
}
	// end inline asm
	// begin inline asm
	{mul.f16 %rs18205,%rs18184,%rs18190;
}
	// end inline asm
	// begin inline asm
	{add.f16 %rs18208,%rs18184,%rs18205;
}
	// end inline asm
	// begin inline asm
	{mul.f16 %rs18211,%rs18190,%rs18196;
}
	// end inline asm
	// begin inline asm
	{add.f16 %rs18214,%rs18190,%rs18211;
}
	// end inline asm
	// begin inline asm
	{mul.f16 %rs18217,%rs18196,%rs18202;
}
	// end inline asm
	// begin inline asm
	{add.f16 %rs18220,%rs18196,%rs18217;
}
	// end inline asm
	// begin inline asm
	{mul.f16 %rs18223,%rs18202,%rs18208;
}
	// end inline asm
	// begin inline asm
	{add.f16 %rs18226,%rs18202,%rs18223;
}
	// end inline asm
	// begin inline asm
	{mul.f16 %rs18229,%rs18208,%rs18214;
}
	// end inline asm
	// begin inline asm
	{add.f16 %rs18232,%rs18208,%rs18229;
}
	// end inline asm
	// begin inline asm
	{mul.f16 %rs18235,%rs18214,%rs18220;
}
	// end inline asm
	// begin inline asm
	{add.f16 %rs18238,%rs18214,%rs18235;
}
	// end inline asm
	// begin inline asm
	{mul.f16 %rs18241,%rs18220,%rs18226;
}
	// end inline asm
	// begin inline asm
	{add.f16 %rs18244,%rs18220,%rs18241;
}
	// end inline asm
	// begin inline asm
	{mul.f16 %rs18247,%rs18226,%rs18232;
}
	// end inline asm
	// begin inline asm
	{add.f16 %rs18250,%rs18226,%rs18247;
}
	// end inline asm
	// begin inline asm
	{mul.f16 %rs18253,%rs18232,%rs18238;
}
	// end inline asm
	// begin inline asm
	{add.f16 %rs18256,%rs18232,%rs18253;
}
	// end inline asm
	// begin inline asm
	{mul.f16 %rs18259,%rs18238,%rs18244;
}
	// end inline asm
	// begin inline asm
	{add.f16 %rs18262,%rs18238,%rs18259;
}
	// end inline asm
	// begin inline asm
	{mul.f16 %rs18265,%rs18244,%rs18250;
}
	// end inline asm
	// begin inline asm
	{add.f16 %rs18268,%rs18244,%rs18265;
}
	// end inline asm
	// begin inline asm
	{mul.f16 %rs18271,%rs18250,%rs18256;
}
	// end inline asm
	// begin inline asm
	{add.f16 %rs18274,%rs18250,%rs18271;
}
	// end inline asm
	// begin inline asm
	{mul.f16 %rs18277,%rs18256,%rs18262;
}
	// end inline asm
	// begin inline asm
	{add.f16 %rs18280,%rs18256,%rs18277;
}
	// end inline asm
	// begin inline asm
	{mul.f16 %rs18283,%rs18262,%rs18268;
}
	// end inline asm
	// begin inline asm
	{add.f16 %rs18286,%rs18262,%rs18283;
}
	// end inline asm
	// begin inline asm
	{mul.f16 %rs18289,%rs18268,%rs18274;
}
	// end inline asm
	// begin inline asm
	{add.f16 %rs18292,%rs18268,%rs18289;
}
	// end inline asm
	// begin inline asm
	{mul.f16 %rs18295,%rs18274,%rs18280;
}
	// end inline asm
	// begin inline asm
	{add.f16 %rs18298,%rs18274,%rs18295;
}
	// end inline asm
	// begin inline asm
	{mul.f16 %rs18301,%rs18280,%rs18286;
}
	// end inline asm
	// begin inline asm
	{add.f16 %rs18304,%rs18280,%rs18301;
}
	// end inline asm
	// begin inline asm
	{mul.f16 %rs18307,%rs18286,%rs18292;
}
	// end inline asm
	// begin inline asm
	{add.f16 %rs18310,%rs18286,%rs18307;
}
	// end inline asm
	// begin inline asm
	{mul.f16 %rs18313,%rs18292,%rs18298;
}
	// end inline asm
	// begin inline asm
	{add.f16 %rs18316,%rs18292,%rs18313;
}
	// end inline asm
	// begin inline asm
	{mul.f16 %rs18319,%rs18298,%rs18304;
}
	// end inline asm
	// begin inline asm
	{add.f16 %rs18322,%rs18298,%rs18319;
}
	// end inline asm
	// begin inline asm
	{mul.f16 %rs18325,%rs18304,%rs18310;
}
	// end inline asm
	// begin inline asm
	{add.f16 %rs18328,%rs18304,%rs18325;
}
	// end inline asm
	// begin inline asm
	{mul.f16 %rs18331,%rs18310,%rs18316;
}
	// end inline asm
	// begin inline asm
	{add.f16 %rs18334,%rs18310,%rs18331;
}
	// end inline asm
	// begin inline asm
	{mul.f16 %rs18337,%rs18316,%rs18322;
}
	// end inline asm
	// begin inline asm
	{add.f16 %rs18340,%rs18316,%rs18337;
}
	// end inline asm
	// begin inline asm
	{mul.f16 %rs18343,%rs18322,%rs18328;
}
	// end inline asm
	// begin inline asm
	{add.f16 %rs18346,%rs18322,%rs18343;
}
	// end inline asm
	// begin inline asm
	{mul.f16 %rs18349,%rs18328,%rs18334;
}
	// end inline asm
	// begin inline asm
	{add.f16 %rs18352,%rs18328,%rs18349;
}
	// end inline asm
	// begin inline asm
	{mul.f16 %rs18355,%rs18334,%rs18340;
}
	// end inline asm
	// begin inline asm
	{add.f16 %rs18358,%rs18334,%rs18355;
}
	// end inline asm
	// begin inline asm
	{mul.f16 %rs18361,%rs18340,%rs18346;
}
	// end inline asm
	// begin inline asm
	{add.f16 %rs18364,%rs18340,%rs18361;
}
	// end inline asm
	// begin inline asm
	{mul.f16 %rs18367,%rs18346,%rs18352;
}
	// end inline asm
	// begin inline asm
	{add.f16 %rs18370,%rs18346,%rs18367;
}
	// end inline asm
	// begin inline asm
	{mul.f16 %rs18373,%rs18352,%rs18358;
}
	// end inline asm
	// begin inline asm
	{add.f16 %rs18376,%rs18352,%rs18373;
}
	// end inline asm
	// begin inline asm
	{mul.f16 %rs18379,%rs18358,%rs18364;
}
	// end inline asm
	// begin inline asm
	{add.f16 %rs18382,%rs18358,%rs18379;
}
	// end inline asm
	// begin inline asm
	{mul.f16 %rs18385,%rs18364,%rs18370;
}
	// end inline asm
	// begin inline asm
	{add.f16 %rs18388,%rs18364,%rs18385;
}
	// end inline asm
	// begin inline asm
	{mul.f16 %rs18391,%rs18370,%rs18376;
}
	// end inline asm
	// begin inline asm
	{add.f16 %rs18394,%rs18370,%rs18391;
}
	// end inline asm
	// begin inline asm
	{mul.f16 %rs18397,%rs18376,%rs18382;
}
	// end inline asm
	// begin inline asm
	{add.f16 %rs18400,%rs18376,%rs18397;
}
	// end inline asm
	// begin inline asm
	{mul.f16 %rs18403,%rs18382,%rs18388;
}
	// end inline asm
	// begin inline asm
	{add.f16 %rs18406,%rs18382,%rs18403;
}
	// end inline asm
	// begin inline asm
	{mul.f16 %rs18409,%rs18388,%rs18394;
}
	// end inline asm
	// begin inline asm
	{add.f16 %rs18412,%rs18388,%rs18409;
}
	// end inline asm
	// begin inline asm
	{mul.f16 %rs18415,%rs18394,%rs18400;
}
	// end inline asm
	// begin inline asm
	{add.f16 %rs18418,%rs18394,%rs18415;
}
	// end inline asm
	// begin inline asm
	{mul.f16 %rs18421,%rs18400,%rs18406;
}
	// end inline asm
	// begin inline asm
	{add.f16 %rs18424,%rs18400,%rs18421;
}
	// end inline asm
	// begin inline asm
	{mul.f16 %rs18427,%rs18406,%rs18412;
}
	// end inline asm
	// begin inline asm
	{add.f16 %rs18430,%rs18406,%rs18427;
}
	// end inline asm
	// begin inline asm
	{mul.f16 %rs18433,%rs18412,%rs18418;
}
	// end inline asm
	// begin inline asm
	{add.f16 %rs18436,%rs18412,%rs18433;
}
	// end inline asm
	// begin inline asm
	{mul.f16 %rs18439,%rs18418,%rs18424;
}
	// end inline asm
	// begin inline asm
	{add.f16 %rs18442,%rs18418,%rs18439;
}
	// end inline asm
	// begin inline asm
	{mul.f16 %rs18445,%rs18424,%rs18430;
}
	// end inline asm
	// begin inline asm
	{add.f16 %rs18448,%rs18424,%rs18445;
}
	// end inline asm
	// begin inline asm
	{mul.f16 %rs18451,%rs18430,%rs18436;
}
	// end inline asm
	// begin inline asm
	{add.f16 %rs18454,%rs18430,%rs18451;
}
	// end inline asm
	// begin inline asm
	{mul.f16 %rs18457,%rs18436,%rs18442;
}
	// end inline asm
	// begin inline asm
	{add.f16 %rs18460,%rs18436,%rs18457;
}
	// end inline asm
	// begin inline asm
	{mul.f16 %rs18463,%rs18442,%rs18448;
}
	// end inline asm
	// begin inline asm
	{add.f16 %rs18466,%rs18442,%rs18463;
}
	// end inline asm
	// begin inline asm
	{mul.f16 %rs18469,%rs18448,%rs18454;
}
	// end inline asm
	// begin inline asm
	{add.f16 %rs18472,%rs18448,%rs18469;
}
	// end inline asm
	// begin inline asm
	{mul.f16 %rs18475,%rs18454,%rs18460;
}
	// end inline asm
	// begin inline asm
	{add.f16 %rs18478,%rs18454,%rs18475;
}
	// end inline asm
	// begin inline asm
	{mul.f16 %rs18481,%rs18460,%rs18466;
}
	// end inline asm
	// begin inline asm
	{add.f16 %rs18484,%rs18460,%rs18481;
}
	// end inline asm
	// begin inline asm
	{mul.f16 %rs18487,%rs18466,%rs18472;
}
	// end inline asm
	// begin inline asm
	{add.f16 %rs18490,%rs18466,%rs18487;
}
	// end inline asm
	// begin inline asm
	{mul.f16 %rs18493,%rs18472,%rs18478;
}
	// end inline asm
	// begin inline asm
	{add.f16 %rs18496,%rs18472,%rs18493;
}
	// end inline asm
	// begin inline asm
	{mul.f16 %rs18499,%rs18478,%rs18484;
}
	// end inline asm
	// begin inline asm
	{add.f16 %rs18502,%rs18478,%rs18499;
}
	// end inline asm
	// begin inline asm
	{mul.f16 %rs18505,%rs18484,%rs18490;
}
	// end inline asm
	// begin inline asm
	{add.f16 %rs18508,%rs18484,%rs18505;
}
	// end inline asm
	// begin inline asm
	{mul.f16 %rs18511,%rs18490,%rs18496;
}
	// end inline asm
	// begin inline asm
	{add.f16 %rs18514,%rs18490,%rs18511;
}
	// end inline asm
	// begin inline asm
	{mul.f16 %rs18517,%rs18496,%rs18502;
}
	// end inline asm
	// begin inline asm
	{add.f16 %rs18520,%rs18496,%rs18517;
}
	// end inline asm
	// begin inline asm
	{mul.f16 %rs18523,%rs18502,%rs18508;
}
	// end inline asm
	// begin inline asm
	{add.f16 %rs18526,%rs18502,%rs18523;
}
	// end inline asm
	// begin inline asm
	{mul.f16 %rs18529,%rs18508,%rs18514;
}
	// end inline asm
	// begin inline asm
	{add.f16 %rs18532,%rs18508,%rs18529;
}
	// end inline asm
	// begin inline asm
	{mul.f16 %rs18535,%rs18514,%rs18520;
}
	// end inline asm
	// begin inline asm
	{add.f16 %rs18538,%rs18514,%rs18535;
}
	// end inline asm
	// begin inline asm
	{mul.f16 %rs18541,%rs18520,%rs18526;
}
	// end inline asm
	// begin inline asm
	{add.f16 %rs18544,%rs18520,%rs18541;
}
	// end inline asm
	// begin inline asm
	{mul.f16 %rs18547,%rs18526,%rs18532;
}
	// end inline asm
	// begin inline asm
	{add.f16 %rs18550,%rs18526,%rs18547;
}
	// end inline asm
	// begin inline asm
	{mul.f16 %rs18553,%rs18532,%rs18538;
}
	// end inline asm
	// begin inline asm
	{add.f16 %rs18556,%rs18532,%rs18553;
}
	// end inline asm
	// begin inline asm
	{mul.f16 %rs18559,%rs18538,%rs18544;
}
	// end inline asm
	// begin inline asm
	{add.f16 %rs18562,%rs18538,%rs18559;
}
	// end inline asm
	// begin inline asm
	{mul.f16 %rs18565,%rs18544,%rs18550;
}
	// end inline asm
	// begin inline asm
	{add.f16 %rs18568,%rs18544,%rs18565;
}
	// end inline asm
	// begin inline asm
	{mul.f16 %rs18571,%rs18550,%rs18556;
}
	// end inline asm
	// begin inline asm
	{add.f16 %rs18574,%rs18550,%rs18571;
}
	// end inline asm
	// begin inline asm
	{mul.f16 %rs18577,%rs18556,%rs18562;
}
	// end inline asm
	// begin inline asm
	{add.f16 %rs18580,%rs18556,%rs18577;
}
	// end inline asm
	// begin inline asm
	{mul.f16 %rs18583,%rs18562,%rs18568;
}
	// end inline asm
	// begin inline asm
	{add.f16 %rs18586,%rs18562,%rs18583;
}
	// end inline asm
	// begin inline asm
	{mul.f16 %rs18589,%rs18568,%rs18574;
}
	// end inline asm
	// begin inline asm
	{add.f16 %rs18592,%rs18568,%rs18589;
}
	// end inline asm
	// begin inline asm
	{mul.f16 %rs18595,%rs18574,%rs18580;
}
	// end inline asm
	// begin inline asm
	{add.f16 %rs18598,%rs18574,%rs18595;
}
	// end inline asm
	// begin inline asm
	{mul.f16 %rs18601,%rs18580,%rs18586;
}
	// end inline asm
	// begin inline asm
	{add.f16 %rs18604,%rs18580,%rs18601;
}
	// end inline asm
	// begin inline asm
	{mul.f16 %rs18607,%rs18586,%rs18592;
}
	// end inline asm
	// begin inline asm
	{add.f16 %rs18610,%rs18586,%rs18607;
}
	// end inline asm
	// begin inline asm
	{mul.f16 %rs18613,%rs18592,%rs18598;
}
	// end inline asm
	// begin inline asm
	{add.f16 %rs18616,%rs18592,%rs18613;
}
	// end inline asm
	// begin inline asm
	{mul.f16 %rs18619,%rs18598,%rs18604;
}
	// end inline asm
	// begin inline asm
	{add.f16 %rs18622,%rs18598,%rs18619;
}
	// end inline asm
	// begin inline asm
	{mul.f16 %rs18625,%rs18604,%rs18610;
}
	// end inline asm
	// begin inline asm
	{add.f16 %rs18628,%rs18604,%rs18625;
}
	// end inline asm
	// begin inline asm
	{mul.f16 %rs18631,%rs18610,%rs18616;
}
	// end inline asm
	// begin inline asm
	{add.f16 %rs18634,%rs18610,%rs18631;
}
	// end inline asm
	// begin inline asm
	{mul.f16 %rs18637,%rs18616,%rs18622;
}
	// end inline asm
	// begin inline asm
	{add.f16 %rs18640,%rs18616,%rs18637;
}
	// end inline asm
	// begin inline asm
	{mul.f16 %rs18643,%rs18622,%rs18628;
}
	// end inline asm
	// begin inline asm
	{add.f16 %rs18646,%rs18622,%rs18643;
}
	// end inline asm
	// begin inline asm
	{mul.f16 %rs18649,%rs18628,%rs18634;
}
	// end inline asm
	// begin inline asm
	{add.f16 %rs18652,%rs18628,%rs18649;
}
	// end inline asm
	// begin inline asm
	{mul.f16 %rs18655,%rs18634,%rs18640;
}
	// end inline asm
	// begin inline asm
	{add.f16 %rs18658,%rs18634,%rs18655;
}
	// end inline asm
	// begin inline asm
	{mul.f16 %rs18661,%rs18640,%rs18646;
}
	// end inline asm
	// begin inline asm
	{add.f16 %rs18664,%rs18640,%rs18661;
}
	// end inline asm
	// begin inline asm
	{mul.f16 %rs18667,%rs18646,%rs18652;
}
	// end inline asm
	// begin inline asm
	{add.f16 %rs18670,%rs18646,%rs18667;
}
	// end inline asm
	// begin inline asm
	{mul.f16 %rs18673,%rs18652,%rs18658;
}
	// end inline asm
	// begin inline asm
	{add.f16 %rs18676,%rs18652,%rs18673;
}
	// end inline asm
	// begin inline asm
	{mul.f16 %rs18679,%rs18658,%rs18664;
}
	// end inline asm
	// begin inline asm
	{add.f16 %rs18682,%rs18658,%rs18679;
}
	// end inline asm
	// begin inline asm
	{mul.f16 %rs18685,%rs18664,%rs18670;
}
	// end inline asm
	// begin inline asm
	{add.f16 %rs18688,%rs18664,%rs18685;
}
	// end inline asm
	// begin inline asm
	{mul.f16 %rs18691,%rs18670,%rs18676;
}
	// end inline asm
	// begin inline asm
	{add.f16 %rs18694,%rs18670,%rs18691;
}
	// end inline asm
	// begin inline asm
	{mul.f16 %rs18697,%rs18676,%rs18682;
}
	// end inline asm
	// begin inline asm
	{add.f16 %rs18700,%rs18676,%rs18697;
}
	// end inline asm
	// begin inline asm
	{mul.f16 %rs18703,%rs18682,%rs18688;
}
	// end inline asm
	// begin inline asm
	{add.f16 %rs18706,%rs18682,%rs18703;
}
	// end inline asm
	// begin inline asm
	{mul.f16 %rs18709,%rs18688,%rs18694;
}
	// end inline asm
	// begin inline asm
	{add.f16 %rs18712,%rs18688,%rs18709;
}
	// end inline asm
	// begin inline asm
	{mul.f16 %rs18715,%rs18694,%rs18700;
}
	// end inline asm
	// begin inline asm
	{add.f16 %rs18718,%rs18694,%rs18715;
}
	// end inline asm
	// begin inline asm
	{mul.f16 %rs18721,%rs18700,%rs18706;
}
	// end inline asm
	// begin inline asm
	{add.f16 %rs18724,%rs18700,%rs18721;
}
	// end inline asm
	// begin inline asm
	{mul.f16 %rs18727,%rs18706,%rs18712;
}
	// end inline asm
	// begin inline asm
	{add.f16 %rs18730,%rs18706,%rs18727;
}
	// end inline asm
	// begin inline asm
	{mul.f16 %rs18733,%rs18712,%rs18718;
}
	// end inline asm
	// begin inline asm
	{add.f16 %rs18736,%rs18712,%rs18733;
}
	// end inline asm
	// begin inline asm
	{mul.f16 %rs18739,%rs18718,%rs18724;
}
	// end inline asm
	// begin inline asm
	{add.f16 %rs18742,%rs18718,%rs18739;
}
	// end inline asm
	// begin inline asm
	{mul.f16 %rs18745,%rs18724,%rs18730;
}
	// end inline asm
	// begin inline asm
	{add.f16 %rs18748,%rs18724,%rs18745;
}
	// end inline asm
	// begin inline asm
	{mul.f16 %rs18751,%rs18730,%rs18736;
}
	// end inline asm
	// begin inline asm
	{add.f16 %rs18754,%rs18730,%rs18751;
}
	// end inline asm
	// begin inline asm
	{mul.f16 %rs18757,%rs18736,%rs18742;
}
	// end inline asm
	// begin inline asm
	{add.f16 %rs18760,%rs18736,%rs18757;
}
	// end inline asm
	// begin inline asm
	{mul.f16 %rs18763,%rs18742,%rs18748;
}
	// end inline asm
	// begin inline asm
	{add.f16 %rs18766,%rs18742,%rs18763;
}
	// end inline asm
	// begin inline asm
	{mul.f16 %rs18769,%rs18748,%rs18754;
}
	// end inline asm
	// begin inline asm
	{add.f16 %rs18772,%rs18748,%rs18769;
}
	// end inline asm
	// begin inline asm
	{mul.f16 %rs18775,%rs18754,%rs18760;
}
	// end inline asm
	// begin inline asm
	{add.f16 %rs18778,%rs18754,%rs18775;
}
	// end inline asm
	// begin inline asm
	{mul.f16 %rs18781,%rs18760,%rs18766;
}
	// end inline asm
	// begin inline asm
	{add.f16 %rs18784,%rs18760,%rs18781;
}
	// end inline asm
	// begin inline asm
	{mul.f16 %rs18787,%rs18766,%rs18772;
}
	// end inline asm
	// begin inline asm
	{add.f16 %rs18790,%rs18766,%rs18787;
}
	// end inline asm
	// begin inline asm
	{mul.f16 %rs18793,%rs18772,%rs18778;
}
	// end inline asm
	// begin inline asm
	{add.f16 %rs18796,%rs18772,%rs18793;
}
	// end inline asm
	// begin inline asm
	{mul.f16 %rs18799,%rs18778,%rs18784;
}
	// end inline asm
	// begin inline asm
	{add.f16 %rs18802,%rs18778,%rs18799;
}
	// end inline asm
	// begin inline asm
	{mul.f16 %rs18805,%rs18784,%rs18790;
}
	// end inline asm
	// begin inline asm
	{add.f16 %rs18808,%rs18784,%rs18805;
}
	// end inline asm
	// begin inline asm
	{mul.f16 %rs18811,%rs18790,%rs18796;
}
	// end inline asm
	// begin inline asm
	{add.f16 %rs18814,%rs18790,%rs18811;
}
	// end inline asm
	// begin inline asm
	{mul.f16 %rs18817,%rs18796,%rs18802;
}
	// end inline asm
	// begin inline asm
	{add.f16 %rs18820,%rs18796,%rs18817;
}
	// end inline asm
	// begin inline asm
	{mul.f16 %rs18823,%rs18802,%rs18808;
}
	// end inline asm
	// begin inline asm
	{add.f16 %rs18826,%rs18802,%rs18823;
}
	// end inline asm
	// begin inline asm
	{mul.f16 %rs18829,%rs18808,%rs18814;
}
	// end inline asm
	// begin inline asm
	{add.f16 %rs18832,%rs18808,%rs18829;
}
	// end inline asm
	// begin inline asm
	{mul.f16 %rs18835,%rs18814,%rs18820;
}
	// end inline asm
	// begin inline asm
	{add.f16 %rs18838,%rs18814,%rs18835;
}
	// end inline asm
	// begin inline asm
	{mul.f16 %rs18841,%rs18820,%rs18826;
}
	// end inline asm
	// begin inline asm
	{add.f16 %rs18844,%rs18820,%rs18841;
}
	// end inline asm
	// begin inline asm
	{mul.f16 %rs18847,%rs18826,%rs18832;
}
	// end inline asm
	// begin inline asm
	{add.f16 %rs18850,%rs18826,%rs18847;
}
	// end inline asm
	// begin inline asm
	{mul.f16 %rs18853,%rs18832,%rs18838;
}
	// end inline asm
	// begin inline asm
	{add.f16 %rs18856,%rs18832,%rs18853;
}
	// end inline asm
	// begin inline asm
	{mul.f16 %rs18859,%rs18838,%rs18844;
}
	// end inline asm
	// begin inline asm
	{add.f16 %rs18862,%rs18838,%rs18859;
}
	// end inline asm
	// begin inline asm
	{mul.f16 %rs18865,%rs18844,%rs18850;
}
	// end inline asm
	// begin inline asm
	{add.f16 %rs18868,%rs18844,%rs18865;
}
	// end inline asm
	// begin inline asm
	{mul.f16 %rs18871,%rs18850,%rs18856;
}
	// end inline asm
	// begin inline asm
	{add.f16 %rs18874,%rs18850,%rs18871;
}
	// end inline asm
	// begin inline asm
	{mul.f16 %rs18877,%rs18856,%rs18862;
}
	// end inline asm
	// begin inline asm
	{add.f16 %rs18880,%rs18856,%rs18877;
}
	// end inline asm
	// begin inline asm
	{mul.f16 %rs18883,%rs18862,%rs18868;
}
	// end inline asm
	// begin inline asm
	{add.f16 %rs18886,%rs18862,%rs18883;
}
	// end inline asm
	// begin inline asm
	{mul.f16 %rs18889,%rs18868,%rs18874;
}
	// end inline asm
	// begin inline asm
	{add.f16 %rs18892,%rs18868,%rs18889;
}
	// end inline asm
	// begin inline asm
	{mul.f16 %rs18895,%rs18874,%rs18880;
}
	// end inline asm
	// begin inline asm
	{add.f16 %rs18898,%rs18874,%rs18895;
}
	// end inline asm
	// begin inline asm
	{mul.f16 %rs18901,%rs18880,%rs18886;
}
	// end inline asm
	// begin inline asm
	{add.f16 %rs18904,%rs18880,%rs18901;
}
	// end inline asm
	// begin inline asm
	{mul.f16 %rs18907,%rs18886,%rs18892;
}
	// end inline asm
	// begin inline asm
	{add.f16 %rs18910,%rs18886,%rs18907;
}
	// end inline asm
	// begin inline asm
	{mul.f16 %rs18913,%rs18892,%rs18898;
}
	// end inline asm
	// begin inline asm
	{add.f16 %rs18916,%rs18892,%rs18913;
}
	// end inline asm
	// begin inline asm
	{mul.f16 %rs18919,%rs18898,%rs18904;
}
	// end inline asm
	// begin inline asm
	{add.f16 %rs18922,%rs18898,%rs18919;
}
	// end inline asm
	// begin inline asm
	{mul.f16 %rs18925,%rs18904,%rs18910;
}
	// end inline asm
	// begin inline asm
	{add.f16 %rs18928,%rs18904,%rs18925;
}
	// end inline asm
	// begin inline asm
	{mul.f16 %rs18931,%rs18910,%rs18916;
}
	// end inline asm
	// begin inline asm
	{add.f16 %rs18934,%rs18910,%rs18931;
}
	// end inline asm
	// begin inline asm
	{mul.f16 %rs18937,%rs18916,%rs18922;
}
	// end inline asm
	// begin inline asm
	{add.f16 %rs18940,%rs18916,%rs18937;
}
	// end inline asm
	// begin inline asm
	{mul.f16 %rs18943,%rs18922,%rs18928;
}
	// end inline asm
	// begin inline asm
	{add.f16 %rs18946,%rs18922,%rs18943;
}
	// end inline asm
	// begin inline asm
	{mul.f16 %rs18949,%rs18928,%rs18934;
}
	// end inline asm
	// begin inline asm
	{add.f16 %rs18952,%rs18928,%rs18949;
}
	// end inline asm
	// begin inline asm
	{mul.f16 %rs18955,%rs18934,%rs18940;
}
	// end inline asm
	// begin inline asm
	{add.f16 %rs18958,%rs18934,%rs18955;
}
	// end inline asm
	// begin inline asm
	{mul.f16 %rs18961,%rs18940,%rs18946;
}
	// end inline asm
	// begin inline asm
	{add.f16 %rs18964,%rs18940,%rs18961;
}
	// end inline asm
	// begin inline asm
	{mul.f16 %rs18967,%rs18946,%rs18952;
}
	// end inline asm
	// begin inline asm
	{add.f16 %rs18970,%rs18946,%rs18967;
}
	// end inline asm
	// begin inline asm
	{mul.f16 %rs18973,%rs18952,%rs18958;
}
	// end inline asm
	// begin inline asm
	{add.f16 %rs18976,%rs18952,%rs18973;
}
	// end inline asm
	// begin inline asm
	{mul.f16 %rs18979,%rs18958,%rs18964;
}
	// end inline asm
	// begin inline asm
	{add.f16 %rs18982,%rs18958,%rs18979;
}
	// end inline asm
	// begin inline asm
	{mul.f16 %rs18985,%rs18964,%rs18970;
}
	// end inline asm
	// begin inline asm
	{add.f16 %rs18988,%rs18964,%rs18985;
}
	// end inline asm
	// begin inline asm
	{mul.f16 %rs18991,%rs18970,%rs18976;
}
	// end inline asm
	// begin inline asm
	{add.f16 %rs18994,%rs18970,%rs18991;
}
	// end inline asm
	// begin inline asm
	{mul.f16 %rs18997,%rs18976,%rs18982;
}
	// end inline asm
	// begin inline asm
	{add.f16 %rs19000,%rs18976,%rs18997;
}
	// end inline asm
	// begin inline asm
	{mul.f16 %rs19003,%rs18982,%rs18988;
}
	// end inline asm
	// begin inline asm
	{add.f16 %rs19006,%rs18982,%rs19003;
}
	// end inline asm
	// begin inline asm
	{mul.f16 %rs19009,%rs18988,%rs18994;
}
	// end inline asm
	// begin inline asm
	{add.f16 %rs19012,%rs18988,%rs19009;
}
	// end inline asm
	// begin inline asm
	{mul.f16 %rs19015,%rs18994,%rs19000;
}
	// end inline asm
	// begin inline asm
	{add.f16 %rs19018,%rs18994,%rs19015;
}
	// end inline asm
	// begin inline asm
	{mul.f16 %rs19021,%rs19000,%rs19006;
}
	// end inline asm
	// begin inline asm
	{add.f16 %rs19024,%rs19000,%rs19021;
}
	// end inline asm
	// begin inline asm
	{mul.f16 %rs19027,%rs19006,%rs19012;
}
	// end inline asm
	// begin inline asm
	{add.f16 %rs19030,%rs19006,%rs19027;
}
	// end inline asm
	// begin inline asm
	{mul.f16 %rs19033,%rs19012,%rs19018;
}
	// end inline asm
	// begin inline asm
	{add.f16 %rs19036,%rs19012,%rs19033;
}
	// end inline asm
	// begin inline asm
	{mul.f16 %rs19039,%rs19018,%rs19024;
}
	// end inline asm
	// begin inline asm
	{add.f16 %rs19042,%rs19018,%rs19039;
}
	// end inline asm
	// begin inline asm
	{mul.f16 %rs19045,%rs19024,%rs19030;
}
	// end inline asm
	// begin inline asm
	{add.f16 %rs19048,%rs19024,%rs19045;
}
	// end inline asm
	// begin inline asm
	{mul.f16 %rs19051,%rs19030,%rs19036;
}
	// end inline asm
	// begin inline asm
	{add.f16 %rs19054,%rs19030,%rs19051;
}
	// end inline asm
	// begin inline asm
	{mul.f16 %rs19057,%rs19036,%rs19042;
}
	// end inline asm
	// begin inline asm
	{add.f16 %rs19060,%rs19036,%rs19057;
}
	// end inline asm
	// begin inline asm
	{mul.f16 %rs19063,%rs19042,%rs19048;
}
	// end inline asm
	// begin inline asm
	{add.f16 %rs19066,%rs19042,%rs19063;
}
	// end inline asm
	// begin inline asm
	{mul.f16 %rs19069,%rs19048,%rs19054;
}
	// end inline asm
	// begin inline asm
	{add.f16 %rs19072,%rs19048,%rs19069;
}
	// end inline asm
	// begin inline asm
	{mul.f16 %rs19075,%rs19054,%rs19060;
}
	// end inline asm
	// begin inline asm
	{add.f16 %rs19078,%rs19054,%rs19075;
}
	// end inline asm
	// begin inline asm
	{mul.f16 %rs19081,%rs19060,%rs19066;
}
	// end inline asm
	// begin inline asm
	{add.f16 %rs19084,%rs19060,%rs19081;
}
	// end inline asm
	// begin inline asm
	{mul.f16 %rs19087,%rs19066,%rs19072;
}
	// end inline asm
	// begin inline asm
	{add.f16 %rs19090,%rs19066,%rs19087;
}
	// end inline asm
	// begin inline asm
	{mul.f16 %rs19093,%rs19072,%rs19078;
}
	// end inline asm
	// begin inline asm
	{add.f16 %rs19096,%rs19072,%rs19093;
}
	// end inline asm
	// begin inline asm
	{mul.f16 %rs19099,%rs19078,%rs19084;
}
	// end inline asm
	// begin inline asm
	{add.f16 %rs19102,%rs19078,%rs19099;
}
	// end inline asm
	// begin inline asm
	{mul.f16 %rs19105,%rs19084,%rs19090;
}
	// end inline asm
	// begin inline asm
	{add.f16 %rs19108,%rs19084,%rs19105;
}
	// end inline asm
	// begin inline asm
	{mul.f16 %rs19111,%rs19090,%rs19096;
}
	// end inline asm
	// begin inline asm
	{add.f16 %rs19114,%rs19090,%rs19111;
}
	// end inline asm
	// begin inline asm
	{mul.f16 %rs19117,%rs19096,%rs19102;
}
	// end inline asm
	// begin inline asm
	{add.f16 %rs19120,%rs19096,%rs19117;
}
	// end inline asm
	// begin inline asm
	{mul.f16 %rs19123,%rs19102,%rs19108;
}
	// end inline asm
	// begin inline asm
	{add.f16 %rs19126,%rs19102,%rs19123;
}
	// end inline asm
	// begin inline asm
	{mul.f16 %rs19129,%rs19108,%rs19114;
}
	// end inline asm
	// begin inline asm
	{add.f16 %rs19132,%rs19108,%rs19129;
}
	// end inline asm
	// begin inline asm
	{mul.f16 %rs19135,%rs19114,%rs19120;
}
	// end inline asm
	// begin inline asm
	{add.f16 %rs19138,%rs19114,%rs19135;
}
	// end inline asm
	// begin inline asm
	{mul.f16 %rs19141,%rs19120,%rs19126;
}
	// end inline asm
	// begin inline asm
	{add.f16 %rs19144,%rs19120,%rs19141;
}
	// end inline asm
	// begin inline asm
	{mul.f16 %rs19147,%rs19126,%rs19132;
}
	// end inline asm
	// begin inline asm
	{add.f16 %rs19150,%rs19126,%rs19147;
}
	// end inline asm
	// begin inline asm
	{mul.f16 %rs19153,%rs19132,%rs19138;
}
	// end inline asm
	// begin inline asm
	{add.f16 %rs19156,%rs19132,%rs19153;
}
	// end inline asm
	// begin inline asm
	{mul.f16 %rs19159,%rs19138,%rs19144;
}
	// end inline asm
	// begin inline asm
	{add.f16 %rs19162,%rs19138,%rs19159;
}
	// end inline asm
	// begin inline asm
	{mul.f16 %rs19165,%rs19144,%rs19150;
}
	// end inline asm
	// begin inline asm
	{add.f16 %rs19168,%rs19144,%rs19165;
}
	// end inline asm
	// begin inline asm
	{mul.f16 %rs19171,%rs19150,%rs19156;
}
	// end inline asm
	// begin inline asm
	{add.f16 %rs19174,%rs19150,%rs19171;
}
	// end inline asm
	// begin inline asm
	{mul.f16 %rs19177,%rs19156,%rs19162;
}
	// end inline asm
	// begin inline asm
	{add.f16 %rs19180,%rs19156,%rs19177;
}
	// end inline asm
	// begin inline asm
	{mul.f16 %rs19183,%rs19162,%rs19168;
}
	// end inline asm
	// begin inline asm
	{add.f16 %rs19186,%rs19162,%rs19183;
}
	// end inline asm
	// begin inline asm
	{mul.f16 %rs19189,%rs19168,%rs19174;
}
	// end inline asm
	// begin inline asm
	{add.f16 %rs19192,%rs19168,%rs19189;
}
	// end inline asm
	// begin inline asm
	{mul.f16 %rs19195,%rs19174,%rs19180;
}
	// end inline asm
	// begin inline asm
	{add.f16 %rs19198,%rs19174,%rs19195;
}
	// end inline asm
	// begin inline asm
	{mul.f16 %rs19201,%rs19180,%rs19186;
}
	// end inline asm
	// begin inline asm
	{add.f16 %rs19204,%rs19180,%rs19201;
}
	// end inline asm
	// begin inline asm
	{mul.f16 %rs19207,%rs19186,%rs19192;
}
	// end inline asm
	// begin inline asm
	{add.f16 %rs19210,%rs19186,%rs19207;
}
	// end inline asm
	// begin inline asm
	{mul.f16 %rs19213,%rs19192,%rs19198;
}
	// end inline asm
	// begin inline asm
	{add.f16 %rs19216,%rs19192,%rs19213;
}
	// end inline asm
	// begin inline asm
	{mul.f16 %rs19219,%rs19198,%rs19204;
}
	// end inline asm
	// begin inline asm
	{add.f16 %rs19222,%rs19198,%rs19219;
}
	// end inline asm
	// begin inline asm
	{mul.f16 %rs19225,%rs19204,%rs19210;
}
	// end inline asm
	// begin inline asm
	{add.f16 %rs19228,%rs19204,%rs19225;
}
	// end inline asm
	// begin inline asm
	{mul.f16 %rs19231,%rs19210,%rs19216;
}
	// end inline asm
	// begin inline asm
	{add.f16 %rs19234,%rs19210,%rs19231;
}
	// end inline asm
	// begin inline asm
	{mul.f16 %rs19237,%rs19216,%rs19222;
}
	// end inline asm
	// begin inline asm
	{add.f16 %rs19240,%rs19216,%rs19237;
}
	// end inline asm
	// begin inline asm
	{mul.f16 %rs19243,%rs19222,%rs19228;
}
	// end inline asm
	// begin inline asm
	{add.f16 %rs19246,%rs19222,%rs19243;
}
	// end inline asm
	// begin inline asm
	{mul.f16 %rs19249,%rs19228,%rs19234;
}
	// end inline asm
	// begin inline asm
	{add.f16 %rs19252,%rs19228,%rs19249;
}
	// end inline asm
	// begin inline asm
	{mul.f16 %rs19255,%rs19234,%rs19240;
}
	// end inline asm
	// begin inline asm
	{add.f16 %rs19258,%rs19234,%rs19255;
}
	// end inline asm
	// begin inline asm
	{mul.f16 %rs19261,%rs19240,%rs19246;
}
	// end inline asm
	// begin inline asm
	{add.f16 %rs19264,%rs19240,%rs19261;
}
	// end inline asm
	// begin inline asm
	{mul.f16 %rs19267,%rs19246,%rs19252;
}
	// end inline asm
	// begin inline asm
	{add.f16 %rs19270,%rs19246,%rs19267;
}
	// end inline asm
	// begin inline asm
	{mul.f16 %rs19273,%rs19252,%rs19258;
}
	// end inline asm
	// begin inline asm
	{add.f16 %rs19276,%rs19252,%rs19273;
}
	// end inline asm
	// begin inline asm
	{mul.f16 %rs19279,%rs19258,%rs19264;
}
	// end inline asm
	// begin inline asm
	{add.f16 %rs19282,%rs19258,%rs19279;
}
	// end inline asm
	// begin inline asm
	{mul.f16 %rs19285,%rs19264,%rs19270;
}
	// end inline asm
	// begin inline asm
	{add.f16 %rs19288,%rs19264,%rs19285;
}
	// end inline asm
	// begin inline asm
	{mul.f16 %rs19291,%rs19270,%rs19276;
}
	// end inline asm
	// begin inline asm
	{add.f16 %rs19294,%rs19270,%rs19291;
}
	// end inline asm
	// begin inline asm
	{mul.f16 %rs19297,%rs19276,%rs19282;
}
	// end inline asm
	// begin inline asm
	{add.f16 %rs19300,%rs19276,%rs19297;
}
	// end inline asm
	// begin inline asm
	{mul.f16 %rs19303,%rs19282,%rs19288;
}
	// end inline asm
	// begin inline asm
	{add.f16 %rs19306,%rs19282,%rs19303;
}
	// end inline asm
	// begin inline asm
	{mul.f16 %rs19309,%rs19288,%rs19294;
}
	// end inline asm
	// begin inline asm
	{add.f16 %rs19312,%rs19288,%rs19309;
}
	// end inline asm
	// begin inline asm
	{mul.f16 %rs19315,%rs19294,%rs19300;
}
	// end inline asm
	// begin inline asm
	{add.f16 %rs19318,%rs19294,%rs19315;
}
	// end inline asm
	// begin inline asm
	{mul.f16 %rs19321,%rs19300,%rs19306;
}
	// end inline asm
	// begin inline asm
	{add.f16 %rs19324,%rs19300,%rs19321;
}
	// end inline asm
	// begin inline asm
	{mul.f16 %rs19327,%rs19306,%rs19312;
}
	// end inline asm
	// begin inline asm
	{add.f16 %rs19330,%rs19306,%rs19327;
}
	// end inline asm
	// begin inline asm
	{mul.f16 %rs19333,%rs19312,%rs19318;
}
	// end inline asm
	// begin inline asm
	{add.f16 %rs19336,%rs19312,%rs19333;
}
	// end inline asm
	// begin inline asm
	{mul.f16 %rs19339,%rs19318,%rs19324;
}
	// end inline asm
	// begin inline asm
	{add.f16 %rs19342,%rs19318,%rs19339;
}
	// end inline asm
	// begin inline asm
	{mul.f16 %rs19345,%rs19324,%rs19330;
}
	// end inline asm
	// begin inline asm
	{add.f16 %rs19348,%rs19324,%rs19345;
}
	// end inline asm
	// begin inline asm
	{mul.f16 %rs19351,%rs19330,%rs19336;
}
	// end inline asm
	// begin inline asm
	{add.f16 %rs19354,%rs19330,%rs19351;
}
	// end inline asm
	// begin inline asm
	{mul.f16 %rs19357,%rs19336,%rs19342;
}
	// end inline asm
	// begin inline asm
	{add.f16 %rs19360,%rs19336,%rs19357;
}
	// end inline asm
	// begin inline asm
	{mul.f16 %rs19363,%rs19342,%rs19348;
}
	// end inline asm
	// begin inline asm
	{add.f16 %rs19366,%rs19342,%rs19363;
}
	// end inline asm
	// begin inline asm
	{mul.f16 %rs19369,%rs19348,%rs19354;
}
	// end inline asm
	// begin inline asm
	{add.f16 %rs19372,%rs19348,%rs19369;
}
	// end inline asm
	// begin inline asm
	{mul.f16 %rs19375,%rs19354,%rs19360;
}
	// end inline asm
	// begin inline asm
	{add.f16 %rs19378,%rs19354,%rs19375;
}
	// end inline asm
	// begin inline asm
	{mul.f16 %rs19381,%rs19360,%rs19366;
}
	// end inline asm
	// begin inline asm
	{add.f16 %rs19384,%rs19360,%rs19381;
}
	// end inline asm
	// begin inline asm
	{mul.f16 %rs19387,%rs19366,%rs19372;
}
	// end inline asm
	// begin inline asm
	{add.f16 %rs19390,%rs19366,%rs19387;
}
	// end inline asm
	// begin inline asm
	{mul.f16 %rs19393,%rs19372,%rs19378;
}
	// end inline asm
	// begin inline asm
	{add.f16 %rs19396,%rs19372,%rs19393;
}
	// end inline asm
	// begin inline asm
	{mul.f16 %rs19399,%rs19378,%rs19384;
}
	// end inline asm
	// begin inline asm
	{add.f16 %rs19402,%rs19378,%rs19399;
}
	// end inline asm
	// begin inline asm
	{mul.f16 %rs19405,%rs19384,%rs19390;
}
	// end inline asm
	// begin inline asm
	{add.f16 %rs19408,%rs19384,%rs19405;
}
	// end inline asm
	// begin inline asm
	{mul.f16 %rs19411,%rs19390,%rs19396;
}
	// end inline asm
	// begin inline asm
	{add.f16 %rs19414,%rs19390,%rs19411;
}
	// end inline asm
	// begin inline asm
	{mul.f16 %rs19417,%rs19396,%rs19402;
}
	// end inline asm
	// begin inline asm
	{add.f16 %rs19420,%rs19396,%rs19417;
}
	// end inline asm
	// begin inline asm
	{mul.f16 %rs19423,%rs19402,%rs19408;
}
	// end inline asm
	// begin inline asm
	{add.f16 %rs19426,%rs19402,%rs19423;
}
	// end inline asm
	// begin inline asm
	{mul.f16 %rs19429,%rs19408,%rs19414;
}
	// end inline asm
	// begin inline asm
	{add.f16 %rs19432,%rs19408,%rs19429;
}
	// end inline asm
	// begin inline asm
	{mul.f16 %rs19435,%rs19414,%rs19420;
}
	// end inline asm
	// begin inline asm
	{add.f16 %rs19438,%rs19414,%rs19435;
}
	// end inline asm
	// begin inline asm
	{mul.f16 %rs19441,%rs19420,%rs19426;
}
	// end inline asm
	// begin inline asm
	{add.f16 %rs19444,%rs19420,%rs19441;
}
	// end inline asm
	// begin inline asm
	{mul.f16 %rs19447,%rs19426,%rs19432;
}
	// end inline asm
	// begin inline asm
	{add.f16 %rs19450,%rs19426,%rs19447;
}
	// end inline asm
	// begin inline asm
	{mul.f16 %rs19453,%rs19432,%rs19438;
}
	// end inline asm
	// begin inline asm
	{add.f16 %rs19456,%rs19432,%rs19453;
}
	// end inline asm
	// begin inline asm
	{mul.f16 %rs19459,%rs19438,%rs19444;
}
	// end inline asm
	// begin inline asm
	{add.f16 %rs19462,%rs19438,%rs19459;
}
	// end inline asm
	// begin inline asm
	{mul.f16 %rs19465,%rs19444,%rs19450;
}
	// end inline asm
	// begin inline asm
	{add.f16 %rs19468,%rs19444,%rs19465;
}
	// end inline asm
	// begin inline asm
	{mul.f16 %rs19471,%rs19450,%rs19456;
}
	// end inline asm
	// begin inline asm
	{add.f16 %rs19474,%rs19450,%rs19471;
}
	// end inline asm
	// begin inline asm
	{mul.f16 %rs19477,%rs19456,%rs19462;
}
	// end inline asm
	// begin inline asm
	{add.f16 %rs19480,%rs19456,%rs19477;
}
	// end inline asm
	// begin inline asm
	{mul.f16 %rs19483,%rs19462,%rs19468;
}
	// end inline asm
	// begin inline asm
	{add.f16 %rs19486,%rs19462,%rs19483;
}
	// end inline asm
	// begin inline asm
	{mul.f16 %rs19489,%rs19468,%rs19474;
}
	// end inline asm
	// begin inline asm
	{add.f16 %rs19492,%rs19468,%rs19489;
}
	// end inline asm
	// begin inline asm
	{mul.f16 %rs19495,%rs19474,%rs19480;
}
	// end inline asm
	// begin inline asm
	{add.f16 %rs19498,%rs19474,%rs19495;
}
	// end inline asm
	// begin inline asm
	{mul.f16 %rs19501,%rs19480,%rs19486;
}
	// end inline asm
	// begin inline asm
	{add.f16 %rs19504,%rs19480,%rs19501;
}
	// end inline asm
	// begin inline asm
	{mul.f16 %rs19507,%rs19486,%rs19492;
}
	// end inline asm
	// begin inline asm
	{add.f16 %rs19510,%rs19486,%rs19507;
}
	// end inline asm
	// begin inline asm
	{mul.f16 %rs19513,%rs19492,%rs19498;
}
	// end inline asm
	// begin inline asm
	{add.f16 %rs19516,%rs19492,%rs19513;
}
	// end inline asm
	// begin inline asm
	{mul.f16 %rs19519,%rs19498,%rs19504;
}
	// end inline asm
	// begin inline asm
	{add.f16 %rs19522,%rs19498,%rs19519;
}
	// end inline asm
	// begin inline asm
	{mul.f16 %rs19525,%rs19504,%rs19510;
}
	// end inline asm
	// begin inline asm
	{add.f16 %rs19528,%rs19504,%rs19525;
}
	// end inline asm
	// begin inline asm
	{mul.f16 %rs19531,%rs19510,%rs19516;
}
	// end inline asm
	// begin inline asm
	{add.f16 %rs19534,%rs19510,%rs19531;
}
	// end inline asm
	// begin inline asm
	{mul.f16 %rs19537,%rs19516,%rs19522;
}
	// end inline asm
	// begin inline asm
	{add.f16 %rs19540,%rs19516,%rs19537;
}
	// end inline asm
	// begin inline asm
	{mul.f16 %rs19543,%rs19522,%rs19528;
}
	// end inline asm
	// begin inline asm
	{add.f16 %rs19546,%rs19522,%rs19543;
}
	// end inline asm
	// begin inline asm
	{mul.f16 %rs19549,%rs19528,%rs19534;
}
	// end inline asm
	// begin inline asm
	{add.f16 %rs19552,%rs19528,%rs19549;
}
	// end inline asm
	// begin inline asm
	{mul.f16 %rs19555,%rs19534,%rs19540;
}
	// end inline asm
	// begin inline asm
	{add.f16 %rs19558,%rs19534,%rs19555;
}
	// end inline asm
	// begin inline asm
	{mul.f16 %rs19561,%rs19540,%rs19546;
}
	// end inline asm
	// begin inline asm
	{add.f16 %rs19564,%rs19540,%rs19561;
}
	// end inline asm
	// begin inline asm
	{mul.f16 %rs19567,%rs19546,%rs19552;
}
	// end inline asm
	// begin inline asm
	{add.f16 %rs19570,%rs19546,%rs19567;
}
	// end inline asm
	// begin inline asm
	{mul.f16 %rs19573,%rs19552,%rs19558;
}
	// end inline asm
	// begin inline asm
	{add.f16 %rs19576,%rs19552,%rs19573;
}
	// end inline asm
	// begin inline asm
	{mul.f16 %rs19579,%rs19558,%rs19564;
}
	// end inline asm
	// begin inline asm
	{add.f16 %rs19582,%rs19558,%rs19579;
}
	// end inline asm
	// begin inline asm
	{mul.f16 %rs19585,%rs19564,%rs19570;
}
	// end inline asm
	// begin inline asm
	{add.f16 %rs19588,%rs19564,%rs19585;
}
	// end inline asm
	// begin inline asm
	{mul.f16 %rs19591,%rs19570,%rs19576;
}
	// end inline asm
	// begin inline asm
	{add.f16 %rs19594,%rs19570,%rs19591;
}
	// end inline asm
	// begin inline asm
	{mul.f16 %rs19597,%rs19576,%rs19582;
}
	// end inline asm
	// begin inline asm
	{add.f16 %rs19600,%rs19576,%rs19597;
}
	// end inline asm
	// begin inline asm
	{mul.f16 %rs19603,%rs19582,%rs19588;
}
	// end inline asm
	// begin inline asm
	{add.f16 %rs19606,%rs19582,%rs19603;
}
	// end inline asm
	// begin inline asm
	{mul.f16 %rs19609,%rs19588,%rs19594;
}
	// end inline asm
	// begin inline asm
	{add.f16 %rs19612,%rs19588,%rs19609;
}
	// end inline asm
	// begin inline asm
	{mul.f16 %rs19615,%rs19594,%rs19600;
}
	// end inline asm
	// begin inline asm
	{add.f16 %rs19618,%rs19594,%rs19615;
}
	// end inline asm
	// begin inline asm
	{mul.f16 %rs19621,%rs19600,%rs19606;
}
	// end inline asm
	// begin inline asm
	{add.f16 %rs19624,%rs19600,%rs19621;
}
	// end inline asm
	// begin inline asm
	{mul.f16 %rs19627,%rs19606,%rs19612;
}
	// end inline asm
	// begin inline asm
	{add.f16 %rs19630,%rs19606,%rs19627;
}
	// end inline asm
	// begin inline asm
	{mul.f16 %rs19633,%rs19612,%rs19618;
}
	// end inline asm
	// begin inline asm
	{add.f16 %rs19636,%rs19612,%rs19633;
}
	// end inline asm
	// begin inline asm
	{mul.f16 %rs19639,%rs19618,%rs19624;
}
	// end inline asm
	// begin inline asm
	{add.f16 %rs19642,%rs19618,%rs19639;
}
	// end inline asm
	// begin inline asm
	{mul.f16 %rs19645,%rs19624,%rs19630;
}
	// end inline asm
	// begin inline asm
	{add.f16 %rs19648,%rs19624,%rs19645;
}
	// end inline asm
	// begin inline asm
	{mul.f16 %rs19651,%rs19630,%rs19636;
}
	// end inline asm
	// begin inline asm
	{add.f16 %rs19654,%rs19630,%rs19651;
}
	// end inline asm
	// begin inline asm
	{mul.f16 %rs19657,%rs19636,%rs19642;
}
	// end inline asm
	// begin inline asm
	{add.f16 %rs19660,%rs19636,%rs19657;
}
	// end inline asm
	// begin inline asm
	{mul.f16 %rs19663,%rs19642,%rs19648;
}
	// end inline asm
	// begin inline asm
	{add.f16 %rs19666,%rs19642,%rs19663;
}
	// end inline asm
	// begin inline asm
	{mul.f16 %rs19669,%rs19648,%rs19654;
}
	// end inline asm
	// begin inline asm
	{add.f16 %rs19672,%rs19648,%rs19669;
}
	// end inline asm
	// begin inline asm
	{mul.f16 %rs19675,%rs19654,%rs19660;
}
	// end inline asm
	// begin inline asm
	{add.f16 %rs19678,%rs19654,%rs19675;
}
	// end inline asm
	// begin inline asm
	{mul.f16 %rs19681,%rs19660,%rs19666;
}
	// end inline asm
	// begin inline asm
	{add.f16 %rs19684,%rs19660,%rs19681;
}
	// end inline asm
	// begin inline asm
	{mul.f16 %rs19687,%rs19666,%rs19672;
}
	// end inline asm
	// begin inline asm
	{add.f16 %rs19690,%rs19666,%rs19687;
}
	// end inline asm
	// begin inline asm
	{mul.f16 %rs19693,%rs19672,%rs19678;
}
	// end inline asm
	// begin inline asm
	{add.f16 %rs19696,%rs19672,%rs19693;
}
	// end inline asm
	// begin inline asm
	{mul.f16 %rs19699,%rs19678,%rs19684;
}
	// end inline asm
	// begin inline asm
	{add.f16 %rs19702,%rs19678,%rs19699;
}
	// end inline asm
	// begin inline asm
	{mul.f16 %rs19705,%rs19684,%rs19690;
}
	// end inline asm
	// begin inline asm
	{add.f16 %rs19708,%rs19684,%rs19705;
}
	// end inline asm
	// begin inline asm
	{mul.f16 %rs19711,%rs19690,%rs19696;
}
	// end inline asm
	// begin inline asm
	{add.f16 %rs19714,%rs19690,%rs19711;
}
	// end inline asm
	// begin inline asm
	{mul.f16 %rs19717,%rs19696,%rs19702;
}
	// end inline asm
	// begin inline asm
	{add.f16 %rs19720,%rs19696,%rs19717;
}
	// end inline asm
	// begin inline asm
	{mul.f16 %rs19723,%rs19702,%rs19708;
}
	// end inline asm
	// begin inline asm
	{add.f16 %rs19726,%rs19702,%rs19723;
}
	// end inline asm
	// begin inline asm
	{mul.f16 %rs19729,%rs19708,%rs19714;
}
	// end inline asm
	// begin inline asm
	{add.f16 %rs19732,%rs19708,%rs19729;
}
	// end inline asm
	// begin inline asm
	{mul.f16 %rs19735,%rs19714,%rs19720;
}
	// end inline asm
	// begin inline asm
	{add.f16 %rs19738,%rs19714,%rs19735;
}
	// end inline asm
	// begin inline asm
	{mul.f16 %rs19741,%rs19720,%rs19726;
}
	// end inline asm
	// begin inline asm
	{add.f16 %rs19744,%rs19720,%rs19741;
}
	// end inline asm
	// begin inline asm
	{mul.f16 %rs19747,%rs19726,%rs19732;
}
	// end inline asm
	// begin inline asm
	{add.f16 %rs19750,%rs19726,%rs19747;
}
	// end inline asm
	// begin inline asm
	{mul.f16 %rs19753,%rs19732,%rs19738;
}
	// end inline asm
	// begin inline asm
	{add.f16 %rs19756,%rs19732,%rs19753;
}
	// end inline asm
	// begin inline asm
	{mul.f16 %rs19759,%rs19738,%rs19744;
}
	// end inline asm
	// begin inline asm
	{add.f16 %rs19762,%rs19738,%rs19759;
}
	// end inline asm
	// begin inline asm
	{mul.f16 %rs19765,%rs19744,%rs19750;
}
	// end inline asm
	// begin inline asm
	{add.f16 %rs19768,%rs19744,%rs19765;
}
	// end inline asm
	// begin inline asm
	{mul.f16 %rs19771,%rs19750,%rs19756;
}
	// end inline asm
	// begin inline asm
	{add.f16 %rs19774,%rs19750,%rs19771;
}
	// end inline asm
	// begin inline asm
	{mul.f16 %rs19777,%rs19756,%rs19762;
}
	// end inline asm
	// begin inline asm
	{add.f16 %rs19780,%rs19756,%rs19777;
}
	// end inline asm
	// begin inline asm
	{mul.f16 %rs19783,%rs19762,%rs19768;
}
	// end inline asm
	// begin inline asm
	{add.f16 %rs19786,%rs19762,%rs19783;
}
	// end inline asm
	// begin inline asm
	{mul.f16 %rs19789,%rs19768,%rs19774;
}
	// end inline asm
	// begin inline asm
	{add.f16 %rs19792,%rs19768,%rs19789;
}
	// end inline asm
	// begin inline asm
	{mul.f16 %rs19795,%rs19774,%rs19780;
}
	// end inline asm
	// begin inline asm
	{add.f16 %rs19798,%rs19774,%rs19795;
}
	// end inline asm
	// begin inline asm
	{mul.f16 %rs19801,%rs19780,%rs19786;
}
	// end inline asm
	// begin inline asm
	{add.f16 %rs19804,%rs19780,%rs19801;
}
	// end inline asm
	// begin inline asm
	{mul.f16 %rs19807,%rs19786,%rs19792;
}
	// end inline asm
	// begin inline asm
	{add.f16 %rs19810,%rs19786,%rs19807;
}
	// end inline asm
	// begin inline asm
	{mul.f16 %rs19813,%rs19792,%rs19798;
}
	// end inline asm
	// begin inline asm
	{add.f16 %rs19816,%rs19792,%rs19813;
}
	// end inline asm
	// begin inline asm
	{mul.f16 %rs19819,%rs19798,%rs19804;
}
	// end inline asm
	// begin inline asm
	{add.f16 %rs19822,%rs19798,%rs19819;
}
	// end inline asm
	// begin inline asm
	{mul.f16 %rs19825,%rs19804,%rs19810;
}
	// end inline asm
	// begin inline asm
	{add.f16 %rs19828,%rs19804,%rs19825;
}
	// end inline asm
	// begin inline asm
	{mul.f16 %rs19831,%rs19810,%rs19816;
}
	// end inline asm
	// begin inline asm
	{add.f16 %rs19834,%rs19810,%rs19831;
}
	// end inline asm
	// begin inline asm
	{mul.f16 %rs19837,%rs19816,%rs19822;
}
	// end inline asm
	// begin inline asm
	{add.f16 %rs19840,%rs19816,%rs19837;
}
	// end inline asm
	// begin inline asm
	{mul.f16 %rs19843,%rs19822,%rs19828;
}
	// end inline asm
	// begin inline asm
	{add.f16 %rs19846,%rs19822,%rs19843;
}
	// end inline asm
	// begin inline asm
	{mul.f16 %rs19849,%rs19828,%rs19834;
}
	// end inline asm
	// begin inline asm
	{add.f16 %rs19852,%rs19828,%rs19849;
}
	// end inline asm
	// begin inline asm
	{mul.f16 %rs19855,%rs19834,%rs19840;
}
	// end inline asm
	// begin inline asm
	{add.f16 %rs19858,%rs19834,%rs19855;
}
	// end inline asm
	// begin inline asm
	{mul.f16 %rs19861,%rs19840,%rs19846;
}
	// end inline asm
	// begin inline asm
	{add.f16 %rs19864,%rs19840,%rs19861;
}
	// end inline asm
	// begin inline asm
	{mul.f16 %rs19867,%rs19846,%rs19852;
}
	// end inline asm
	// begin inline asm
	{add.f16 %rs19870,%rs19846,%rs19867;
}
	// end inline asm
	// begin inline asm
	{mul.f16 %rs19873,%rs19852,%rs19858;
}
	// end inline asm
	// begin inline asm
	{add.f16 %rs19876,%rs19852,%rs19873;
}
	// end inline asm
	// begin inline asm
	{mul.f16 %rs19879,%rs19858,%rs19864;
}
	// end inline asm
	// begin inline asm
	{add.f16 %rs19882,%rs19858,%rs19879;
}
	// end inline asm
	// begin inline asm
	{mul.f16 %rs19885,%rs19864,%rs19870;
}
	// end inline asm
	// begin inline asm
	{add.f16 %rs19888,%rs19864,%rs19885;
}
	// end inline asm
	// begin inline asm
	{mul.f16 %rs19891,%rs19870,%rs19876;
}
	// end inline asm
	// begin inline asm
	{add.f16 %rs19894,%rs19870,%rs19891;
}
	// end inline asm
	// begin inline asm
	{mul.f16 %rs19897,%rs19876,%rs19882;
}
	// end inline asm
	// begin inline asm
	{add.f16 %rs19900,%rs19876,%rs19897;
}
	// end inline asm
	// begin inline asm
	{mul.f16 %rs19903,%rs19882,%rs19888;
}
	// end inline asm
	// begin inline asm
	{add.f16 %rs19906,%rs19882,%rs19903;
}
	// end inline asm
	// begin inline asm
	{mul.f16 %rs19909,%rs19888,%rs19894;
}
	// end inline asm
	// begin inline asm
	{add.f16 %rs19912,%rs19888,%rs19909;
}
	// end inline asm
	// begin inline asm
	{mul.f16 %rs19915,%rs19894,%rs19900;
}
	// end inline asm
	// begin inline asm
	{add.f16 %rs19918,%rs19894,%rs19915;
}
	// end inline asm
	// begin inline asm
	{mul.f16 %rs19921,%rs19900,%rs19906;
}
	// end inline asm
	// begin inline asm
	{add.f16 %rs19924,%rs19900,%rs19921;
}
	// end inline asm
	// begin inline asm
	{mul.f16 %rs19927,%rs19906,%rs19912;
}
	// end inline asm
	// begin inline asm
	{add.f16 %rs19930,%rs19906,%rs19927;
}
	// end inline asm
	// begin inline asm
	{mul.f16 %rs19933,%rs19912,%rs19918;
}
	// end inline asm
	// begin inline asm
	{add.f16 %rs19936,%rs19912,%rs19933;
}
	// end inline asm
	// begin inline asm
	{mul.f16 %rs19939,%rs19918,%rs19924;
}
	// end inline asm
	// begin inline asm
	{add.f16 %rs19942,%rs19918,%rs19939;
}
	// end inline asm
	// begin inline asm
	{mul.f16 %rs19945,%rs19924,%rs19930;
}
	// end inline asm
	// begin inline asm
	{add.f16 %rs19948,%rs19924,%rs19945;
}
	// end inline asm
	// begin inline asm
	{mul.f16 %rs19951,%rs19930,%rs19936;
}
	// end inline asm
	// begin inline asm
	{add.f16 %rs19954,%rs19930,%rs19951;
}
	// end inline asm
	// begin inline asm
	{mul.f16 %rs19957,%rs19936,%rs19942;
}
	// end inline asm
	// begin inline asm
	{add.f16 %rs19960,%rs19936,%rs19957;
}
	// end inline asm
	// begin inline asm
	{mul.f16 %rs19963,%rs19942,%rs19948;
}
	// end inline asm
	// begin inline asm
	{add.f16 %rs19966,%rs19942,%rs19963;
}
	// end inline asm
	// begin inline asm
	{mul.f16 %rs19969,%rs19948,%rs19954;
}
	// end inline asm
	// begin inline asm
	{add.f16 %rs19972,%rs19948,%rs19969;
}
	// end inline asm
	// begin inline asm
	{mul.f16 %rs19975,%rs19954,%rs19960;
}
	// end inline asm
	// begin inline asm
	{add.f16 %rs19978,%rs19954,%rs19975;
}
	// end inline asm
	// begin inline asm
	{mul.f16 %rs19981,%rs19960,%rs19966;
}
	// end inline asm
	// begin inline asm
	{add.f16 %rs19984,%rs19960,%rs19981;
}
	// end inline asm
	// begin inline asm
	{mul.f16 %rs19987,%rs19966,%rs19972;
}
	// end inline asm
	// begin inline asm
	{add.f16 %rs19990,%rs19966,%rs19987;
}
	// end inline asm
	// begin inline asm
	{mul.f16 %rs19993,%rs19972,%rs19978;
}
	// end inline asm
	// begin inline asm
	{add.f16 %rs19996,%rs19972,%rs19993;
}
	// end inline asm
	// begin inline asm
	{mul.f16 %rs19999,%rs19978,%rs19984;
}
	// end inline asm
	// begin inline asm
	{add.f16 %rs20002,%rs19978,%rs19999;
}
	// end inline asm
	// begin inline asm
	{mul.f16 %rs20005,%rs19984,%rs19990;
}
	// end inline asm
	// begin inline asm
	{add.f16 %rs20008,%rs19984,%rs20005;
}
	// end inline asm
	// begin inline asm
	{mul.f16 %rs20011,%rs19990,%rs19996;
}
	// end inline asm
	// begin inline asm
	{add.f16 %rs20014,%rs19990,%rs20011;
}
	// end inline asm
	// begin inline asm
	{mul.f16 %rs20017,%rs19996,%rs20002;
}
	// end inline asm
	// begin inline asm
	{add.f16 %rs20020,%rs19996,%rs20017;
}
	// end inline asm
	// begin inline asm
	{mul.f16 %rs20023,%rs20002,%rs20008;
}
	// end inline asm
	// begin inline asm
	{add.f16 %rs20026,%rs20002,%rs20023;
}
	// end inline asm
	// begin inline asm
	{mul.f16 %rs20029,%rs20008,%rs20014;
}
	// end inline asm
	// begin inline asm
	{add.f16 %rs20032,%rs20008,%rs20029;
}
	// end inline asm
	// begin inline asm
	{mul.f16 %rs20035,%rs20014,%rs20020;
}
	// end inline asm
	// begin inline asm
	{add.f16 %rs20038,%rs20014,%rs20035;
}
	// end inline asm
	// begin inline asm
	{mul.f16 %rs20041,%rs20020,%rs20026;
}
	// end inline asm
	// begin inline asm
	{add.f16 %rs20044,%rs20020,%rs20041;
}
	// end inline asm
	// begin inline asm
	{mul.f16 %rs20047,%rs20026,%rs20032;
}
	// end inline asm
	// begin inline asm
	{add.f16 %rs20050,%rs20026,%rs20047;
}
	// end inline asm
	// begin inline asm
	{mul.f16 %rs20053,%rs20032,%rs20038;
}
	// end inline asm
	// begin inline asm
	{add.f16 %rs20056,%rs20032,%rs20053;
}
	// end inline asm
	// begin inline asm
	{mul.f16 %rs20059,%rs20038,%rs20044;
}
	// end inline asm
	// begin inline asm
	{add.f16 %rs20062,%rs20038,%rs20059;
}
	// end inline asm
	// begin inline asm
	{mul.f16 %rs20065,%rs20044,%rs20050;
}
	// end inline asm
	// begin inline asm
	{add.f16 %rs20068,%rs20044,%rs20065;
}
	// end inline asm
	// begin inline asm
	{mul.f16 %rs20071,%rs20050,%rs20056;
}
	// end inline asm
	// begin inline asm
	{add.f16 %rs20074,%rs20050,%rs20071;
}
	// end inline asm
	// begin inline asm
	{mul.f16 %rs20077,%rs20056,%rs20062;
}
	// end inline asm
	// begin inline asm
	{add.f16 %rs20080,%rs20056,%rs20077;
}
	// end inline asm
	// begin inline asm
	{mul.f16 %rs20083,%rs20062,%rs20068;
}
	// end inline asm
	// begin inline asm
	{add.f16 %rs20086,%rs20062,%rs20083;
}
	// end inline asm
	// begin inline asm
	{mul.f16 %rs20089,%rs20068,%rs20074;
}
	// end inline asm
	// begin inline asm
	{add.f16 %rs20092,%rs20068,%rs20089;
}
	// end inline asm
	// begin inline asm
	{mul.f16 %rs20095,%rs20074,%rs20080;
}
	// end inline asm
	// begin inline asm
	{add.f16 %rs20098,%rs20074,%rs20095;
}
	// end inline asm
	// begin inline asm
	{mul.f16 %rs20101,%rs20080,%rs20086;
}
	// end inline asm
	// begin inline asm
	{add.f16 %rs20104,%rs20080,%rs20101;
}
	// end inline asm
	// begin inline asm
	{mul.f16 %rs20107,%rs20086,%rs20092;
}
	// end inline asm
	// begin inline asm
	{add.f16 %rs20110,%rs20086,%rs20107;
}
	// end inline asm
	// begin inline asm
	{mul.f16 %rs20113,%rs20092,%rs20098;
}
	// end inline asm
	// begin inline asm
	{add.f16 %rs20116,%rs20092,%rs20113;
}
	// end inline asm
	// begin inline asm
	{mul.f16 %rs20119,%rs20098,%rs20104;
}
	// end inline asm
	// begin inline asm
	{add.f16 %rs20122,%rs20098,%rs20119;
}
	// end inline asm
	// begin inline asm
	{mul.f16 %rs20125,%rs20104,%rs20110;
}
	// end inline asm
	// begin inline asm
	{add.f16 %rs20128,%rs20104,%rs20125;
}
	// end inline asm
	// begin inline asm
	{mul.f16 %rs20131,%rs20110,%rs20116;
}
	// end inline asm
	// begin inline asm
	{add.f16 %rs20134,%rs20110,%rs20131;
}
	// end inline asm
	// begin inline asm
	{mul.f16 %rs20137,%rs20116,%rs20122;
}
	// end inline asm
	// begin inline asm
	{add.f16 %rs20140,%rs20116,%rs20137;
}
	// end inline asm
	// begin inline asm
	{mul.f16 %rs20143,%rs20122,%rs20128;
}
	// end inline asm
	// begin inline asm
	{add.f16 %rs20146,%rs20122,%rs20143;
}
	// end inline asm
	// begin inline asm
	{mul.f16 %rs20149,%rs20128,%rs20134;
}
	// end inline asm
	// begin inline asm
	{add.f16 %rs20152,%rs20128,%rs20149;
}
	// end inline asm
	// begin inline asm
	{mul.f16 %rs20155,%rs20134,%rs20140;
}
	// end inline asm
	// begin inline asm
	{add.f16 %rs20158,%rs20134,%rs20155;
}
	// end inline asm
	// begin inline asm
	{mul.f16 %rs20161,%rs20140,%rs20146;
}
	// end inline asm
	// begin inline asm
	{add.f16 %rs20164,%rs20140,%rs20161;
}
	// end inline asm
	// begin inline asm
	{mul.f16 %rs20167,%rs20146,%rs20152;
}
	// end inline asm
	// begin inline asm
	{add.f16 %rs20170,%rs20146,%rs20167;
}
	// end inline asm
	// begin inline asm
	{mul.f16 %rs20173,%rs20152,%rs20158;
}
	// end inline asm
	// begin inline asm
	{add.f16 %rs20176,%rs20152,%rs20173;
}
	// end inline asm
	// begin inline asm
	{mul.f16 %rs20179,%rs20158,%rs20164;
}
	// end inline asm
	// begin inline asm
	{add.f16 %rs20182,%rs20158,%rs20179;
}
	// end inline asm
	// begin inline asm
	{mul.f16 %rs20185,%rs20164,%rs20170;
}
	// end inline asm
	// begin inline asm
	{add.f16 %rs20188,%rs20164,%rs20185;
}
	// end inline asm
	// begin inline asm
	{mul.f16 %rs20191,%rs20170,%rs20176;
}
	// end inline asm
	// begin inline asm
	{add.f16 %rs20194,%rs20170,%rs20191;
}
	// end inline asm
	// begin inline asm
	{mul.f16 %rs20197,%rs20176,%rs20182;
}
	// end inline asm
	// begin inline asm
	{add.f16 %rs20200,%rs20176,%rs20197;
}
	// end inline asm
	// begin inline asm
	{mul.f16 %rs20203,%rs20182,%rs20188;
}
	// end inline asm
	// begin inline asm
	{add.f16 %rs20206,%rs20182,%rs20203;
}
	// end inline asm
	// begin inline asm
	{mul.f16 %rs20209,%rs20188,%rs20194;
}
	// end inline asm
	// begin inline asm
	{add.f16 %rs20212,%rs20188,%rs20209;
}
	// end inline asm
	// begin inline asm
	{mul.f16 %rs20215,%rs20194,%rs20200;
}
	// end inline asm
	// begin inline asm
	{add.f16 %rs20218,%rs20194,%rs20215;
}
	// end inline asm
	// begin inline asm
	{mul.f16 %rs20221,%rs20200,%rs20206;
}
	// end inline asm
	// begin inline asm
	{add.f16 %rs20224,%rs20200,%rs20221;
}
	// end inline asm
	// begin inline asm
	{mul.f16 %rs20227,%rs20206,%rs20212;
}
	// end inline asm
	// begin inline asm
	{add.f16 %rs20230,%rs20206,%rs20227;
}
	// end inline asm
	// begin inline asm
	{mul.f16 %rs20233,%rs20212,%rs20218;
}
	// end inline asm
	// begin inline asm
	{add.f16 %rs20236,%rs20212,%rs20233;
}
	// end inline asm
	// begin inline asm
	{mul.f16 %rs20239,%rs20218,%rs20224;
}
	// end inline asm
	// begin inline asm
	{add.f16 %rs20242,%rs20218,%rs20239;
}
	// end inline asm
	// begin inline asm
	{mul.f16 %rs20245,%rs20224,%rs20230;
}
	// end inline asm
	// begin inline asm
	{add.f16 %rs20248,%rs20224,%rs20245;
}
	// end inline asm
	// begin inline asm
	{mul.f16 %rs20251,%rs20230,%rs20236;
}
	// end inline asm
	// begin inline asm
	{add.f16 %rs20254,%rs20230,%rs20251;
}
	// end inline asm
	// begin inline asm
	{mul.f16 %rs20257,%rs20236,%rs20242;
}
	// end inline asm
	// begin inline asm
	{add.f16 %rs20260,%rs20236,%rs20257;
}
	// end inline asm
	// begin inline asm
	{mul.f16 %rs20263,%rs20242,%rs20248;
}
	// end inline asm
	// begin inline asm
	{add.f16 %rs20266,%rs20242,%rs20263;
}
	// end inline asm
	// begin inline asm
	{mul.f16 %rs20269,%rs20248,%rs20254;
}
	// end inline asm
	// begin inline asm
	{add.f16 %rs20272,%rs20248,%rs20269;
}
	// end inline asm
	// begin inline asm
	{mul.f16 %rs20275,%rs20254,%rs20260;
}
	// end inline asm
	// begin inline asm
	{add.f16 %rs20278,%rs20254,%rs20275;
}
	// end inline asm
	// begin inline asm
	{mul.f16 %rs20281,%rs20260,%rs20266;
}
	// end inline asm
	// begin inline asm
	{add.f16 %rs20284,%rs20260,%rs20281;
}
	// end inline asm
	// begin inline asm
	{mul.f16 %rs20287,%rs20266,%rs20272;
}
	// end inline asm
	// begin inline asm
	{add.f16 %rs20290,%rs20266,%rs20287;
}
	// end inline asm
	// begin inline asm
	{mul.f16 %rs20293,%rs20272,%rs20278;
}
	// end inline asm
	// begin inline asm
	{add.f16 %rs20296,%rs20272,%rs20293;
}
	// end inline asm
	// begin inline asm
	{mul.f16 %rs20299,%rs20278,%rs20284;
}
	// end inline asm
	// begin inline asm
	{add.f16 %rs20302,%rs20278,%rs20299;
}
	// end inline asm
	// begin inline asm
	{mul.f16 %rs20305,%rs20284,%rs20290;
}
	// end inline asm
	// begin inline asm
	{add.f16 %rs20308,%rs20284,%rs20305;
}
	// end inline asm
	// begin inline asm
	{mul.f16 %rs20311,%rs20290,%rs20296;
}
	// end inline asm
	// begin inline asm
	{add.f16 %rs20314,%rs20290,%rs20311;
}
	// end inline asm
	// begin inline asm
	{mul.f16 %rs20317,%rs20296,%rs20302;
}
	// end inline asm
	// begin inline asm
	{add.f16 %rs20320,%rs20296,%rs20317;
}
	// end inline asm
	// begin inline asm
	{mul.f16 %rs20323,%rs20302,%rs20308;
}
	// end inline asm
	// begin inline asm
	{add.f16 %rs20326,%rs20302,%rs20323;
}
	// end inline asm
	// begin inline asm
	{mul.f16 %rs20329,%rs20308,%rs20314;
}
	// end inline asm
	// begin inline asm
	{add.f16 %rs20332,%rs20308,%rs20329;
}
	// end inline asm
	// begin inline asm
	{mul.f16 %rs20335,%rs20314,%rs20320;
}
	// end inline asm
	// begin inline asm
	{add.f16 %rs20338,%rs20314,%rs20335;
}
	// end inline asm
	// begin inline asm
	{mul.f16 %rs20341,%rs20320,%rs20326;
}
	// end inline asm
	// begin inline asm
	{add.f16 %rs20344,%rs20320,%rs20341;
}
	// end inline asm
	// begin inline asm
	{mul.f16 %rs20347,%rs20326,%rs20332;
}
	// end inline asm
	// begin inline asm
	{add.f16 %rs20350,%rs20326,%rs20347;
}
	// end inline asm
	// begin inline asm
	{mul.f16 %rs20353,%rs20332,%rs20338;
}
	// end inline asm
	// begin inline asm
	{add.f16 %rs20356,%rs20332,%rs20353;
}
	// end inline asm
	// begin inline asm
	{mul.f16 %rs20359,%rs20338,%rs20344;
}
	// end inline asm
	// begin inline asm
	{add.f16 %rs20362,%rs20338,%rs20359;
}
	// end inline asm
	// begin inline asm
	{mul.f16 %rs20365,%rs20344,%rs20350;
}
	// end inline asm
	// begin inline asm
	{add.f16 %rs20368,%rs20344,%rs20365;
}
	// end inline asm
	// begin inline asm
	{mul.f16 %rs20371,%rs20350,%rs20356;
}
	// end inline asm
	// begin inline asm
	{add.f16 %rs20374,%rs20350,%rs20371;
}
	// end inline asm
	// begin inline asm
	{mul.f16 %rs20377,%rs20356,%rs20362;
}
	// end inline asm
	// begin inline asm
	{add.f16 %rs20380,%rs20356,%rs20377;
}
	// end inline asm
	// begin inline asm
	{mul.f16 %rs20383,%rs20362,%rs20368;
}
	// end inline asm
	// begin inline asm
	{add.f16 %rs20386,%rs20362,%rs20383;
}
	// end inline asm
	// begin inline asm
	{mul.f16 %rs20389,%rs20368,%rs20374;
}
	// end inline asm
	// begin inline asm
	{add.f16 %rs20392,%rs20368,%rs20389;
}
	// end inline asm
	// begin inline asm
	{mul.f16 %rs20395,%rs20374,%rs20380;
}
	// end inline asm
	// begin inline asm
	{add.f16 %rs20398,%rs20374,%rs20395;
}
	// end inline asm
	// begin inline asm
	{mul.f16 %rs20401,%rs20380,%rs20386;
}
	// end inline asm
	// begin inline asm
	{add.f16 %rs20404,%rs20380,%rs20401;
}
	// end inline asm
	// begin inline asm
	{mul.f16 %rs20407,%rs20386,%rs20392;
}
	// end inline asm
	// begin inline asm
	{add.f16 %rs20410,%rs20386,%rs20407;
}
	// end inline asm
	// begin inline asm
	{mul.f16 %rs20413,%rs20392,%rs20398;
}
	// end inline asm
	// begin inline asm
	{add.f16 %rs20416,%rs20392,%rs20413;
}
	// end inline asm
	// begin inline asm
	{mul.f16 %rs20419,%rs20398,%rs20404;
}
	// end inline asm
	// begin inline asm
	{add.f16 %rs20422,%rs20398,%rs20419;
}
	// end inline asm
	// begin inline asm
	{mul.f16 %rs20425,%rs20404,%rs20410;
}
	// end inline asm
	// begin inline asm
	{add.f16 %rs20428,%rs20404,%rs20425;
}
	// end inline asm
	// begin inline asm
	{mul.f16 %rs20431,%rs20410,%rs20416;
}
	// end inline asm
	// begin inline asm
	{add.f16 %rs20434,%rs20410,%rs20431;
}
	// end inline asm
	// begin inline asm
	{mul.f16 %rs20437,%rs20416,%rs20422;
}
	// end inline asm
	// begin inline asm
	{add.f16 %rs20440,%rs20416,%rs20437;
}
	// end inline asm
	// begin inline asm
	{mul.f16 %rs20443,%rs20422,%rs20428;
}
	// end inline asm
	// begin inline asm
	{add.f16 %rs20446,%rs20422,%rs20443;
}
	// end inline asm
	// begin inline asm
	{mul.f16 %rs20449,%rs20428,%rs20434;
}
	// end inline asm
	// begin inline asm
	{add.f16 %rs20452,%rs20428,%rs20449;
}
	// end inline asm
	// begin inline asm
	{mul.f16 %rs20455,%rs20434,%rs20440;
}
	// end inline asm
	// begin inline asm
	{add.f16 %rs20458,%rs20434,%rs20455;
}
	// end inline asm
	// begin inline asm
	{mul.f16 %rs20461,%rs20440,%rs20446;
}
	// end inline asm
	// begin inline asm
	{add.f16 %rs20464,%rs20440,%rs20461;
}
	// end inline asm
	// begin inline asm
	{mul.f16 %rs20467,%rs20446,%rs20452;
}
	// end inline asm
	// begin inline asm
	{add.f16 %rs20470,%rs20446,%rs20467;
}
	// end inline asm
	// begin inline asm
	{mul.f16 %rs20473,%rs20452,%rs20458;
}
	// end inline asm
	// begin inline asm
	{add.f16 %rs20476,%rs20452,%rs20473;
}
	// end inline asm
	// begin inline asm
	{mul.f16 %rs20479,%rs20458,%rs20464;
}
	// end inline asm
	// begin inline asm
	{add.f16 %rs20482,%rs20458,%rs20479;
}
	// end inline asm
	// begin inline asm
	{mul.f16 %rs20485,%rs20464,%rs20470;
}
	// end inline asm
	// begin inline asm
	{add.f16 %rs20488,%rs20464,%rs20485;
}
	// end inline asm
	// begin inline asm
	{mul.f16 %rs20491,%rs20470,%rs20476;
}
	// end inline asm
	// begin inline asm
	{add.f16 %rs20494,%rs20470,%rs20491;
}
	// end inline asm
	// begin inline asm
	{mul.f16 %rs20497,%rs20476,%rs20482;
}
	// end inline asm
	// begin inline asm
	{add.f16 %rs20500,%rs20476,%rs20497;
}
	// end inline asm
	// begin inline asm
	{mul.f16 %rs20503,%rs20482,%rs20488;
}
	// end inline asm
	// begin inline asm
	{add.f16 %rs20506,%rs20482,%rs20503;
}
	// end inline asm
	// begin inline asm
	{mul.f16 %rs20509,%rs20488,%rs20494;
}
	// end inline asm
	// begin inline asm
	{add.f16 %rs20512,%rs20488,%rs20509;
}
	// end inline asm
	// begin inline asm
	{mul.f16 %rs20515,%rs20494,%rs20500;
}
	// end inline asm
	// begin inline asm
	{add.f16 %rs20518,%rs20494,%rs20515;
}
	// end inline asm
	// begin inline asm
	{mul.f16 %rs20521,%rs20500,%rs20506;
}
	// end inline asm
	// begin inline asm
	{add.f16 %rs20524,%rs20500,%rs20521;
}
	// end inline asm
	// begin inline asm
	{mul.f16 %rs20527,%rs20506,%rs20512;
}
	// end inline asm
	// begin inline asm
	{add.f16 %rs20530,%rs20506,%rs20527;
}
	// end inline asm
	// begin inline asm
	{mul.f16 %rs20533,%rs20512,%rs20518;
}
	// end inline asm
	// begin inline asm
	{add.f16 %rs20536,%rs20512,%rs20533;
}
	// end inline asm
	// begin inline asm
	{mul.f16 %rs20539,%rs20518,%rs20524;
}
	// end inline asm
	// begin inline asm
	{add.f16 %rs20542,%rs20518,%rs20539;
}
	// end inline asm
	// begin inline asm
	{mul.f16 %rs20545,%rs20524,%rs20530;
}
	// end inline asm
	// begin inline asm
	{add.f16 %rs20548,%rs20524,%rs20545;
}
	// end inline asm
	// begin inline asm
	{mul.f16 %rs20551,%rs20530,%rs20536;
}
	// end inline asm
	// begin inline asm
	{add.f16 %rs20554,%rs20530,%rs20551;
}
	// end inline asm
	// begin inline asm
	{mul.f16 %rs20557,%rs20536,%rs20542;
}
	// end inline asm
	// begin inline asm
	{add.f16 %rs20560,%rs20536,%rs20557;
}
	// end inline asm
	// begin inline asm
	{mul.f16 %rs20563,%rs20542,%rs20548;
}
	// end inline asm
	// begin inline asm
	{add.f16 %rs20566,%rs20542,%rs20563;
}
	// end inline asm
	// begin inline asm
	{mul.f16 %rs20569,%rs20548,%rs20554;
}
	// end inline asm
	// begin inline asm
	{add.f16 %rs20572,%rs20548,%rs20569;
}
	// end inline asm
	// begin inline asm
	{mul.f16 %rs20575,%rs20554,%rs20560;
}
	// end inline asm
	// begin inline asm
	{add.f16 %rs20578,%rs20554,%rs20575;
}
	// end inline asm
	// begin inline asm
	{mul.f16 %rs20581,%rs20560,%rs20566;
}
	// end inline asm
	// begin inline asm
	{add.f16 %rs20584,%rs20560,%rs20581;
}
	// end inline asm
	// begin inline asm
	{mul.f16 %rs20587,%rs20566,%rs20572;
}
	// end inline asm
	// begin inline asm
	{add.f16 %rs20590,%rs20566,%rs20587;
}
	// end inline asm
	// begin inline asm
	{mul.f16 %rs20593,%rs20572,%rs20578;
}
	// end inline asm
	// begin inline asm
	{add.f16 %rs20596,%rs20572,%rs20593;
}
	// end inline asm
	// begin inline asm
	{mul.f16 %rs20599,%rs20578,%rs20584;
}
	// end inline asm
	// begin inline asm
	{add.f16 %rs20602,%rs20578,%rs20599;
}
	// end inline asm
	// begin inline asm
	{mul.f16 %rs20605,%rs20584,%rs20590;
}
	// end inline asm
	// begin inline asm
	{add.f16 %rs20608,%rs20584,%rs20605;
}
	// end inline asm
	// begin inline asm
	{mul.f16 %rs20611,%rs20590,%rs20596;
}
	// end inline asm
	// begin inline asm
	{add.f16 %rs20614,%rs20590,%rs20611;
}
	// end inline asm
	// begin inline asm
	{mul.f16 %rs20617,%rs20596,%rs20602;
}
	// end inline asm
	// begin inline asm
	{add.f16 %rs20620,%rs20596,%rs20617;
}
	// end inline asm
	// begin inline asm
	{mul.f16 %rs20623,%rs20602,%rs20608;
}
	// end inline asm
	// begin inline asm
	{add.f16 %rs20626,%rs20602,%rs20623;
}
	// end inline asm
	// begin inline asm
	{mul.f16 %rs20629,%rs20608,%rs20614;
}
	// end inline asm
	// begin inline asm
	{add.f16 %rs20632,%rs20608,%rs20629;
}
	// end inline asm
	// begin inline asm
	{mul.f16 %rs20635,%rs20614,%rs20620;
}
	// end inline asm
	// begin inline asm
	{add.f16 %rs20638,%rs20614,%rs20635;
}
	// end inline asm
	// begin inline asm
	{mul.f16 %rs20641,%rs20620,%rs20626;
}
	// end inline asm
	// begin inline asm
	{add.f16 %rs20644,%rs20620,%rs20641;
}
	// end inline asm
	// begin inline asm
	{mul.f16 %rs20647,%rs20626,%rs20632;
}
	// end inline asm
	// begin inline asm
	{add.f16 %rs20650,%rs20626,%rs20647;
}
	// end inline asm
	// begin inline asm
	{mul.f16 %rs20653,%rs20632,%rs20638;
}
	// end inline asm
	// begin inline asm
	{add.f16 %rs20656,%rs20632,%rs20653;
}
	// end inline asm
	// begin inline asm
	{mul.f16 %rs20659,%rs20638,%rs20644;
}
	// end inline asm
	// begin inline asm
	{add.f16 %rs20662,%rs20638,%rs20659;
}
	// end inline asm
	// begin inline asm
	{mul.f16 %rs20665,%rs20644,%rs20650;
}
	// end inline asm
	// begin inline asm
	{add.f16 %rs20668,%rs20644,%rs20665;
}
	// end inline asm
	// begin inline asm
	{mul.f16 %rs20671,%rs20650,%rs20656;
}
	// end inline asm
	// begin inline asm
	{add.f16 %rs20674,%rs20650,%rs20671;
}
	// end inline asm
	// begin inline asm
	{mul.f16 %rs20677,%rs20656,%rs20662;
}
	// end inline asm
	// begin inline asm
	{add.f16 %rs20680,%rs20656,%rs20677;
}
	// end inline asm
	// begin inline asm
	{mul.f16 %rs20683,%rs20662,%rs20668;
}
	// end inline asm
	// begin inline asm
	{add.f16 %rs20686,%rs20662,%rs20683;
}
	// end inline asm
	// begin inline asm
	{mul.f16 %rs20689,%rs20668,%rs20674;
}
	// end inline asm
	// begin inline asm
	{add.f16 %rs20692,%rs20668,%rs20689;
}
	// end inline asm
	// begin inline asm
	{mul.f16 %rs20695,%rs20674,%rs20680;
}
	// end inline asm
	// begin inline asm
	{add.f16 %rs20698,%rs20674,%rs20695;
}
	// end inline asm
	// begin inline asm
	{mul.f16 %rs20701,%rs20680,%rs20686;
}
	// end inline asm
	// begin inline asm
	{add.f16 %rs20704,%rs20680,%rs20701;
}
	// end inline asm
	// begin inline asm
	{mul.f16 %rs20707,%rs20686,%rs20692;
}
	// end inline asm
	// begin inline asm
	{add.f16 %rs20710,%rs20686,%rs20707;
}
	// end inline asm
	// begin inline asm
	{mul.f16 %rs20713,%rs20692,%rs20698;
}
	// end inline asm
	// begin inline asm
	{add.f16 %rs20716,%rs20692,%rs20713;
}
	// end inline asm
	// begin inline asm
	{mul.f16 %rs20719,%rs20698,%rs20704;
}
	// end inline asm
	// begin inline asm
	{add.f16 %rs20722,%rs20698,%rs20719;
}
	// end inline asm
	// begin inline asm
	{mul.f16 %rs20725,%rs20704,%rs20710;
}
	// end inline asm
	// begin inline asm
	{add.f16 %rs20728,%rs20704,%rs20725;
}
	// end inline asm
	// begin inline asm
	{mul.f16 %rs20731,%rs20710,%rs20716;
}
	// end inline asm
	// begin inline asm
	{add.f16 %rs20734,%rs20710,%rs20731;
}
	// end inline asm
	// begin inline asm
	{mul.f16 %rs20737,%rs20716,%rs20722;
}
	// end inline asm
	// begin inline asm
	{add.f16 %rs20740,%rs20716,%rs20737;
}
	// end inline asm
	// begin inline asm
	{mul.f16 %rs20743,%rs20722,%rs20728;
}
	// end inline asm
	// begin inline asm
	{add.f16 %rs20746,%rs20722,%rs20743;
}
	// end inline asm
	// begin inline asm
	{mul.f16 %rs20749,%rs20728,%rs20734;
}
	// end inline asm
	// begin inline asm
	{add.f16 %rs20752,%rs20728,%rs20749;
}
	// end inline asm
	// begin inline asm
	{mul.f16 %rs20755,%rs20734,%rs20740;
}
	// end inline asm
	// begin inline asm
	{add.f16 %rs20758,%rs20734,%rs20755;
}
	// end inline asm
	// begin inline asm
	{mul.f16 %rs20761,%rs20740,%rs20746;
}
	// end inline asm
	// begin inline asm
	{add.f16 %rs20764,%rs20740,%rs20761;
}
	// end inline asm
	// begin inline asm
	{mul.f16 %rs20767,%rs20746,%rs20752;
}
	// end inline asm
	// begin inline asm
	{add.f16 %rs20770,%rs20746,%rs20767;
}
	// end inline asm
	// begin inline asm
	{mul.f16 %rs20773,%rs20752,%rs20758;
}
	// end inline asm
	// begin inline asm
	{add.f16 %rs20776,%rs20752,%rs20773;
}
	// end inline asm
	// begin inline asm
	{mul.f16 %rs20779,%rs20758,%rs20764;
}
	// end inline asm
	// begin inline asm
	{add.f16 %rs20782,%rs20758,%rs20779;
}
	// end inline asm
	// begin inline asm
	{mul.f16 %rs20785,%rs20764,%rs20770;
}
	// end inline asm
	// begin inline asm
	{add.f16 %rs20788,%rs20764,%rs20785;
}
	// end inline asm
	// begin inline asm
	{mul.f16 %rs20791,%rs20770,%rs20776;
}
	// end inline asm
	// begin inline asm
	{add.f16 %rs20794,%rs20770,%rs20791;
}
	// end inline asm
	// begin inline asm
	{mul.f16 %rs20797,%rs20776,%rs20782;
}
	// end inline asm
	// begin inline asm
	{add.f16 %rs20800,%rs20776,%rs20797;
}
	// end inline asm
	// begin inline asm
	{mul.f16 %rs20803,%rs20782,%rs20788;
}
	// end inline asm
	// begin inline asm
	{add.f16 %rs20806,%rs20782,%rs20803;
}
	// end inline asm
	// begin inline asm
	{mul.f16 %rs20809,%rs20788,%rs20794;
}
	// end inline asm
	// begin inline asm
	{add.f16 %rs20812,%rs20788,%rs20809;
}
	// end inline asm
	// begin inline asm
	{mul.f16 %rs20815,%rs20794,%rs20800;
}
	// end inline asm
	// begin inline asm
	{add.f16 %rs20818,%rs20794,%rs20815;
}
	// end inline asm
	// begin inline asm
	{mul.f16 %rs20821,%rs20800,%rs20806;
}
	// end inline asm
	// begin inline asm
	{add.f16 %rs20824,%rs20800,%rs20821;
}
	// end inline asm
	// begin inline asm
	{mul.f16 %rs20827,%rs20806,%rs20812;
}
	// end inline asm
	// begin inline asm
	{add.f16 %rs20830,%rs20806,%rs20827;
}
	// end inline asm
	// begin inline asm
	{mul.f16 %rs20833,%rs20812,%rs20818;
}
	// end inline asm
	// begin inline asm
	{add.f16 %rs20836,%rs20812,%rs20833;
}
	// end inline asm
	// begin inline asm
	{mul.f16 %rs20839,%rs20818,%rs20824;
}
	// end inline asm
	// begin inline asm
	{add.f16 %rs20842,%rs20818,%rs20839;
}
	// end inline asm
	// begin inline asm
	{mul.f16 %rs20845,%rs20824,%rs20830;
}
	// end inline asm
	// begin inline asm
	{add.f16 %rs20848,%rs20824,%rs20845;
}
	// end inline asm
	// begin inline asm
	{mul.f16 %rs20851,%rs20830,%rs20836;
}
	// end inline asm
	// begin inline asm
	{add.f16 %rs20854,%rs20830,%rs20851;
}
	// end inline asm
	// begin inline asm
	{mul.f16 %rs20857,%rs20836,%rs20842;
}
	// end inline asm
	// begin inline asm
	{add.f16 %rs20860,%rs20836,%rs20857;
}
	// end inline asm
	// begin inline asm
	{mul.f16 %rs20863,%rs20842,%rs20848;
}
	// end inline asm
	// begin inline asm
	{add.f16 %rs20866,%rs20842,%rs20863;
}
	// end inline asm
	// begin inline asm
	{mul.f16 %rs20869,%rs20848,%rs20854;
}
	// end inline asm
	// begin inline asm
	{add.f16 %rs20872,%rs20848,%rs20869;
}
	// end inline asm
	// begin inline asm
	{mul.f16 %rs20875,%rs20854,%rs20860;
}
	// end inline asm
	// begin inline asm
	{add.f16 %rs20878,%rs20854,%rs20875;
}
	// end inline asm
	// begin inline asm
	{mul.f16 %rs20881,%rs20860,%rs20866;
}
	// end inline asm
	// begin inline asm
	{add.f16 %rs20884,%rs20860,%rs20881;
}
	// end inline asm
	// begin inline asm
	{mul.f16 %rs20887,%rs20866,%rs20872;
}
	// end inline asm
	// begin inline asm
	{add.f16 %rs20890,%rs20866,%rs20887;
}
	// end inline asm
	// begin inline asm
	{mul.f16 %rs20893,%rs20872,%rs20878;
}
	// end inline asm
	// begin inline asm
	{add.f16 %rs20896,%rs20872,%rs20893;
}
	// end inline asm
	// begin inline asm
	{mul.f16 %rs20899,%rs20878,%rs20884;
}
	// end inline asm
	// begin inline asm
	{add.f16 %rs20902,%rs20878,%rs20899;
}
	// end inline asm
	// begin inline asm
	{mul.f16 %rs20905,%rs20884,%rs20890;
}
	// end inline asm
	// begin inline asm
	{add.f16 %rs20908,%rs20884,%rs20905;
}
	// end inline asm
	// begin inline asm
	{mul.f16 %rs20911,%rs20890,%rs20896;
}
	// end inline asm
	// begin inline asm
	{add.f16 %rs20914,%rs20890,%rs20911;
}
	// end inline asm
	// begin inline asm
	{mul.f16 %rs20917,%rs20896,%rs20902;
}
	// end inline asm
	// begin inline asm
	{add.f16 %rs20920,%rs20896,%rs20917;
}
	// end inline asm
	// begin inline asm
	{mul.f16 %rs20923,%rs20902,%rs20908;
}
	// end inline asm
	// begin inline asm
	{add.f16 %rs20926,%rs20902,%rs20923;
}
	// end inline asm
	// begin inline asm
	{mul.f16 %rs20929,%rs20908,%rs20914;
}
	// end inline asm
	// begin inline asm
	{add.f16 %rs20932,%rs20908,%rs20929;
}
	// end inline asm
	// begin inline asm
	{mul.f16 %rs20935,%rs20914,%rs20920;
}
	// end inline asm
	// begin inline asm
	{add.f16 %rs20938,%rs20914,%rs20935;
}
	// end inline asm
	// begin inline asm
	{mul.f16 %rs20941,%rs20920,%rs20926;
}
	// end inline asm
	// begin inline asm
	{add.f16 %rs20944,%rs20920,%rs20941;
}
	// end inline asm
	// begin inline asm
	{mul.f16 %rs20947,%rs20926,%rs20932;
}
	// end inline asm
	// begin inline asm
	{add.f16 %rs20950,%rs20926,%rs20947;
}
	// end inline asm
	// begin inline asm
	{mul.f16 %rs20953,%rs20932,%rs20938;
}
	// end inline asm
	// begin inline asm
	{add.f16 %rs20956,%rs20932,%rs20953;
}
	// end inline asm
	// begin inline asm
	{mul.f16 %rs20959,%rs20938,%rs20944;
}
	// end inline asm
	// begin inline asm
	{add.f16 %rs20962,%rs20938,%rs20959;
}
	// end inline asm
	// begin inline asm
	{mul.f16 %rs20965,%rs20944,%rs20950;
}
	// end inline asm
	// begin inline asm
	{add.f16 %rs20968,%rs20944,%rs20965;
}
	// end inline asm
	// begin inline asm
	{mul.f16 %rs20971,%rs20950,%rs20956;
}
	// end inline asm
	// begin inline asm
	{add.f16 %rs20974,%rs20950,%rs20971;
}
	// end inline asm
	// begin inline asm
	{mul.f16 %rs20977,%rs20956,%rs20962;
}
	// end inline asm
	// begin inline asm
	{add.f16 %rs20980,%rs20956,%rs20977;
}
	// end inline asm
	// begin inline asm
	{mul.f16 %rs20983,%rs20962,%rs20968;
}
	// end inline asm
	// begin inline asm
	{add.f16 %rs20986,%rs20962,%rs20983;
}
	// end inline asm
	// begin inline asm
	{mul.f16 %rs20989,%rs20968,%rs20974;
}
	// end inline asm
	// begin inline asm
	{add.f16 %rs20992,%rs20968,%rs20989;
}
	// end inline asm
	// begin inline asm
	{mul.f16 %rs20995,%rs20974,%rs20980;
}
	// end inline asm
	// begin inline asm
	{add.f16 %rs20998,%rs20974,%rs20995;
}
	// end inline asm
	// begin inline asm
	{mul.f16 %rs21001,%rs20980,%rs20986;
}
	// end inline asm
	// begin inline asm
	{add.f16 %rs21004,%rs20980,%rs21001;
}
	// end inline asm
	// begin inline asm
	{mul.f16 %rs21007,%rs20986,%rs20992;
}
	// end inline asm
	// begin inline asm
	{add.f16 %rs21010,%rs20986,%rs21007;
}
	// end inline asm
	// begin inline asm
	{mul.f16 %rs21013,%rs20992,%rs20998;
}
	// end inline asm
	// begin inline asm
	{add.f16 %rs21016,%rs20992,%rs21013;
}
	// end inline asm
	// begin inline asm
	{mul.f16 %rs21019,%rs20998,%rs21004;
}
	// end inline asm
	// begin inline asm
	{add.f16 %rs21022,%rs20998,%rs21019;
}
	// end inline asm
	// begin inline asm
	{mul.f16 %rs21025,%rs21004,%rs21010;
}
	// end inline asm
	// begin inline asm
	{add.f16 %rs21028,%rs21004,%rs21025;
}
	// end inline asm
	// begin inline asm
	{mul.f16 %rs21031,%rs21010,%rs21016;
}
	// end inline asm
	// begin inline asm
	{add.f16 %rs21034,%rs21010,%rs21031;
}
	// end inline asm
	// begin inline asm
	{mul.f16 %rs21037,%rs21016,%rs21022;
}
	// end inline asm
	// begin inline asm
	{add.f16 %rs21040,%rs21016,%rs21037;
}
	// end inline asm
	// begin inline asm
	{mul.f16 %rs21043,%rs21022,%rs21028;
}
	// end inline asm
	// begin inline asm
	{add.f16 %rs21046,%rs21022,%rs21043;
}
	// end inline asm
	// begin inline asm
	{mul.f16 %rs21049,%rs21028,%rs21034;
}
	// end inline asm
	// begin inline asm
	{add.f16 %rs21052,%rs21028,%rs21049;
}
	// end inline asm
	// begin inline asm
	{mul.f16 %rs21055,%rs21034,%rs21040;
}
	// end inline asm
	// begin inline asm
	{add.f16 %rs21058,%rs21034,%rs21055;
}
	// end inline asm
	// begin inline asm
	{mul.f16 %rs21061,%rs21040,%rs21046;
}
	// end inline asm
	// begin inline asm
	{add.f16 %rs21064,%rs21040,%rs21061;
}
	// end inline asm
	// begin inline asm
	{mul.f16 %rs21067,%rs21046,%rs21052;
}
	// end inline asm
	// begin inline asm
	{add.f16 %rs21070,%rs21046,%rs21067;
}
	// end inline asm
	// begin inline asm
	{mul.f16 %rs21073,%rs21052,%rs21058;
}
	// end inline asm
	// begin inline asm
	{add.f16 %rs21076,%rs21052,%rs21073;
}
	// end inline asm
	// begin inline asm
	{mul.f16 %rs21079,%rs21058,%rs21064;
}
	// end inline asm
	// begin inline asm
	{add.f16 %rs21082,%rs21058,%rs21079;
}
	// end inline asm
	// begin inline asm
	{mul.f16 %rs21085,%rs21064,%rs21070;
}
	// end inline asm
	// begin inline asm
	{add.f16 %rs21088,%rs21064,%rs21085;
}
	// end inline asm
	// begin inline asm
	{mul.f16 %rs21091,%rs21070,%rs21076;
}
	// end inline asm
	// begin inline asm
	{add.f16 %rs21094,%rs21070,%rs21091;
}
	// end inline asm
	// begin inline asm
	{mul.f16 %rs21097,%rs21076,%rs21082;
}
	// end inline asm
	// begin inline asm
	{add.f16 %rs21100,%rs21076,%rs21097;
}
	// end inline asm
	// begin inline asm
	{mul.f16 %rs21103,%rs21082,%rs21088;
}
	// end inline asm
	// begin inline asm
	{add.f16 %rs21106,%rs21082,%rs21103;
}
	// end inline asm
	// begin inline asm
	{mul.f16 %rs21109,%rs21088,%rs21094;
}
	// end inline asm
	// begin inline asm
	{add.f16 %rs21112,%rs21088,%rs21109;
}
	// end inline asm
	// begin inline asm
	{mul.f16 %rs21115,%rs21094,%rs21100;
}
	// end inline asm
	// begin inline asm
	{add.f16 %rs21118,%rs21094,%rs21115;
}
	// end inline asm
	// begin inline asm
	{mul.f16 %rs21121,%rs21100,%rs21106;
}
	// end inline asm
	// begin inline asm
	{add.f16 %rs21124,%rs21100,%rs21121;
}
	// end inline asm
	// begin inline asm
	{mul.f16 %rs21127,%rs21106,%rs21112;
}
	// end inline asm
	// begin inline asm
	{add.f16 %rs21130,%rs21106,%rs21127;
}
	// end inline asm
	// begin inline asm
	{mul.f16 %rs21133,%rs21112,%rs21118;
}
	// end inline asm
	// begin inline asm
	{add.f16 %rs21136,%rs21112,%rs21133;
}
	// end inline asm
	// begin inline asm
	{mul.f16 %rs21139,%rs21118,%rs21124;
}
	// end inline asm
	// begin inline asm
	{add.f16 %rs21142,%rs21118,%rs21139;
}
	// end inline asm
	// begin inline asm
	{mul.f16 %rs21145,%rs21124,%rs21130;
}
	// end inline asm
	// begin inline asm
	{add.f16 %rs21148,%rs21124,%rs21145;
}
	// end inline asm
	// begin inline asm
	{mul.f16 %rs21151,%rs21130,%rs21136;
}
	// end inline asm
	// begin inline asm
	{add.f16 %rs21154,%rs21130,%rs21151;
}
	// end inline asm
	// begin inline asm
	{mul.f16 %rs21157,%rs21136,%rs21142;
}
	// end inline asm
	// begin inline asm
	{add.f16 %rs21160,%rs21136,%rs21157;
}
	// end inline asm
	// begin inline asm
	{mul.f16 %rs21163,%rs21142,%rs21148;
}
	// end inline asm
	// begin inline asm
	{add.f16 %rs21166,%rs21142,%rs21163;
}
	// end inline asm
	// begin inline asm
	{mul.f16 %rs21169,%rs21148,%rs21154;
}
	// end inline asm
	// begin inline asm
	{add.f16 %rs21172,%rs21148,%rs21169;
}
	// end inline asm
	// begin inline asm
	{mul.f16 %rs21175,%rs21154,%rs21160;
}
	// end inline asm
	// begin inline asm
	{add.f16 %rs21178,%rs21154,%rs21175;
}
	// end inline asm
	// begin inline asm
	{mul.f16 %rs21181,%rs21160,%rs21166;
}
	// end inline asm
	// begin inline asm
	{add.f16 %rs21184,%rs21160,%rs21181;
}
	// end inline asm
	// begin inline asm
	{mul.f16 %rs21187,%rs21166,%rs21172;
}
	// end inline asm
	// begin inline asm
	{add.f16 %rs21190,%rs21166,%rs21187;
}
	// end inline asm
	// begin inline asm
	{mul.f16 %rs21193,%rs21172,%rs21178;
}
	// end inline asm
	// begin inline asm
	{add.f16 %rs21196,%rs21172,%rs21193;
}
	// end inline asm
	// begin inline asm
	{mul.f16 %rs21199,%rs21178,%rs21184;
}
	// end inline asm
	// begin inline asm
	{add.f16 %rs21202,%rs21178,%rs21199;
}
	// end inline asm
	// begin inline asm
	{mul.f16 %rs21205,%rs21184,%rs21190;
}
	// end inline asm
	// begin inline asm
	{add.f16 %rs21208,%rs21184,%rs21205;
}
	// end inline asm
	// begin inline asm
	{mul.f16 %rs21211,%rs21190,%rs21196;
}
	// end inline asm
	// begin inline asm
	{add.f16 %rs21214,%rs21190,%rs21211;
}
	// end inline asm
	// begin inline asm
	{mul.f16 %rs21217,%rs21196,%rs21202;
}
	// end inline asm
	// begin inline asm
	{add.f16 %rs21220,%rs21196,%rs21217;
}
	// end inline asm
	// begin inline asm
	{mul.f16 %rs21223,%rs21202,%rs21208;
}
	// end inline asm
	// begin inline asm
	{add.f16 %rs21226,%rs21202,%rs21223;
}
	// end inline asm
	// begin inline asm
	{mul.f16 %rs21229,%rs21208,%rs21214;
}
	// end inline asm
	// begin inline asm
	{add.f16 %rs21232,%rs21208,%rs21229;
}
	// end inline asm
	// begin inline asm
	{mul.f16 %rs21235,%rs21214,%rs21220;
}
	// end inline asm
	// begin inline asm
	{add.f16 %rs21238,%rs21214,%rs21235;
}
	// end inline asm
	// begin inline asm
	{mul.f16 %rs21241,%rs21220,%rs21226;
}
	// end inline asm
	// begin inline asm
	{add.f16 %rs21244,%rs21220,%rs21241;
}
	// end inline asm
	// begin inline asm
	{mul.f16 %rs21247,%rs21226,%rs21232;
}
	// end inline asm
	// begin inline asm
	{add.f16 %rs21250,%rs21226,%rs21247;
}
	// end inline asm
	// begin inline asm
	{mul.f16 %rs21253,%rs21232,%rs21238;
}
	// end inline asm
	// begin inline asm
	{add.f16 %rs21256,%rs21232,%rs21253;
}
	// end inline asm
	// begin inline asm
	{mul.f16 %rs21259,%rs21238,%rs21244;
}
	// end inline asm
	// begin inline asm
	{add.f16 %rs21262,%rs21238,%rs21259;
}
	// end inline asm
	// begin inline asm
	{mul.f16 %rs21265,%rs21244,%rs21250;
}
	// end inline asm
	// begin inline asm
	{add.f16 %rs21268,%rs21244,%rs21265;
}
	// end inline asm
	// begin inline asm
	{mul.f16 %rs21271,%rs21250,%rs21256;
}
	// end inline asm
	// begin inline asm
	{add.f16 %rs21274,%rs21250,%rs21271;
}
	// end inline asm
	// begin inline asm
	{mul.f16 %rs21277,%rs21256,%rs21262;
}
	// end inline asm
	// begin inline asm
	{add.f16 %rs21280,%rs21256,%rs21277;
}
	// end inline asm
	// begin inline asm
	{mul.f16 %rs21283,%rs21262,%rs21268;
}
	// end inline asm
	// begin inline asm
	{add.f16 %rs21286,%rs21262,%rs21283;
}
	// end inline asm
	// begin inline asm
	{mul.f16 %rs21289,%rs21268,%rs21274;
}
	// end inline asm
	// begin inline asm
	{add.f16 %rs21292,%rs21268,%rs21289;
}
	// end inline asm
	// begin inline asm
	{mul.f16 %rs21295,%rs21274,%rs21280;
}
	// end inline asm
	// begin inline asm
	{add.f16 %rs21298,%rs21274,%rs21295;
}
	// end inline asm
	// begin inline asm
	{mul.f16 %rs21301,%rs21280,%rs21286;
}
	// end inline asm
	// begin inline asm
	{add.f16 %rs21304,%rs21280,%rs21301;
}
	// end inline asm
	// begin inline asm
	{mul.f16 %rs21307,%rs21286,%rs21292;
}
	// end inline asm
	// begin inline asm
	{add.f16 %rs21310,%rs21286,%rs21307;
}
	// end inline asm
	// begin inline asm
	{mul.f16 %rs21313,%rs21292,%rs21298;
}
	// end inline asm
	// begin inline asm
	{add.f16 %rs21316,%rs21292,%rs21313;
}
	// end inline asm
	// begin inline asm
	{mul.f16 %rs21319,%rs21298,%rs21304;
}
	// end inline asm
	// begin inline asm
	{add.f16 %rs21322,%rs21298,%rs21319;
}
	// end inline asm
	// begin inline asm
	{mul.f16 %rs21325,%rs21304,%rs21310;
}
	// end inline asm
	// begin inline asm
	{add.f16 %rs21328,%rs21304,%rs21325;
}
	// end inline asm
	// begin inline asm
	{mul.f16 %rs21331,%rs21310,%rs21316;
}
	// end inline asm
	// begin inline asm
	{add.f16 %rs21334,%rs21310,%rs21331;
}
	// end inline asm
	// begin inline asm
	{mul.f16 %rs21337,%rs21316,%rs21322;
}
	// end inline asm
	// begin inline asm
	{add.f16 %rs21340,%rs21316,%rs21337;
}
	// end inline asm
	// begin inline asm
	{mul.f16 %rs21343,%rs21322,%rs21328;
}
	// end inline asm
	// begin inline asm
	{add.f16 %rs21346,%rs21322,%rs21343;
}
	// end inline asm
	// begin inline asm
	{mul.f16 %rs21349,%rs21328,%rs21334;
}
	// end inline asm
	// begin inline asm
	{add.f16 %rs21352,%rs21328,%rs21349;
}
	// end inline asm
	// begin inline asm
	{mul.f16 %rs21355,%rs21334,%rs21340;
}
	// end inline asm
	// begin inline asm
	{add.f16 %rs21358,%rs21334,%rs21355;
}
	// end inline asm
	// begin inline asm
	{mul.f16 %rs21361,%rs21340,%rs21346;
}
	// end inline asm
	// begin inline asm
	{add.f16 %rs21364,%rs21340,%rs21361;
}
	// end inline asm
	// begin inline asm
	{mul.f16 %rs21367,%rs21346,%rs21352;
}
	// end inline asm
	// begin inline asm
	{add.f16 %rs21370,%rs21346,%rs21367;
}
	// end inline asm
	// begin inline asm
	{mul.f16 %rs21373,%rs21352,%rs21358;
}
	// end inline asm
	// begin inline asm
	{add.f16 %rs21376,%rs21352,%rs21373;
}
	// end inline asm
	// begin inline asm
	{mul.f16 %rs21379,%rs21358,%rs21364;
}
	// end inline asm
	// begin inline asm
	{add.f16 %rs21382,%rs21358,%rs21379;
}
	// end inline asm
	// begin inline asm
	{mul.f16 %rs21385,%rs21364,%rs21370;
}
	// end inline asm
	// begin inline asm
	{add.f16 %rs21388,%rs21364,%rs21385;
}
	// end inline asm
	// begin inline asm
	{mul.f16 %rs21391,%rs21370,%rs21376;
}
	// end inline asm
	// begin inline asm
	{add.f16 %rs21394,%rs21370,%rs21391;
}
	// end inline asm
	// begin inline asm
	{mul.f16 %rs21397,%rs21376,%rs21382;
}
	// end inline asm
	// begin inline asm
	{add.f16 %rs21400,%rs21376,%rs21397;
}
	// end inline asm
	// begin inline asm
	{mul.f16 %rs21403,%rs21382,%rs21388;
}
	// end inline asm
	// begin inline asm
	{add.f16 %rs21406,%rs21382,%rs21403;
}
	// end inline asm
	// begin inline asm
	{mul.f16 %rs21409,%rs21388,%rs21394;
}
	// end inline asm
	// begin inline asm
	{add.f16 %rs21412,%rs21388,%rs21409;
}
	// end inline asm
	// begin inline asm
	{mul.f16 %rs21415,%rs21394,%rs21400;
}
	// end inline asm
	// begin inline asm
	{add.f16 %rs21418,%rs21394,%rs21415;
}
	// end inline asm
	// begin inline asm
	{mul.f16 %rs21421,%rs21400,%rs21406;
}
	// end inline asm
	// begin inline asm
	{add.f16 %rs21424,%rs21400,%rs21421;
}
	// end inline asm
	// begin inline asm
	{mul.f16 %rs21427,%rs21406,%rs21412;
}
	// end inline asm
	// begin inline asm
	{add.f16 %rs21430,%rs21406,%rs21427;
}
	// end inline asm
	// begin inline asm
	{mul.f16 %rs21433,%rs21412,%rs21418;
}
	// end inline asm
	// begin inline asm
	{add.f16 %rs21436,%rs21412,%rs21433;
}
	// end inline asm
	// begin inline asm
	{mul.f16 %rs21439,%rs21418,%rs21424;
}
	// end inline asm
	// begin inline asm
	{add.f16 %rs21442,%rs21418,%rs21439;
}
	// end inline asm
	// begin inline asm
	{mul.f16 %rs21445,%rs21424,%rs21430;
}
	// end inline asm
	// begin inline asm
	{add.f16 %rs21448,%rs21424,%rs21445;
}
	// end inline asm
	// begin inline asm
	{mul.f16 %rs21451,%rs21430,%rs21436;
}
	// end inline asm
	// begin inline asm
	{add.f16 %rs21454,%rs21430,%rs21451;
}
	// end inline asm
	// begin inline asm
	{mul.f16 %rs21457,%rs21436,%rs21442;
}
	// end inline asm
	// begin inline asm
	{add.f16 %rs21460,%rs21436,%rs21457;
}
	// end inline asm
	// begin inline asm
	{mul.f16 %rs21463,%rs21442,%rs21448;
}
	// end inline asm
	// begin inline asm
	{add.f16 %rs21466,%rs21442,%rs21463;
}
	// end inline asm
	// begin inline asm
	{mul.f16 %rs21469,%rs21448,%rs21454;
}
	// end inline asm
	// begin inline asm
	{add.f16 %rs21472,%rs21448,%rs21469;
}
	// end inline asm
	// begin inline asm
	{mul.f16 %rs21475,%rs21454,%rs21460;
}
	// end inline asm
	// begin inline asm
	{add.f16 %rs21478,%rs21454,%rs21475;
}
	// end inline asm
	// begin inline asm
	{mul.f16 %rs21481,%rs21460,%rs21466;
}
	// end inline asm
	// begin inline asm
	{add.f16 %rs21484,%rs21460,%rs21481;
}
	// end inline asm
	// begin inline asm
	{mul.f16 %rs21487,%rs21466,%rs21472;
}
	// end inline asm
	// begin inline asm
	{add.f16 %rs21490,%rs21466,%rs21487;
}
	// end inline asm
	// begin inline asm
	{mul.f16 %rs21493,%rs21472,%rs21478;
}
	// end inline asm
	// begin inline asm
	{add.f16 %rs21496,%rs21472,%rs21493;
}
	// end inline asm
	// begin inline asm
	{mul.f16 %rs21499,%rs21478,%rs21484;
}
	// end inline asm
	// begin inline asm
	{add.f16 %rs21502,%rs21478,%rs21499;
}
	// end inline asm
	// begin inline asm
	{mul.f16 %rs21505,%rs21484,%rs21490;
}
	// end inline asm
	// begin inline asm
	{add.f16 %rs21508,%rs21484,%rs21505;
}
	// end inline asm
	// begin inline asm
	{mul.f16 %rs21511,%rs21490,%rs21496;
}
	// end inline asm
	// begin inline asm
	{add.f16 %rs21514,%rs21490,%rs21511;
}
	// end inline asm
	// begin inline asm
	{mul.f16 %rs21517,%rs21496,%rs21502;
}
	// end inline asm
	// begin inline asm
	{add.f16 %rs21520,%rs21496,%rs21517;
}
	// end inline asm
	// begin inline asm
	{mul.f16 %rs21523,%rs21502,%rs21508;
}
	// end inline asm
	// begin inline asm
	{add.f16 %rs21526,%rs21502,%rs21523;
}
	// end inline asm
	// begin inline asm
	{mul.f16 %rs21529,%rs21508,%rs21514;
}
	// end inline asm
	// begin inline asm
	{add.f16 %rs21532,%rs21508,%rs21529;
}
	// end inline asm
	// begin inline asm
	{mul.f16 %rs21535,%rs21514,%rs21520;
}
	// end inline asm
	// begin inline asm
	{add.f16 %rs21538,%rs21514,%rs21535;
}
	// end inline asm
	// begin inline asm
	{mul.f16 %rs21541,%rs21520,%rs21526;
}
	// end inline asm
	// begin inline asm
	{add.f16 %rs21544,%rs21520,%rs21541;
}
	// end inline asm
	// begin inline asm
	{mul.f16 %rs21547,%rs21526,%rs21532;
}
	// end inline asm
	// begin inline asm
	{add.f16 %rs21550,%rs21526,%rs21547;
}
	// end inline asm
	// begin inline asm
	{mul.f16 %rs21553,%rs21532,%rs21538;
}
	// end inline asm
	// begin inline asm
	{add.f16 %rs21556,%rs21532,%rs21553;
}
	// end inline asm
	// begin inline asm
	{mul.f16 %rs21559,%rs21538,%rs21544;
}
	// end inline asm
	// begin inline asm
	{add.f16 %rs21562,%rs21538,%rs21559;
}
	// end inline asm
	// begin inline asm
	{mul.f16 %rs21565,%rs21544,%rs21550;
}
	// end inline asm
	// begin inline asm
	{add.f16 %rs21568,%rs21544,%rs21565;
}
	// end inline asm
	// begin inline asm
	{mul.f16 %rs21571,%rs21550,%rs21556;
}
	// end inline asm
	// begin inline asm
	{add.f16 %rs21574,%rs21550,%rs21571;
}
	// end inline asm
	// begin inline asm
	{mul.f16 %rs21577,%rs21556,%rs21562;
}
	// end inline asm
	// begin inline asm
	{add.f16 %rs21580,%rs21556,%rs21577;
}
	// end inline asm
	// begin inline asm
	{mul.f16 %rs21583,%rs21562,%rs21568;
}
	// end inline asm
	// begin inline asm
	{add.f16 %rs21586,%rs21562,%rs21583;
}
	// end inline asm
	// begin inline asm
	{mul.f16 %rs21589,%rs21568,%rs21574;
}
	// end inline asm
	// begin inline asm
	{add.f16 %rs21592,%rs21568,%rs21589;
}
	// end inline asm
	// begin inline asm
	{mul.f16 %rs21595,%rs21574,%rs21580;
}
	// end inline asm
	// begin inline asm
	{add.f16 %rs21598,%rs21574,%rs21595;
}
	// end inline asm
	// begin inline asm
	{mul.f16 %rs21601,%rs21580,%rs21586;
}
	// end inline asm
	// begin inline asm
	{add.f16 %rs21604,%rs21580,%rs21601;
}
	// end inline asm
	// begin inline asm
	{mul.f16 %rs21607,%rs21586,%rs21592;
}
	// end inline asm
	// begin inline asm
	{add.f16 %rs21610,%rs21586,%rs21607;
}
	// end inline asm
	// begin inline asm
	{mul.f16 %rs21613,%rs21592,%rs21598;
}
	// end inline asm
	// begin inline asm
	{add.f16 %rs21616,%rs21592,%rs21613;
}
	// end inline asm
	// begin inline asm
	{mul.f16 %rs21619,%rs21598,%rs21604;
}
	// end inline asm
	// begin inline asm
	{add.f16 %rs21622,%rs21598,%rs21619;
}
	// end inline asm
	// begin inline asm
	{mul.f16 %rs21625,%rs21604,%rs21610;
}
	// end inline asm
	// begin inline asm
	{add.f16 %rs21628,%rs21604,%rs21625;
}
	// end inline asm
	// begin inline asm
	{mul.f16 %rs21631,%rs21610,%rs21616;
}
	// end inline asm
	// begin inline asm
	{add.f16 %rs21634,%rs21610,%rs21631;
}
	// end inline asm
	// begin inline asm
	{mul.f16 %rs21637,%rs21616,%rs21622;
}
	// end inline asm
	// begin inline asm
	{add.f16 %rs21640,%rs21616,%rs21637;
}
	// end inline asm
	// begin inline asm
	{mul.f16 %rs21643,%rs21622,%rs21628;
}
	// end inline asm
	// begin inline asm
	{add.f16 %rs21646,%rs21622,%rs21643;
}
	// end inline asm
	// begin inline asm
	{mul.f16 %rs21649,%rs21628,%rs21634;
}
	// end inline asm
	// begin inline asm
	{add.f16 %rs21652,%rs21628,%rs21649;
}
	// end inline asm
	// begin inline asm
	{mul.f16 %rs21655,%rs21634,%rs21640;
}
	// end inline asm
	// begin inline asm
	{add.f16 %rs21658,%rs21634,%rs21655;
}
	// end inline asm
	// begin inline asm
	{mul.f16 %rs21661,%rs21640,%rs21646;
}
	// end inline asm
	// begin inline asm
	{add.f16 %rs21664,%rs21640,%rs21661;
}
	// end inline asm
	// begin inline asm
	{mul.f16 %rs21667,%rs21646,%rs21652;
}
	// end inline asm
	// begin inline asm
	{add.f16 %rs21670,%rs21646,%rs21667;
}
	// end inline asm
	// begin inline asm
	{mul.f16 %rs21673,%rs21652,%rs21658;
}
	// end inline asm
	// begin inline asm
	{add.f16 %rs21676,%rs21652,%rs21673;
}
	// end inline asm
	// begin inline asm
	{mul.f16 %rs21679,%rs21658,%rs21664;
}
	// end inline asm
	// begin inline asm
	{add.f16 %rs21682,%rs21658,%rs21679;
}
	// end inline asm
	// begin inline asm
	{mul.f16 %rs21685,%rs21664,%rs21670;
}
	// end inline asm
	// begin inline asm
	{add.f16 %rs21688,%rs21664,%rs21685;
}
	// end inline asm
	// begin inline asm
	{mul.f16 %rs21691,%rs21670,%rs21676;
}
	// end inline asm
	// begin inline asm
	{add.f16 %rs21694,%rs21670,%rs21691;
}
	// end inline asm
	// begin inline asm
	{mul.f16 %rs21697,%rs21676,%rs21682;
}
	// end inline asm
	// begin inline asm
	{add.f16 %rs21700,%rs21676,%rs21697;
}
	// end inline asm
	// begin inline asm
	{mul.f16 %rs21703,%rs21682,%rs21688;
}
	// end inline asm
	// begin inline asm
	{add.f16 %rs21706,%rs21682,%rs21703;
}
	// end inline asm
	// begin inline asm
	{mul.f16 %rs21709,%rs21688,%rs21694;
}
	// end inline asm
	// begin inline asm
	{add.f16 %rs21712,%rs21688,%rs21709;
}
	// end inline asm
	// begin inline asm
	{mul.f16 %rs21715,%rs21694,%rs21700;
}
	// end inline asm
	// begin inline asm
	{add.f16 %rs21718,%rs21694,%rs21715;
}
	// end inline asm
	// begin inline asm
	{mul.f16 %rs21721,%rs21700,%rs21706;
}
	// end inline asm
	// begin inline asm
	{add.f16 %rs21724,%rs21700,%rs21721;
}
	// end inline asm
	// begin inline asm
	{mul.f16 %rs21727,%rs21706,%rs21712;
}
	// end inline asm
	// begin inline asm
	{add.f16 %rs21730,%rs21706,%rs21727;
}
	// end inline asm
	// begin inline asm
	{mul.f16 %rs21733,%rs21712,%rs21718;
}
	// end inline asm
	// begin inline asm
	{add.f16 %rs21736,%rs21712,%rs21733;
}
	// end inline asm
	// begin inline asm
	{mul.f16 %rs21739,%rs21718,%rs21724;
}
	// end inline asm
	// begin inline asm
	{add.f16 %rs21742,%rs21718,%rs21739;
}
	// end inline asm
	// begin inline asm
	{mul.f16 %rs21745,%rs21724,%rs21730;
}
	// end inline asm
	// begin inline asm
	{add.f16 %rs21748,%rs21724,%rs21745;
}
	// end inline asm
	// begin inline asm
	{mul.f16 %rs21751,%rs21730,%rs21736;
}
	// end inline asm
	// begin inline asm
	{add.f16 %rs21754,%rs21730,%rs21751;
}
	// end inline asm
	// begin inline asm
	{mul.f16 %rs21757,%rs21736,%rs21742;
}
	// end inline asm
	// begin inline asm
	{add.f16 %rs21760,%rs21736,%rs21757;
}
	// end inline asm
	// begin inline asm
	{mul.f16 %rs21763,%rs21742,%rs21748;
}
	// end inline asm
	// begin inline asm
	{add.f16 %rs21766,%rs21742,%rs21763;
}
	// end inline asm
	// begin inline asm
	{mul.f16 %rs21769,%rs21748,%rs21754;
}
	// end inline asm
	// begin inline asm
	{add.f16 %rs21772,%rs21748,%rs21769;
}
	// end inline asm
	// begin inline asm
	{mul.f16 %rs21775,%rs21754,%rs21760;
}
	// end inline asm
	// begin inline asm
	{add.f16 %rs21778,%rs21754,%rs21775;
}
	// end inline asm
	// begin inline asm
	{mul.f16 %rs21781,%rs21760,%rs21766;
}
	// end inline asm
	// begin inline asm
	{add.f16 %rs21784,%rs21760,%rs21781;
}
	// end inline asm
	// begin inline asm
	{mul.f16 %rs21787,%rs21766,%rs21772;
}
	// end inline asm
	// begin inline asm
	{add.f16 %rs21790,%rs21766,%rs21787;
}
	// end inline asm
	// begin inline asm
	{mul.f16 %rs21793,%rs21772,%rs21778;
}
	// end inline asm
	// begin inline asm
	{add.f16 %rs21796,%rs21772,%rs21793;
}
	// end inline asm
	// begin inline asm
	{mul.f16 %rs21799,%rs21778,%rs21784;
}
	// end inline asm
	// begin inline asm
	{add.f16 %rs21802,%rs21778,%rs21799;
}
	// end inline asm
	// begin inline asm
	{mul.f16 %rs21805,%rs21784,%rs21790;
}
	// end inline asm
	// begin inline asm
	{add.f16 %rs21808,%rs21784,%rs21805;
}
	// end inline asm
	// begin inline asm
	{mul.f16 %rs21811,%rs21790,%rs21796;
}
	// end inline asm
	// begin inline asm
	{add.f16 %rs21814,%rs21790,%rs21811;
}
	// end inline asm
	// begin inline asm
	{mul.f16 %rs21817,%rs21796,%rs21802;
}
	// end inline asm
	// begin inline asm
	{add.f16 %rs21820,%rs21796,%rs21817;
}
	// end inline asm
	// begin inline asm
	{mul.f16 %rs21823,%rs21802,%rs21808;
}
	// end inline asm
	// begin inline asm
	{add.f16 %rs21826,%rs21802,%rs21823;
}
	// end inline asm
	// begin inline asm
	{mul.f16 %rs21829,%rs21808,%rs21814;
}
	// end inline asm
	// begin inline asm
	{add.f16 %rs21832,%rs21808,%rs21829;
}
	// end inline asm
	// begin inline asm
	{mul.f16 %rs21835,%rs21814,%rs21820;
}
	// end inline asm
	// begin inline asm
	{add.f16 %rs21838,%rs21814,%rs21835;
}
	// end inline asm
	// begin inline asm
	{mul.f16 %rs21841,%rs21820,%rs21826;
}
	// end inline asm
	// begin inline asm
	{add.f16 %rs21844,%rs21820,%rs21841;
}
	// end inline asm
	// begin inline asm
	{mul.f16 %rs21847,%rs21826,%rs21832;
}
	// end inline asm
	// begin inline asm
	{add.f16 %rs21850,%rs21826,%rs21847;
}
	// end inline asm
	// begin inline asm
	{mul.f16 %rs21853,%rs21832,%rs21838;
}
	// end inline asm
	// begin inline asm
	{add.f16 %rs21856,%rs21832,%rs21853;
}
	// end inline asm
	// begin inline asm
	{mul.f16 %rs21859,%rs21838,%rs21844;
}
	// end inline asm
	// begin inline asm
	{add.f16 %rs21862,%rs21838,%rs21859;
}
	// end inline asm
	// begin inline asm
	{mul.f16 %rs21865,%rs21844,%rs21850;
}
	// end inline asm
	// begin inline asm
	{add.f16 %rs21868,%rs21844,%rs21865;
}
	// end inline asm
	// begin inline asm
	{mul.f16 %rs21871,%rs21850,%rs21856;
}
	// end inline asm
	// begin inline asm
	{add.f16 %rs21874,%rs21850,%rs21871;
}
	// end inline asm
	// begin inline asm
	{mul.f16 %rs21877,%rs21856,%rs21862;
}
	// end inline asm
	// begin inline asm
	{add.f16 %rs21880,%rs21856,%rs21877;
}
	// end inline asm
	// begin inline asm
	{mul.f16 %rs21883,%rs21862,%rs21868;
}
	// end inline asm
	// begin inline asm
	{add.f16 %rs21886,%rs21862,%rs21883;
}
	// end inline asm
	// begin inline asm
	{mul.f16 %rs21889,%rs21868,%rs21874;
}
	// end inline asm
	// begin inline asm
	{add.f16 %rs21892,%rs21868,%rs21889;
}
	// end inline asm
	// begin inline asm
	{mul.f16 %rs21895,%rs21874,%rs21880;
}
	// end inline asm
	// begin inline asm
	{add.f16 %rs21898,%rs21874,%rs21895;
}
	// end inline asm
	// begin inline asm
	{mul.f16 %rs21901,%rs21880,%rs21886;
}
	// end inline asm
	// begin inline asm
	{add.f16 %rs21904,%rs21880,%rs21901;
}
	// end inline asm
	// begin inline asm
	{mul.f16 %rs21907,%rs21886,%rs21892;
}
	// end inline asm
	// begin inline asm
	{add.f16 %rs21910,%rs21886,%rs21907;
}
	// end inline asm
	// begin inline asm
	{mul.f16 %rs21913,%rs21892,%rs21898;
}
	// end inline asm
	// begin inline asm
	{add.f16 %rs21916,%rs21892,%rs21913;
}
	// end inline asm
	// begin inline asm
	{mul.f16 %rs21919,%rs21898,%rs21904;
}
	// end inline asm
	// begin inline asm
	{add.f16 %rs21922,%rs21898,%rs21919;
}
	// end inline asm
	// begin inline asm
	{mul.f16 %rs21925,%rs21904,%rs21910;
}
	// end inline asm
	// begin inline asm
	{add.f16 %rs21928,%rs21904,%rs21925;
}
	// end inline asm
	// begin inline asm
	{mul.f16 %rs21931,%rs21910,%rs21916;
}
	// end inline asm
	// begin inline asm
	{add.f16 %rs21934,%rs21910,%rs21931;
}
	// end inline asm
	// begin inline asm
	{mul.f16 %rs21937,%rs21916,%rs21922;
}
	// end inline asm
	// begin inline asm
	{add.f16 %rs21940,%rs21916,%rs21937;
}
	// end inline asm
	// begin inline asm
	{mul.f16 %rs21943,%rs21922,%rs21928;
}
	// end inline asm
	// begin inline asm
	{add.f16 %rs21946,%rs21922,%rs21943;
}
	// end inline asm
	// begin inline asm
	{mul.f16 %rs21949,%rs21928,%rs21934;
}
	// end inline asm
	// begin inline asm
	{add.f16 %rs21952,%rs21928,%rs21949;
}
	// end inline asm
	// begin inline asm
	{mul.f16 %rs21955,%rs21934,%rs21940;
}
	// end inline asm
	// begin inline asm
	{add.f16 %rs21958,%rs21934,%rs21955;
}
	// end inline asm
	// begin inline asm
	{mul.f16 %rs21961,%rs21940,%rs21946;
}
	// end inline asm
	// begin inline asm
	{add.f16 %rs21964,%rs21940,%rs21961;
}
	// end inline asm
	// begin inline asm
	{mul.f16 %rs21967,%rs21946,%rs21952;
}
	// end inline asm
	// begin inline asm
	{add.f16 %rs21970,%rs21946,%rs21967;
}
	// end inline asm
	// begin inline asm
	{mul.f16 %rs21973,%rs21952,%rs21958;
}
	// end inline asm
	// begin inline asm
	{add.f16 %rs21976,%rs21952,%rs21973;
}
	// end inline asm
	// begin inline asm
	{mul.f16 %rs21979,%rs21958,%rs21964;
}
	// end inline asm
	// begin inline asm
	{add.f16 %rs21982,%rs21958,%rs21979;
}
	// end inline asm
	// begin inline asm
	{mul.f16 %rs21985,%rs21964,%rs21970;
}
	// end inline asm
	// begin inline asm
	{add.f16 %rs21988,%rs21964,%rs21985;
}
	// end inline asm
	// begin inline asm
	{mul.f16 %rs21991,%rs21970,%rs21976;
}
	// end inline asm
	// begin inline asm
	{add.f16 %rs21994,%rs21970,%rs21991;
}
	// end inline asm
	// begin inline asm
	{mul.f16 %rs21997,%rs21976,%rs21982;
}
	// end inline asm
	// begin inline asm
	{add.f16 %rs22000,%rs21976,%rs21997;
}
	// end inline asm
	// begin inline asm
	{mul.f16 %rs22003,%rs21982,%rs21988;
}
	// end inline asm
	// begin inline asm
	{add.f16 %rs22006,%rs21982,%rs22003;
}
	// end inline asm
	// begin inline asm
	{mul.f16 %rs22009,%rs21988,%rs21994;
}
	// end inline asm
	// begin inline asm
	{add.f16 %rs22012,%rs21988,%rs22009;
}
	// end inline asm
	// begin inline asm
	{mul.f16 %rs22015,%rs21994,%rs22000;
}
	// end inline asm
	// begin inline asm
	{add.f16 %rs22018,%rs21994,%rs22015;
}
	// end inline asm
	// begin inline asm
	{mul.f16 %rs22021,%rs22000,%rs22006;
}
	// end inline asm
	// begin inline asm
	{add.f16 %rs22024,%rs22000,%rs22021;
}
	// end inline asm
	// begin inline asm
	{mul.f16 %rs22027,%rs22006,%rs22012;
}
	// end inline asm
	// begin inline asm
	{add.f16 %rs22030,%rs22006,%rs22027;
}
	// end inline asm
	// begin inline asm
	{mul.f16 %rs22033,%rs22012,%rs22018;
}
	// end inline asm
	// begin inline asm
	{add.f16 %rs22036,%rs22012,%rs22033;
}
	// end inline asm
	// begin inline asm
	{mul.f16 %rs22039,%rs22018,%rs22024;
}
	// end inline asm
	// begin inline asm
	{add.f16 %rs22042,%rs22018,%rs22039;
}
	// end inline asm
	// begin inline asm
	{mul.f16 %rs22045,%rs22024,%rs22030;
}
	// end inline asm
	// begin inline asm
	{add.f16 %rs22048,%rs22024,%rs22045;
}
	// end inline asm
	// begin inline asm
	{mul.f16 %rs22051,%rs22030,%rs22036;
}
	// end inline asm
	// begin inline asm
	{add.f16 %rs22054,%rs22030,%rs22051;
}
	// end inline asm
	// begin inline asm
	{mul.f16 %rs22057,%rs22036,%rs22042;
}
	// end inline asm
	// begin inline asm
	{add.f16 %rs22060,%rs22036,%rs22057;
}
	// end inline asm
	// begin inline asm
	{mul.f16 %rs22063,%rs22042,%rs22048;
}
	// end inline asm
	// begin inline asm
	{add.f16 %rs22066,%rs22042,%rs22063;
}
	// end inline asm
	// begin inline asm
	{mul.f16 %rs22069,%rs22048,%rs22054;
}
	// end inline asm
	// begin inline asm
	{add.f16 %rs22072,%rs22048,%rs22069;
}
	// end inline asm
	// begin inline asm
	{mul.f16 %rs22075,%rs22054,%rs22060;
}
	// end inline asm
	// begin inline asm
	{add.f16 %rs22078,%rs22054,%rs22075;
}
	// end inline asm
	// begin inline asm
	{mul.f16 %rs22081,%rs22060,%rs22066;
}
	// end inline asm
	// begin inline asm
	{add.f16 %rs22084,%rs22060,%rs22081;
}
	// end inline asm
	// begin inline asm
	{mul.f16 %rs22087,%rs22066,%rs22072;
}
	// end inline asm
	// begin inline asm
	{add.f16 %rs22090,%rs22066,%rs22087;
}
	// end inline asm
	// begin inline asm
	{mul.f16 %rs22093,%rs22072,%rs22078;
}
	// end inline asm
	// begin inline asm
	{add.f16 %rs22096,%rs22072,%rs22093;
}
	// end inline asm
	// begin inline asm
	{mul.f16 %rs22099,%rs22078,%rs22084;
}
	// end inline asm
	// begin inline asm
	{add.f16 %rs22102,%rs22078,%rs22099;
}
	// end inline asm
	// begin inline asm
	{mul.f16 %rs22105,%rs22084,%rs22090;
}
	// end inline asm
	// begin inline asm
	{add.f16 %rs22108,%rs22084,%rs22105;
}
	// end inline asm
	// begin inline asm
	{mul.f16 %rs22111,%rs22090,%rs22096;
}
	// end inline asm
	// begin inline asm
	{add.f16 %rs22114,%rs22090,%rs22111;
}
	// end inline asm
	// begin inline asm
	{mul.f16 %rs22117,%rs22096,%rs22102;
}
	// end inline asm
	// begin inline asm
	{add.f16 %rs22120,%rs22096,%rs22117;
}
	// end inline asm
	// begin inline asm
	{mul.f16 %rs22123,%rs22102,%rs22108;
}
	// end inline asm
	// begin inline asm
	{add.f16 %rs22126,%rs22102,%rs22123;
}
	// end inline asm
	// begin inline asm
	{mul.f16 %rs22129,%rs22108,%rs22114;
}
	// end inline asm
	// begin inline asm
	{add.f16 %rs22132,%rs22108,%rs22129;
}
	// end inline asm
	// begin inline asm
	{mul.f16 %rs22135,%rs22114,%rs22120;
}
	// end inline asm
	// begin inline asm
	{add.f16 %rs22138,%rs22114,%rs22135;
}
	// end inline asm
	// begin inline asm
	{mul.f16 %rs22141,%rs22120,%rs22126;
}
	// end inline asm
	// begin inline asm
	{add.f16 %rs22144,%rs22120,%rs22141;
}
	// end inline asm
	// begin inline asm
	{mul.f16 %rs22147,%rs22126,%rs22132;
}
	// end inline asm
	// begin inline asm
	{add.f16 %rs22150,%rs22126,%rs22147;
}
	// end inline asm
	// begin inline asm
	{mul.f16 %rs22153,%rs22132,%rs22138;
}
	// end inline asm
	// begin inline asm
	{add.f16 %rs22156,%rs22132,%rs22153;
}
	// end inline asm
	// begin inline asm
	{mul.f16 %rs22159,%rs22138,%rs22144;
}
	// end inline asm
	// begin inline asm
	{add.f16 %rs22162,%rs22138,%rs22159;
}
	// end inline asm
	// begin inline asm
	{mul.f16 %rs22165,%rs22144,%rs22150;
}
	// end inline asm
	// begin inline asm
	{add.f16 %rs22168,%rs22144,%rs22165;
}
	// end inline asm
	// begin inline asm
	{mul.f16 %rs22171,%rs22150,%rs22156;
}
	// end inline asm
	// begin inline asm
	{add.f16 %rs22174,%rs22150,%rs22171;
}
	// end inline asm
	// begin inline asm
	{mul.f16 %rs22177,%rs22156,%rs22162;
}
	// end inline asm
	// begin inline asm
	{add.f16 %rs22180,%rs22156,%rs22177;
}
	// end inline asm
	// begin inline asm
	{mul.f16 %rs22183,%rs22162,%rs22168;
}
	// end inline asm
	// begin inline asm
	{add.f16 %rs22186,%rs22162,%rs22183;
}
	// end inline asm
	// begin inline asm
	{mul.f16 %rs22189,%rs22168,%rs22174;
}
	// end inline asm
	// begin inline asm
	{add.f16 %rs22192,%rs22168,%rs22189;
}
	// end inline asm
	// begin inline asm
	{mul.f16 %rs22195,%rs22174,%rs22180;
}
	// end inline asm
	// begin inline asm
	{add.f16 %rs22198,%rs22174,%rs22195;
}
	// end inline asm
	// begin inline asm
	{mul.f16 %rs22201,%rs22180,%rs22186;
}
	// end inline asm
	// begin inline asm
	{add.f16 %rs22204,%rs22180,%rs22201;
}
	// end inline asm
	// begin inline asm
	{mul.f16 %rs22207,%rs22186,%rs22192;
}
	// end inline asm
	// begin inline asm
	{add.f16 %rs22210,%rs22186,%rs22207;
}
	// end inline asm
	// begin inline asm
	{mul.f16 %rs22213,%rs22192,%rs22198;
}
	// end inline asm
	// begin inline asm
	{add.f16 %rs22216,%rs22192,%rs22213;
}
	// end inline asm
	// begin inline asm
	{mul.f16 %rs22219,%rs22198,%rs22204;
}
	// end inline asm
	// begin inline asm
	{add.f16 %rs22222,%rs22198,%rs22219;
}
	// end inline asm
	// begin inline asm
	{mul.f16 %rs22225,%rs22204,%rs22210;
}
	// end inline asm
	// begin inline asm
	{add.f16 %rs22228,%rs22204,%rs22225;
}
	// end inline asm
	// begin inline asm
	{mul.f16 %rs22231,%rs22210,%rs22216;
}
	// end inline asm
	// begin inline asm
	{add.f16 %rs22234,%rs22210,%rs22231;
}
	// end inline asm
	// begin inline asm
	{mul.f16 %rs22237,%rs22216,%rs22222;
}
	// end inline asm
	// begin inline asm
	{add.f16 %rs22240,%rs22216,%rs22237;
}
	// end inline asm
	// begin inline asm
	{mul.f16 %rs22243,%rs22222,%rs22228;
}
	// end inline asm
	// begin inline asm
	{add.f16 %rs22246,%rs22222,%rs22243;
}
	// end inline asm
	// begin inline asm
	{mul.f16 %rs22249,%rs22228,%rs22234;
}
	// end inline asm
	// begin inline asm
	{add.f16 %rs22252,%rs22228,%rs22249;
}
	// end inline asm
	// begin inline asm
	{mul.f16 %rs22255,%rs22234,%rs22240;
}
	// end inline asm
	// begin inline asm
	{add.f16 %rs22258,%rs22234,%rs22255;
}
	// end inline asm
	// begin inline asm
	{mul.f16 %rs22261,%rs22240,%rs22246;
}
	// end inline asm
	// begin inline asm
	{add.f16 %rs22264,%rs22240,%rs22261;
}
	// end inline asm
	// begin inline asm
	{mul.f16 %rs22267,%rs22246,%rs22252;
}
	// end inline asm
	// begin inline asm
	{add.f16 %rs22270,%rs22246,%rs22267;
}
	// end inline asm
	// begin inline asm
	{mul.f16 %rs22273,%rs22252,%rs22258;
}
	// end inline asm
	// begin inline asm
	{add.f16 %rs22276,%rs22252,%rs22273;
}
	// end inline asm
	// begin inline asm
	{mul.f16 %rs22279,%rs22258,%rs22264;
}
	// end inline asm
	// begin inline asm
	{add.f16 %rs22282,%rs22258,%rs22279;
}
	// end inline asm
	// begin inline asm
	{mul.f16 %rs22285,%rs22264,%rs22270;
}
	// end inline asm
	// begin inline asm
	{add.f16 %rs22288,%rs22264,%rs22285;
}
	// end inline asm
	// begin inline asm
	{mul.f16 %rs22291,%rs22270,%rs22276;
}
	// end inline asm
	// begin inline asm
	{add.f16 %rs22294,%rs22270,%rs22291;
}
	// end inline asm
	// begin inline asm
	{mul.f16 %rs22297,%rs22276,%rs22282;
}
	// end inline asm
	// begin inline asm
	{add.f16 %rs22300,%rs22276,%rs22297;
}
	// end inline asm
	// begin inline asm
	{mul.f16 %rs22303,%rs22282,%rs22288;
}
	// end inline asm
	// begin inline asm
	{add.f16 %rs22306,%rs22282,%rs22303;
}
	// end inline asm
	// begin inline asm
	{mul.f16 %rs22309,%rs22288,%rs22294;
}
	// end inline asm
	// begin inline asm
	{add.f16 %rs22312,%rs22288,%rs22309;
}
	// end inline asm
	// begin inline asm
	{mul.f16 %rs22315,%rs22294,%rs22300;
}
	// end inline asm
	// begin inline asm
	{add.f16 %rs22318,%rs22294,%rs22315;
}
	// end inline asm
	// begin inline asm
	{mul.f16 %rs22321,%rs22300,%rs22306;
}
	// end inline asm
	// begin inline asm
	{add.f16 %rs22324,%rs22300,%rs22321;
}
	// end inline asm
	// begin inline asm
	{mul.f16 %rs22327,%rs22306,%rs22312;
}
	// end inline asm
	// begin inline asm
	{add.f16 %rs22330,%rs22306,%rs22327;
}
	// end inline asm
	// begin inline asm
	{mul.f16 %rs22333,%rs22312,%rs22318;
}
	// end inline asm
	// begin inline asm
	{add.f16 %rs22336,%rs22312,%rs22333;
}
	// end inline asm
	// begin inline asm
	{mul.f16 %rs22339,%rs22318,%rs22324;
}
	// end inline asm
	// begin inline asm
	{add.f16 %rs22342,%rs22318,%rs22339;
}
	// end inline asm
	// begin inline asm
	{mul.f16 %rs22345,%rs22324,%rs22330;
}
	// end inline asm
	// begin inline asm
	{add.f16 %rs22348,%rs22324,%rs22345;
}
	// end inline asm
	// begin inline asm
	{mul.f16 %rs22351,%rs22330,%rs22336;
}
	// end inline asm
	// begin inline asm
	{add.f16 %rs22354,%rs22330,%rs22351;
}
	// end inline asm
	// begin inline asm
	{mul.f16 %rs22357,%rs22336,%rs22342;
}
	// end inline asm
	// begin inline asm
	{add.f16 %rs22360,%rs22336,%rs22357;
}
	// end inline asm
	// begin inline asm
	{mul.f16 %rs22363,%rs22342,%rs22348;
}
	// end inline asm
	// begin inline asm
	{add.f16 %rs22366,%rs22342,%rs22363;
}
	// end inline asm
	// begin inline asm
	{mul.f16 %rs22369,%rs22348,%rs22354;
}
	// end inline asm
	// begin inline asm
	{add.f16 %rs22372,%rs22348,%rs22369;
}
	// end inline asm
	// begin inline asm
	{mul.f16 %rs22375,%rs22354,%rs22360;
}
	// end inline asm
	// begin inline asm
	{add.f16 %rs22378,%rs22354,%rs22375;
}
	// end inline asm
	// begin inline asm
	{mul.f16 %rs22381,%rs22360,%rs22366;
}
	// end inline asm
	// begin inline asm
	{add.f16 %rs22384,%rs22360,%rs22381;
}
	// end inline asm
	// begin inline asm
	{mul.f16 %rs22387,%rs22366,%rs22372;
}
	// end inline asm
	// begin inline asm
	{add.f16 %rs22390,%rs22366,%rs22387;
}
	// end inline asm
	// begin inline asm
	{mul.f16 %rs22393,%rs22372,%rs22378;
}
	// end inline asm
	// begin inline asm
	{add.f16 %rs22396,%rs22372,%rs22393;
}
	// end inline asm
	// begin inline asm
	{mul.f16 %rs22399,%rs22378,%rs22384;
}
	// end inline asm
	// begin inline asm
	{add.f16 %rs22402,%rs22378,%rs22399;
}
	// end inline asm
	// begin inline asm
	{mul.f16 %rs22405,%rs22384,%rs22390;
}
	// end inline asm
	// begin inline asm
	{add.f16 %rs22408,%rs22384,%rs22405;
}
	// end inline asm
	// begin inline asm
	{mul.f16 %rs22411,%rs22390,%rs22396;
}
	// end inline asm
	// begin inline asm
	{add.f16 %rs22414,%rs22390,%rs22411;
}
	// end inline asm
	// begin inline asm
	{mul.f16 %rs22417,%rs22396,%rs22402;
}
	// end inline asm
	// begin inline asm
	{add.f16 %rs22420,%rs22396,%rs22417;
}
	// end inline asm
	// begin inline asm
	{mul.f16 %rs22423,%rs22402,%rs22408;
}
	// end inline asm
	// begin inline asm
	{add.f16 %rs22426,%rs22402,%rs22423;
}
	// end inline asm
	// begin inline asm
	{mul.f16 %rs22429,%rs22408,%rs22414;
}
	// end inline asm
	// begin inline asm
	{add.f16 %rs22432,%rs22408,%rs22429;
}
	// end inline asm
	// begin inline asm
	{mul.f16 %rs22435,%rs22414,%rs22420;
}
	// end inline asm
	// begin inline asm
	{add.f16 %rs22438,%rs22414,%rs22435;
}
	// end inline asm
	// begin inline asm
	{mul.f16 %rs22441,%rs22420,%rs22426;
}
	// end inline asm
	// begin inline asm
	{add.f16 %rs22444,%rs22420,%rs22441;
}
	// end inline asm
	// begin inline asm
	{mul.f16 %rs22447,%rs22426,%rs22432;
}
	// end inline asm
	// begin inline asm
	{add.f16 %rs22450,%rs22426,%rs22447;
}
	// end inline asm
	// begin inline asm
	{mul.f16 %rs22453,%rs22432,%rs22438;
}
	// end inline asm
	// begin inline asm
	{add.f16 %rs22456,%rs22432,%rs22453;
}
	// end inline asm
	// begin inline asm
	{mul.f16 %rs22459,%rs22438,%rs22444;
}
	// end inline asm
	// begin inline asm
	{add.f16 %rs22462,%rs22438,%rs22459;
}
	// end inline asm
	// begin inline asm
	{mul.f16 %rs22465,%rs22444,%rs22450;
}
	// end inline asm
	// begin inline asm
	{add.f16 %rs22468,%rs22444,%rs22465;
}
	// end inline asm
	// begin inline asm
	{mul.f16 %rs22471,%rs22450,%rs22456;
}
	// end inline asm
	// begin inline asm
	{add.f16 %rs22474,%rs22450,%rs22471;
}
	// end inline asm
	// begin inline asm
	{mul.f16 %rs22477,%rs22456,%rs22462;
}
	// end inline asm
	// begin inline asm
	{add.f16 %rs22480,%rs22456,%rs22477;
}
	// end inline asm
	// begin inline asm
	{mul.f16 %rs22483,%rs22462,%rs22468;
}
	// end inline asm
	// begin inline asm
	{add.f16 %rs22486,%rs22462,%rs22483;
}
	// end inline asm
	// begin inline asm
	{mul.f16 %rs22489,%rs22468,%rs22474;
}
	// end inline asm
	// begin inline asm
	{add.f16 %rs22492,%rs22468,%rs22489;
}
	// end inline asm
	// begin inline asm
	{mul.f16 %rs22495,%rs22474,%rs22480;
}
	// end inline asm
	// begin inline asm
	{add.f16 %rs22498,%rs22474,%rs22495;
}
	// end inline asm
	// begin inline asm
	{mul.f16 %rs22501,%rs22480,%rs22486;
}
	// end inline asm
	// begin inline asm
	{add.f16 %rs22504,%rs22480,%rs22501;
}
	// end inline asm
	// begin inline asm
	{mul.f16 %rs22507,%rs22486,%rs22492;
}
	// end inline asm
	// begin inline asm
	{add.f16 %rs22510,%rs22486,%rs22507;
}
	// end inline asm
	// begin inline asm
	{mul.f16 %rs22513,%rs22492,%rs22498;
}
	// end inline asm
	// begin inline asm
	{add.f16 %rs22516,%rs22492,%rs22513;
}
	// end inline asm
	// begin inline asm
	{mul.f16 %rs22519,%rs22498,%rs22504;
}
	// end inline asm
	// begin inline asm
	{add.f16 %rs22522,%rs22498,%rs22519;
}
	// end inline asm
	// begin inline asm
	{mul.f16 %rs22525,%rs22504,%rs22510;
}
	// end inline asm
	// begin inline asm
	{add.f16 %rs22528,%rs22504,%rs22525;
}
	// end inline asm
	// begin inline asm
	{mul.f16 %rs22531,%rs22510,%rs22516;
}
	// end inline asm
	// begin inline asm
	{add.f16 %rs22534,%rs22510,%rs22531;
}
	// end inline asm
	// begin inline asm
	{mul.f16 %rs22537,%rs22516,%rs22522;
}
	// end inline asm
	// begin inline asm
	{add.f16 %rs22540,%rs22516,%rs22537;
}
	// end inline asm
	// begin inline asm
	{mul.f16 %rs22543,%rs22522,%rs22528;
}
	// end inline asm
	// begin inline asm
	{add.f16 %rs22546,%rs22522,%rs22543;
}
	// end inline asm
	// begin inline asm
	{mul.f16 %rs22549,%rs22528,%rs22534;
}
	// end inline asm
	// begin inline asm
	{add.f16 %rs22552,%rs22528,%rs22549;
}
	// end inline asm
	// begin inline asm
	{mul.f16 %rs22555,%rs22534,%rs22540;
}
	// end inline asm
	// begin inline asm
	{add.f16 %rs22558,%rs22534,%rs22555;
}
	// end inline asm
	// begin inline asm
	{mul.f16 %rs22561,%rs22540,%rs22546;
}
	// end inline asm
	// begin inline asm
	{add.f16 %rs22564,%rs22540,%rs22561;
}
	// end inline asm
	// begin inline asm
	{mul.f16 %rs22567,%rs22546,%rs22552;
}
	// end inline asm
	// begin inline asm
	{add.f16 %rs22570,%rs22546,%rs22567;
}
	// end inline asm
	// begin inline asm
	{mul.f16 %rs22573,%rs22552,%rs22558;
}
	// end inline asm
	// begin inline asm
	{add.f16 %rs22576,%rs22552,%rs22573;
}
	// end inline asm
	// begin inline asm
	{mul.f16 %rs22579,%rs22558,%rs22564;
}
	// end inline asm
	// begin inline asm
	{add.f16 %rs22582,%rs22558,%rs22579;
}
	// end inline asm
	// begin inline asm
	{mul.f16 %rs22585,%rs22564,%rs22570;
}
	// end inline asm
	// begin inline asm
	{add.f16 %rs22588,%rs22564,%rs22585;
}
	// end inline asm
	// begin inline asm
	{mul.f16 %rs22591,%rs22570,%rs22576;
}
	// end inline asm
	// begin inline asm
	{add.f16 %rs22594,%rs22570,%rs22591;
}
	// end inline asm
	// begin inline asm
	{mul.f16 %rs22597,%rs22576,%rs22582;
}
	// end inline asm
	// begin inline asm
	{add.f16 %rs22600,%rs22576,%rs22597;
}
	// end inline asm
	// begin inline asm
	{mul.f16 %rs22603,%rs22582,%rs22588;
}
	// end inline asm
	// begin inline asm
	{add.f16 %rs22606,%rs22582,%rs22603;
}
	// end inline asm
	// begin inline asm
	{mul.f16 %rs22609,%rs22588,%rs22594;
}
	// end inline asm
	// begin inline asm
	{add.f16 %rs22612,%rs22588,%rs22609;
}
	// end inline asm
	// begin inline asm
	{mul.f16 %rs22615,%rs22594,%rs22600;
}
	// end inline asm
	// begin inline asm
	{add.f16 %rs22618,%rs22594,%rs22615;
}
	// end inline asm
	// begin inline asm
	{mul.f16 %rs22621,%rs22600,%rs22606;
}
	// end inline asm
	// begin inline asm
	{add.f16 %rs22624,%rs22600,%rs22621;
}
	// end inline asm
	// begin inline asm
	{mul.f16 %rs22627,%rs22606,%rs22612;
}
	// end inline asm
	// begin inline asm
	{add.f16 %rs22630,%rs22606,%rs22627;
}
	// end inline asm
	// begin inline asm
	{mul.f16 %rs22633,%rs22612,%rs22618;
}
	// end inline asm
	// begin inline asm
	{add.f16 %rs22636,%rs22612,%rs22633;
}
	// end inline asm
	// begin inline asm
	{mul.f16 %rs22639,%rs22618,%rs22624;
}
	// end inline asm
	// begin inline asm
	{add.f16 %rs22642,%rs22618,%rs22639;
}
	// end inline asm
	// begin inline asm
	{mul.f16 %rs22645,%rs22624,%rs22630;
}
	// end inline asm
	// begin inline asm
	{add.f16 %rs22648,%rs22624,%rs22645;
}
	// end inline asm
	// begin inline asm
	{mul.f16 %rs22651,%rs22630,%rs22636;
}
	// end inline asm
	// begin inline asm
	{add.f16 %rs22654,%rs22630,%rs22651;
}
	// end inline asm
	// begin inline asm
	{mul.f16 %rs22657,%rs22636,%rs22642;
}
	// end inline asm
	// begin inline asm
	{add.f16 %rs22660,%rs22636,%rs22657;
}
	// end inline asm
	// begin inline asm
	{mul.f16 %rs22663,%rs22642,%rs22648;
}
	// end inline asm
	// begin inline asm
	{add.f16 %rs22666,%rs22642,%rs22663;
}
	// end inline asm
	// begin inline asm
	{mul.f16 %rs22669,%rs22648,%rs22654;
}
	// end inline asm
	// begin inline asm
	{add.f16 %rs22672,%rs22648,%rs22669;
}
	// end inline asm
	// begin inline asm
	{mul.f16 %rs22675,%rs22654,%rs22660;
}
	// end inline asm
	// begin inline asm
	{add.f16 %rs22678,%rs22654,%rs22675;
}
	// end inline asm
	// begin inline asm
	{mul.f16 %rs22681,%rs22660,%rs22666;
}
	// end inline asm
	// begin inline asm
	{add.f16 %rs22684,%rs22660,%rs22681;
}
	// end inline asm
	// begin inline asm
	{mul.f16 %rs22687,%rs22666,%rs22672;
}
	// end inline asm
	// begin inline asm
	{add.f16 %rs22690,%rs22666,%rs22687;
}
	// end inline asm
	// begin inline asm
	{mul.f16 %rs22693,%rs22672,%rs22678;
}
	// end inline asm
	// begin inline asm
	{add.f16 %rs22696,%rs22672,%rs22693;
}
	// end inline asm
	// begin inline asm
	{mul.f16 %rs22699,%rs22678,%rs22684;
}
	// end inline asm
	// begin inline asm
	{add.f16 %rs22702,%rs22678,%rs22699;
}
	// end inline asm
	// begin inline asm
	{mul.f16 %rs22705,%rs22684,%rs22690;
}
	// end inline asm
	// begin inline asm
	{add.f16 %rs22708,%rs22684,%rs22705;
}
	// end inline asm
	// begin inline asm
	{mul.f16 %rs22711,%rs22690,%rs22696;
}
	// end inline asm
	// begin inline asm
	{add.f16 %rs22714,%rs22690,%rs22711;
}
	// end inline asm
	// begin inline asm
	{mul.f16 %rs22717,%rs22696,%rs22702;
}
	// end inline asm
	// begin inline asm
	{add.f16 %rs22720,%rs22696,%rs22717;
}
	// end inline asm
	// begin inline asm
	{mul.f16 %rs22723,%rs22702,%rs22708;
}
	// end inline asm
	// begin inline asm
	{add.f16 %rs22726,%rs22702,%rs22723;
}
	// end inline asm
	// begin inline asm
	{mul.f16 %rs22729,%rs22708,%rs22714;
}
	// end inline asm
	// begin inline asm
	{add.f16 %rs22732,%rs22708,%rs22729;
}
	// end inline asm
	// begin inline asm
	{mul.f16 %rs22735,%rs22714,%rs22720;
}
	// end inline asm
	// begin inline asm
	{add.f16 %rs22738,%rs22714,%rs22735;
}
	// end inline asm
	// begin inline asm
	{mul.f16 %rs22741,%rs22720,%rs22726;
}
	// end inline asm
	// begin inline asm
	{add.f16 %rs22744,%rs22720,%rs22741;
}
	// end inline asm
	// begin inline asm
	{mul.f16 %rs22747,%rs22726,%rs22732;
}
	// end inline asm
	// begin inline asm
	{add.f16 %rs22750,%rs22726,%rs22747;
}
	// end inline asm
	// begin inline asm
	{mul.f16 %rs22753,%rs22732,%rs22738;
}
	// end inline asm
	// begin inline asm
	{add.f16 %rs22756,%rs22732,%rs22753;
}
	// end inline asm
	// begin inline asm
	{mul.f16 %rs22759,%rs22738,%rs22744;
}
	// end inline asm
	// begin inline asm
	{add.f16 %rs22762,%rs22738,%rs22759;
}
	// end inline asm
	// begin inline asm
	{mul.f16 %rs22765,%rs22744,%rs22750;
}
	// end inline asm
	// begin inline asm
	{add.f16 %rs22768,%rs22744,%rs22765;
}
	// end inline asm
	// begin inline asm
	{mul.f16 %rs22771,%rs22750,%rs22756;
}
	// end inline asm
	// begin inline asm
	{add.f16 %rs22774,%rs22750,%rs22771;
}
	// end inline asm
	// begin inline asm
	{mul.f16 %rs22777,%rs22756,%rs22762;
}
	// end inline asm
	// begin inline asm
	{add.f16 %rs22780,%rs22756,%rs22777;
}
	// end inline asm
	// begin inline asm
	{mul.f16 %rs22783,%rs22762,%rs22768;
}
	// end inline asm
	// begin inline asm
	{add.f16 %rs22786,%rs22762,%rs22783;
}
	// end inline asm
	// begin inline asm
	{mul.f16 %rs22789,%rs22768,%rs22774;
}
	// end inline asm
	// begin inline asm
	{add.f16 %rs22792,%rs22768,%rs22789;
}
	// end inline asm
	// begin inline asm
	{mul.f16 %rs22795,%rs22774,%rs22780;
}
	// end inline asm
	// begin inline asm
	{add.f16 %rs22798,%rs22774,%rs22795;
}
	// end inline asm
	// begin inline asm
	{mul.f16 %rs22801,%rs22780,%rs22786;
}
	// end inline asm
	// begin inline asm
	{add.f16 %rs22804,%rs22780,%rs22801;
}
	// end inline asm
	// begin inline asm
	{mul.f16 %rs22807,%rs22786,%rs22792;
}
	// end inline asm
	// begin inline asm
	{add.f16 %rs22810,%rs22786,%rs22807;
}
	// end inline asm
	// begin inline asm
	{mul.f16 %rs22813,%rs22792,%rs22798;
}
	// end inline asm
	// begin inline asm
	{add.f16 %rs22816,%rs22792,%rs22813;
}
	// end inline asm
	// begin inline asm
	{mul.f16 %rs22819,%rs22798,%rs22804;
}
	// end inline asm
	// begin inline asm
	{add.f16 %rs22822,%rs22798,%rs22819;
}
	// end inline asm
	// begin inline asm
	{mul.f16 %rs22825,%rs22804,%rs22810;
}
	// end inline asm
	// begin inline asm
	{add.f16 %rs22828,%rs22804,%rs22825;
}
	// end inline asm
	// begin inline asm
	{mul.f16 %rs22831,%rs22810,%rs22816;
}
	// end inline asm
	// begin inline asm
	{add.f16 %rs22834,%rs22810,%rs22831;
}
	// end inline asm
	// begin inline asm
	{mul.f16 %rs22837,%rs22816,%rs22822;
}
	// end inline asm
	// begin inline asm
	{add.f16 %rs22840,%rs22816,%rs22837;
}
	// end inline asm
	// begin inline asm
	{mul.f16 %rs22843,%rs22822,%rs22828;
}
	// end inline asm
	// begin inline asm
	{add.f16 %rs22846,%rs22822,%rs22843;
}
	// end inline asm
	// begin inline asm
	{mul.f16 %rs22849,%rs22828,%rs22834;
}
	// end inline asm
	// begin inline asm
	{add.f16 %rs22852,%rs22828,%rs22849;
}
	// end inline asm
	// begin inline asm
	{mul.f16 %rs22855,%rs22834,%rs22840;
}
	// end inline asm
	// begin inline asm
	{add.f16 %rs22858,%rs22834,%rs22855;
}
	// end inline asm
	// begin inline asm
	{mul.f16 %rs22861,%rs22840,%rs22846;
}
	// end inline asm
	// begin inline asm
	{add.f16 %rs22864,%rs22840,%rs22861;
}
	// end inline asm
	// begin inline asm
	{mul.f16 %rs22867,%rs22846,%rs22852;
}
	// end inline asm
	// begin inline asm
	{add.f16 %rs22870,%rs22846,%rs22867;
}
	// end inline asm
	// begin inline asm
	{mul.f16 %rs22873,%rs22852,%rs22858;
}
	// end inline asm
	// begin inline asm
	{add.f16 %rs22876,%rs22852,%rs22873;
}
	// end inline asm
	// begin inline asm
	{mul.f16 %rs22879,%rs22858,%rs22864;
}
	// end inline asm
	// begin inline asm
	{add.f16 %rs22882,%rs22858,%rs22879;
}
	// end inline asm
	// begin inline asm
	{mul.f16 %rs22885,%rs22864,%rs22870;
}
	// end inline asm
	// begin inline asm
	{add.f16 %rs22888,%rs22864,%rs22885;
}
	// end inline asm
	// begin inline asm
	{mul.f16 %rs22891,%rs22870,%rs22876;
}
	// end inline asm
	// begin inline asm
	{add.f16 %rs22894,%rs22870,%rs22891;
}
	// end inline asm
	// begin inline asm
	{mul.f16 %rs22897,%rs22876,%rs22882;
}
	// end inline asm
	// begin inline asm
	{add.f16 %rs22900,%rs22876,%rs22897;
}
	// end inline asm
	// begin inline asm
	{mul.f16 %rs22903,%rs22882,%rs22888;
}
	// end inline asm
	// begin inline asm
	{add.f16 %rs22906,%rs22882,%rs22903;
}
	// end inline asm
	// begin inline asm
	{mul.f16 %rs22909,%rs22888,%rs22894;
}
	// end inline asm
	// begin inline asm
	{add.f16 %rs22912,%rs22888,%rs22909;
}
	// end inline asm
	// begin inline asm
	{mul.f16 %rs22915,%rs22894,%rs22900;
}
	// end inline asm
	// begin inline asm
	{add.f16 %rs22918,%rs22894,%rs22915;
}
	// end inline asm
	// begin inline asm
	{mul.f16 %rs22921,%rs22900,%rs22906;
}
	// end inline asm
	// begin inline asm
	{add.f16 %rs22924,%rs22900,%rs22921;
}
	// end inline asm
	// begin inline asm
	{mul.f16 %rs22927,%rs22906,%rs22912;
}
	// end inline asm
	// begin inline asm
	{add.f16 %rs22930,%rs22906,%rs22927;
}
	// end inline asm
	// begin inline asm
	{mul.f16 %rs22933,%rs22912,%rs22918;
}
	// end inline asm
	// begin inline asm
	{add.f16 %rs22936,%rs22912,%rs22933;
}
	// end inline asm
	// begin inline asm
	{mul.f16 %rs22939,%rs22918,%rs22924;
}
	// end inline asm
	// begin inline asm
	{add.f16 %rs22942,%rs22918,%rs22939;
}
	// end inline asm
	// begin inline asm
	{mul.f16 %rs22945,%rs22924,%rs22930;
}
	// end inline asm
	// begin inline asm
	{add.f16 %rs22948,%rs22924,%rs22945;
}
	// end inline asm
	// begin inline asm
	{mul.f16 %rs22951,%rs22930,%rs22936;
}
	// end inline asm
	// begin inline asm
	{add.f16 %rs22954,%rs22930,%rs22951;
}
	// end inline asm
	// begin inline asm
	{mul.f16 %rs22957,%rs22936,%rs22942;
}
	// end inline asm
	// begin inline asm
	{add.f16 %rs22960,%rs22936,%rs22957;
}
	// end inline asm
	// begin inline asm
	{mul.f16 %rs22963,%rs22942,%rs22948;
}
	// end inline asm
	// begin inline asm
	{add.f16 %rs22966,%rs22942,%rs22963;
}
	// end inline asm
	// begin inline asm
	{mul.f16 %rs22969,%rs22948,%rs22954;
}
	// end inline asm
	// begin inline asm
	{add.f16 %rs22972,%rs22948,%rs22969;
}
	// end inline asm
	// begin inline asm
	{mul.f16 %rs22975,%rs22954,%rs22960;
}
	// end inline asm
	// begin inline asm
	{add.f16 %rs22978,%rs22954,%rs22975;
}
	// end inline asm
	// begin inline asm
	{mul.f16 %rs22981,%rs22960,%rs22966;
}
	// end inline asm
	// begin inline asm
	{add.f16 %rs22984,%rs22960,%rs22981;
}
	// end inline asm
	// begin inline asm
	{mul.f16 %rs22987,%rs22966,%rs22972;
}
	// end inline asm
	// begin inline asm
	{add.f16 %rs22990,%rs22966,%rs22987;
}
	// end inline asm
	// begin inline asm
	{mul.f16 %rs22993,%rs22972,%rs22978;
}
	// end inline asm
	// begin inline asm
	{add.f16 %rs22996,%rs22972,%rs22993;
}
	// end inline asm
	// begin inline asm
	{mul.f16 %rs22999,%rs22978,%rs22984;
}
	// end inline asm
	// begin inline asm
	{add.f16 %rs23002,%rs22978,%rs22999;
}
	// end inline asm
	// begin inline asm
	{mul.f16 %rs23005,%rs22984,%rs22990;
}
	// end inline asm
	// begin inline asm
	{add.f16 %rs23008,%rs22984,%rs23005;
}
	// end inline asm
	// begin inline asm
	{mul.f16 %rs23011,%rs22990,%rs22996;
}
	// end inline asm
	// begin inline asm
	{add.f16 %rs23014,%rs22990,%rs23011;
}
	// end inline asm
	// begin inline asm
	{mul.f16 %rs23017,%rs22996,%rs23002;
}
	// end inline asm
	// begin inline asm
	{add.f16 %rs23020,%rs22996,%rs23017;
}
	// end inline asm
	// begin inline asm
	{mul.f16 %rs23023,%rs23002,%rs23008;
}
	// end inline asm
	// begin inline asm
	{add.f16 %rs23026,%rs23002,%rs23023;
}
	// end inline asm
	// begin inline asm
	{mul.f16 %rs23029,%rs23008,%rs23014;
}
	// end inline asm
	// begin inline asm
	{add.f16 %rs23032,%rs23008,%rs23029;
}
	// end inline asm
	// begin inline asm
	{mul.f16 %rs23035,%rs23014,%rs23020;
}
	// end inline asm
	// begin inline asm
	{add.f16 %rs23038,%rs23014,%rs23035;
}
	// end inline asm
	// begin inline asm
	{mul.f16 %rs23041,%rs23020,%rs23026;
}
	// end inline asm
	// begin inline asm
	{add.f16 %rs23044,%rs23020,%rs23041;
}
	// end inline asm
	// begin inline asm
	{mul.f16 %rs23047,%rs23026,%rs23032;
}
	// end inline asm
	// begin inline asm
	{add.f16 %rs23050,%rs23026,%rs23047;
}
	// end inline asm
	// begin inline asm
	{mul.f16 %rs23053,%rs23032,%rs23038;
}
	// end inline asm
	// begin inline asm
	{add.f16 %rs23056,%rs23032,%rs23053;
}
	// end inline asm
	// begin inline asm
	{mul.f16 %rs23059,%rs23038,%rs23044;
}
	// end inline asm
	// begin inline asm
	{add.f16 %rs23062,%rs23038,%rs23059;
}
	// end inline asm
	// begin inline asm
	{mul.f16 %rs23065,%rs23044,%rs23050;
}
	// end inline asm
	// begin inline asm
	{add.f16 %rs23068,%rs23044,%rs23065;
}
	// end inline asm
	// begin inline asm
	{mul.f16 %rs23071,%rs23050,%rs23056;
}
	// end inline asm
	// begin inline asm
	{add.f16 %rs23074,%rs23050,%rs23071;
}
	// end inline asm
	// begin inline asm
	{mul.f16 %rs23077,%rs23056,%rs23062;
}
	// end inline asm
	// begin inline asm
	{add.f16 %rs23080,%rs23056,%rs23077;
}
	// end inline asm
	// begin inline asm
	{mul.f16 %rs23083,%rs23062,%rs23068;
}
	// end inline asm
	// begin inline asm
	{add.f16 %rs23086,%rs23062,%rs23083;
}
	// end inline asm
	// begin inline asm
	{mul.f16 %rs23089,%rs23068,%rs23074;
}
	// end inline asm
	// begin inline asm
	{add.f16 %rs23092,%rs23068,%rs23089;
}
	// end inline asm
	// begin inline asm
	{mul.f16 %rs23095,%rs23074,%rs23080;
}
	// end inline asm
	// begin inline asm
	{add.f16 %rs23098,%rs23074,%rs23095;
}
	// end inline asm
	// begin inline asm
	{mul.f16 %rs23101,%rs23080,%rs23086;
}
	// end inline asm
	// begin inline asm
	{add.f16 %rs23104,%rs23080,%rs23101;
}
	// end inline asm
	// begin inline asm
	{mul.f16 %rs23107,%rs23086,%rs23092;
}
	// end inline asm
	// begin inline asm
	{add.f16 %rs23110,%rs23086,%rs23107;
}
	// end inline asm
	// begin inline asm
	{mul.f16 %rs23113,%rs23092,%rs23098;
}
	// end inline asm
	// begin inline asm
	{add.f16 %rs23116,%rs23092,%rs23113;
}
	// end inline asm
	// begin inline asm
	{mul.f16 %rs23119,%rs23098,%rs23104;
}
	// end inline asm
	// begin inline asm
	{add.f16 %rs23122,%rs23098,%rs23119;
}
	// end inline asm
	// begin inline asm
	{mul.f16 %rs23125,%rs23104,%rs23110;
}
	// end inline asm
	// begin inline asm
	{add.f16 %rs23128,%rs23104,%rs23125;
}
	// end inline asm
	// begin inline asm
	{mul.f16 %rs23131,%rs23110,%rs23116;
}
	// end inline asm
	// begin inline asm
	{add.f16 %rs23134,%rs23110,%rs23131;
}
	// end inline asm
	// begin inline asm
	{mul.f16 %rs23137,%rs23116,%rs23122;
}
	// end inline asm
	// begin inline asm
	{add.f16 %rs23140,%rs23116,%rs23137;
}
	// end inline asm
	// begin inline asm
	{mul.f16 %rs23143,%rs23122,%rs23128;
}
	// end inline asm
	// begin inline asm
	{add.f16 %rs23146,%rs23122,%rs23143;
}
	// end inline asm
	// begin inline asm
	{mul.f16 %rs23149,%rs23128,%rs23134;
}
	// end inline asm
	// begin inline asm
	{add.f16 %rs23152,%rs23128,%rs23149;
}
	// end inline asm
	// begin inline asm
	{mul.f16 %rs23155,%rs23134,%rs23140;
}
	// end inline asm
	// begin inline asm
	{add.f16 %rs23158,%rs23134,%rs23155;
}
	// end inline asm
	// begin inline asm
	{mul.f16 %rs23161,%rs23140,%rs23146;
}
	// end inline asm
	// begin inline asm
	{add.f16 %rs23164,%rs23140,%rs23161;
}
	// end inline asm
	// begin inline asm
	{mul.f16 %rs23167,%rs23146,%rs23152;
}
	// end inline asm
	// begin inline asm
	{add.f16 %rs23170,%rs23146,%rs23167;
}
	// end inline asm
	// begin inline asm
	{mul.f16 %rs23173,%rs23152,%rs23158;
}
	// end inline asm
	// begin inline asm
	{add.f16 %rs23176,%rs23152,%rs23173;
}
	// end inline asm
	// begin inline asm
	{mul.f16 %rs23179,%rs23158,%rs23164;
}
	// end inline asm
	// begin inline asm
	{add.f16 %rs23182,%rs23158,%rs23179;
}
	// end inline asm
	// begin inline asm
	{mul.f16 %rs23185,%rs23164,%rs23170;
}
	// end inline asm
	// begin inline asm
	{add.f16 %rs23188,%rs23164,%rs23185;
}
	// end inline asm
	// begin inline asm
	{mul.f16 %rs23191,%rs23170,%rs23176;
}
	// end inline asm
	// begin inline asm
	{add.f16 %rs23194,%rs23170,%rs23191;
}
	// end inline asm
	// begin inline asm
	{mul.f16 %rs23197,%rs23176,%rs23182;
}
	// end inline asm
	// begin inline asm
	{add.f16 %rs23200,%rs23176,%rs23197;
}
	// end inline asm
	// begin inline asm
	{mul.f16 %rs23203,%rs23182,%rs23188;
}
	// end inline asm
	// begin inline asm
	{add.f16 %rs23206,%rs23182,%rs23203;
}
	// end inline asm
	// begin inline asm
	{mul.f16 %rs23209,%rs23188,%rs23194;
}
	// end inline asm
	// begin inline asm
	{add.f16 %rs23212,%rs23188,%rs23209;
}
	// end inline asm
	// begin inline asm
	{mul.f16 %rs23215,%rs23194,%rs23200;
}
	// end inline asm
	// begin inline asm
	{add.f16 %rs23218,%rs23194,%rs23215;
}
	// end inline asm
	// begin inline asm
	{mul.f16 %rs23221,%rs23200,%rs23206;
}
	// end inline asm
	// begin inline asm
	{add.f16 %rs23224,%rs23200,%rs23221;
}
	// end inline asm
	// begin inline asm
	{mul.f16 %rs23227,%rs23206,%rs23212;
}
	// end inline asm
	// begin inline asm
	{add.f16 %rs23230,%rs23206,%rs23227;
}
	// end inline asm
	// begin inline asm
	{mul.f16 %rs23233,%rs23212,%rs23218;
}
	// end inline asm
	// begin inline asm
	{add.f16 %rs23236,%rs23212,%rs23233;
}
	// end inline asm
	// begin inline asm
	{mul.f16 %rs23239,%rs23218,%rs23224;
}
	// end inline asm
	// begin inline asm
	{add.f16 %rs23242,%rs23218,%rs23239;
}
	// end inline asm
	// begin inline asm
	{mul.f16 %rs23245,%rs23224,%rs23230;
}
	// end inline asm
	// begin inline asm
	{add.f16 %rs23248,%rs23224,%rs23245;
}
	// end inline asm
	// begin inline asm
	{mul.f16 %rs23251,%rs23230,%rs23236;
}
	// end inline asm
	// begin inline asm
	{add.f16 %rs23254,%rs23230,%rs23251;
}
	// end inline asm
	// begin inline asm
	{mul.f16 %rs23257,%rs23236,%rs23242;
}
	// end inline asm
	// begin inline asm
	{add.f16 %rs23260,%rs23236,%rs23257;
}
	// end inline asm
	// begin inline asm
	{mul.f16 %rs23263,%rs23242,%rs23248;
}
	// end inline asm
	// begin inline asm
	{add.f16 %rs23266,%rs23242,%rs23263;
}
	// end inline asm
	// begin inline asm
	{mul.f16 %rs23269,%rs23248,%rs23254;
}
	// end inline asm
	// begin inline asm
	{add.f16 %rs23272,%rs23248,%rs23269;
}
	// end inline asm
	// begin inline asm
	{mul.f16 %rs23275,%rs23254,%rs23260;
}
	// end inline asm
	// begin inline asm
	{add.f16 %rs23278,%rs23254,%rs23275;
}
	// end inline asm
	// begin inline asm
	{mul.f16 %rs23281,%rs23260,%rs23266;
}
	// end inline asm
	// begin inline asm
	{add.f16 %rs23284,%rs23260,%rs23281;
}
	// end inline asm
	// begin inline asm
	{mul.f16 %rs23287,%rs23266,%rs23272;
}
	// end inline asm
	// begin inline asm
	{add.f16 %rs23290,%rs23266,%rs23287;
}
	// end inline asm
	// begin inline asm
	{mul.f16 %rs23293,%rs23272,%rs23278;
}
	// end inline asm
	// begin inline asm
	{add.f16 %rs23296,%rs23272,%rs23293;
}
	// end inline asm
	// begin inline asm
	{mul.f16 %rs23299,%rs23278,%rs23284;
}
	// end inline asm
	// begin inline asm
	{add.f16 %rs23302,%rs23278,%rs23299;
}
	// end inline asm
	// begin inline asm
	{mul.f16 %rs23305,%rs23284,%rs23290;
}
	// end inline asm
	// begin inline asm
	{add.f16 %rs23308,%rs23284,%rs23305;
}
	// end inline asm
	// begin inline asm
	{mul.f16 %rs23311,%rs23290,%rs23296;
}
	// end inline asm
	// begin inline asm
	{add.f16 %rs23314,%rs23290,%rs23311;
}
	// end inline asm
	// begin inline asm
	{mul.f16 %rs23317,%rs23296,%rs23302;
}
	// end inline asm
	// begin inline asm
	{add.f16 %rs23320,%rs23296,%rs23317;
}
	// end inline asm
	// begin inline asm
	{mul.f16 %rs23323,%rs23302,%rs23308;
}
	// end inline asm
	// begin inline asm
	{add.f16 %rs23326,%rs23302,%rs23323;
}
	// end inline asm
	// begin inline asm
	{mul.f16 %rs23329,%rs23308,%rs23314;
}
	// end inline asm
	// begin inline asm
	{add.f16 %rs23332,%rs23308,%rs23329;
}
	// end inline asm
	// begin inline asm
	{mul.f16 %rs23335,%rs23314,%rs23320;
}
	// end inline asm
	// begin inline asm
	{add.f16 %rs23338,%rs23314,%rs23335;
}
	// end inline asm
	// begin inline asm
	{mul.f16 %rs23341,%rs23320,%rs23326;
}
	// end inline asm
	// begin inline asm
	{add.f16 %rs23344,%rs23320,%rs23341;
}
	// end inline asm
	// begin inline asm
	{mul.f16 %rs23347,%rs23326,%rs23332;
}
	// end inline asm
	// begin inline asm
	{add.f16 %rs23350,%rs23326,%rs23347;
}
	// end inline asm
	// begin inline asm
	{mul.f16 %rs23353,%rs23332,%rs23338;
}
	// end inline asm
	// begin inline asm
	{add.f16 %rs23356,%rs23332,%rs23353;
}
	// end inline asm
	// begin inline asm
	{mul.f16 %rs23359,%rs23338,%rs23344;
}
	// end inline asm
	// begin inline asm
	{add.f16 %rs23362,%rs23338,%rs23359;
}
	// end inline asm
	// begin inline asm
	{mul.f16 %rs23365,%rs23344,%rs23350;
}
	// end inline asm
	// begin inline asm
	{add.f16 %rs23368,%rs23344,%rs23365;
}
	// end inline asm
	// begin inline asm
	{mul.f16 %rs23371,%rs23350,%rs23356;
}
	// end inline asm
	// begin inline asm
	{add.f16 %rs23374,%rs23350,%rs23371;
}
	// end inline asm
	// begin inline asm
	{mul.f16 %rs23377,%rs23356,%rs23362;
}
	// end inline asm
	// begin inline asm
	{add.f16 %rs23380,%rs23356,%rs23377;
}
	// end inline asm
	// begin inline asm
	{mul.f16 %rs23383,%rs23362,%rs23368;
}
	// end inline asm
	// begin inline asm
	{add.f16 %rs23386,%rs23362,%rs23383;
}
	// end inline asm
	// begin inline asm
	{mul.f16 %rs23389,%rs23368,%rs23374;
}
	// end inline asm
	// begin inline asm
	{add.f16 %rs23392,%rs23368,%rs23389;
}
	// end inline asm
	// begin inline asm
	{mul.f16 %rs23395,%rs23374,%rs23380;
}
	// end inline asm
	// begin inline asm
	{add.f16 %rs23398,%rs23374,%rs23395;
}
	// end inline asm
	// begin inline asm
	{mul.f16 %rs23401,%rs23380,%rs23386;
}
	// end inline asm
	// begin inline asm
	{add.f16 %rs23404,%rs23380,%rs23401;
}
	// end inline asm
	// begin inline asm
	{mul.f16 %rs23407,%rs23386,%rs23392;
}
	// end inline asm
	// begin inline asm
	{add.f16 %rs23410,%rs23386,%rs23407;
}
	// end inline asm
	// begin inline asm
	{mul.f16 %rs23413,%rs23392,%rs23398;
}
	// end inline asm
	// begin inline asm
	{add.f16 %rs23416,%rs23392,%rs23413;
}
	// end inline asm
	// begin inline asm
	{mul.f16 %rs23419,%rs23398,%rs23404;
}
	// end inline asm
	// begin inline asm
	{add.f16 %rs23422,%rs23398,%rs23419;
}
	// end inline asm
	// begin inline asm
	{mul.f16 %rs23425,%rs23404,%rs23410;
}
	// end inline asm
	// begin inline asm
	{add.f16 %rs23428,%rs23404,%rs23425;
}
	// end inline asm
	// begin inline asm
	{mul.f16 %rs23431,%rs23410,%rs23416;
}
	// end inline asm
	// begin inline asm
	{add.f16 %rs23434,%rs23410,%rs23431;
}
	// end inline asm
	// begin inline asm
	{mul.f16 %rs23437,%rs23416,%rs23422;
}
	// end inline asm
	// begin inline asm
	{add.f16 %rs23440,%rs23416,%rs23437;
}
	// end inline asm
	// begin inline asm
	{mul.f16 %rs23443,%rs23422,%rs23428;
}
	// end inline asm
	// begin inline asm
	{add.f16 %rs23446,%rs23422,%rs23443;
}
	// end inline asm
	// begin inline asm
	{mul.f16 %rs23449,%rs23428,%rs23434;
}
	// end inline asm
	// begin inline asm
	{add.f16 %rs23452,%rs23428,%rs23449;
}
	// end inline asm
	// begin inline asm
	{mul.f16 %rs23455,%rs23434,%rs23440;
}
	// end inline asm
	// begin inline asm
	{add.f16 %rs23458,%rs23434,%rs23455;
}
	// end inline asm
	// begin inline asm
	{mul.f16 %rs23461,%rs23440,%rs23446;
}
	// end inline asm
	// begin inline asm
	{add.f16 %rs23464,%rs23440,%rs23461;
}
	// end inline asm
	// begin inline asm
	{mul.f16 %rs23467,%rs23446,%rs23452;
}
	// end inline asm
	// begin inline asm
	{add.f16 %rs23470,%rs23446,%rs23467;
}
	// end inline asm
	// begin inline asm
	{mul.f16 %rs23473,%rs23452,%rs23458;
}
	// end inline asm
	// begin inline asm
	{add.f16 %rs23476,%rs23452,%rs23473;
}
	// end inline asm
	// begin inline asm
	{mul.f16 %rs23479,%rs23458,%rs23464;
}
	// end inline asm
	// begin inline asm
	{add.f16 %rs23482,%rs23458,%rs23479;
}
	// end inline asm
	// begin inline asm
	{mul.f16 %rs23485,%rs23464,%rs23470;
}
	// end inline asm
	// begin inline asm
	{add.f16 %rs23488,%rs23464,%rs23485;
}
	// end inline asm
	// begin inline asm
	{mul.f16 %rs23491,%rs23470,%rs23476;
}
	// end inline asm
	// begin inline asm
	{add.f16 %rs23494,%rs23470,%rs23491;
}
	// end inline asm
	// begin inline asm
	{mul.f16 %rs23497,%rs23476,%rs23482;
}
	// end inline asm
	// begin inline asm
	{add.f16 %rs23500,%rs23476,%rs23497;
}
	// end inline asm
	// begin inline asm
	{mul.f16 %rs23503,%rs23482,%rs23488;
}
	// end inline asm
	// begin inline asm
	{add.f16 %rs23506,%rs23482,%rs23503;
}
	// end inline asm
	// begin inline asm
	{mul.f16 %rs23509,%rs23488,%rs23494;
}
	// end inline asm
	// begin inline asm
	{add.f16 %rs23512,%rs23488,%rs23509;
}
	// end inline asm
	// begin inline asm
	{mul.f16 %rs23515,%rs23494,%rs23500;
}
	// end inline asm
	// begin inline asm
	{add.f16 %rs23518,%rs23494,%rs23515;
}
	// end inline asm
	// begin inline asm
	{mul.f16 %rs23521,%rs23500,%rs23506;
}
	// end inline asm
	// begin inline asm
	{add.f16 %rs23524,%rs23500,%rs23521;
}
	// end inline asm
	// begin inline asm
	{mul.f16 %rs23527,%rs23506,%rs23512;
}
	// end inline asm
	// begin inline asm
	{add.f16 %rs23530,%rs23506,%rs23527;
}
	// end inline asm
	// begin inline asm
	{mul.f16 %rs23533,%rs23512,%rs23518;
}
	// end inline asm
	// begin inline asm
	{add.f16 %rs23536,%rs23512,%rs23533;
}
	// end inline asm
	// begin inline asm
	{mul.f16 %rs23539,%rs23518,%rs23524;
}
	// end inline asm
	// begin inline asm
	{add.f16 %rs23542,%rs23518,%rs23539;
}
	// end inline asm
	// begin inline asm
	{mul.f16 %rs23545,%rs23524,%rs23530;
}
	// end inline asm
	// begin inline asm
	{add.f16 %rs23548,%rs23524,%rs23545;
}
	// end inline asm
	// begin inline asm
	{mul.f16 %rs23551,%rs23530,%rs23536;
}
	// end inline asm
	// begin inline asm
	{add.f16 %rs23554,%rs23530,%rs23551;
}
	// end inline asm
	// begin inline asm
	{mul.f16 %rs23557,%rs23536,%rs23542;
}
	// end inline asm
	// begin inline asm
	{add.f16 %rs23560,%rs23536,%rs23557;
}
	// end inline asm
	// begin inline asm
	{mul.f16 %rs23563,%rs23542,%rs23548;
}
	// end inline asm
	// begin inline asm
	{add.f16 %rs23566,%rs23542,%rs23563;
}
	// end inline asm
	// begin inline asm
	{mul.f16 %rs23569,%rs23548,%rs23554;
}
	// end inline asm
	// begin inline asm
	{add.f16 %rs23572,%rs23548,%rs23569;
}
	// end inline asm
	// begin inline asm
	{mul.f16 %rs23575,%rs23554,%rs23560;
}
	// end inline asm
	// begin inline asm
	{add.f16 %rs23578,%rs23554,%rs23575;
}
	// end inline asm
	// begin inline asm
	{mul.f16 %rs23581,%rs23560,%rs23566;
}
	// end inline asm
	// begin inline asm
	{add.f16 %rs23584,%rs23560,%rs23581;
}
	// end inline asm
	// begin inline asm
	{mul.f16 %rs23587,%rs23566,%rs23572;
}
	// end inline asm
	// begin inline asm
	{add.f16 %rs23590,%rs23566,%rs23587;
}
	// end inline asm
	// begin inline asm
	{mul.f16 %rs23593,%rs23572,%rs23578;
}
	// end inline asm
	// begin inline asm
	{add.f16 %rs23596,%rs23572,%rs23593;
}
	// end inline asm
	// begin inline asm
	{mul.f16 %rs23599,%rs23578,%rs23584;
}
	// end inline asm
	// begin inline asm
	{add.f16 %rs23602,%rs23578,%rs23599;
}
	// end inline asm
	// begin inline asm
	{mul.f16 %rs23605,%rs23584,%rs23590;
}
	// end inline asm
	// begin inline asm
	{add.f16 %rs23608,%rs23584,%rs23605;
}
	// end inline asm
	// begin inline asm
	{mul.f16 %rs23611,%rs23590,%rs23596;
}
	// end inline asm
	// begin inline asm
	{add.f16 %rs23614,%rs23590,%rs23611;
}
	// end inline asm
	// begin inline asm
	{mul.f16 %rs23617,%rs23596,%rs23602;
}
	// end inline asm
	// begin inline asm
	{add.f16 %rs23620,%rs23596,%rs23617;
}
	// end inline asm
	// begin inline asm
	{mul.f16 %rs23623,%rs23602,%rs23608;
}
	// end inline asm
	// begin inline asm
	{add.f16 %rs23626,%rs23602,%rs23623;
}
	// end inline asm
	// begin inline asm
	{mul.f16 %rs23629,%rs23608,%rs23614;
}
	// end inline asm
	// begin inline asm
	{add.f16 %rs23632,%rs23608,%rs23629;
}
	// end inline asm
	// begin inline asm
	{mul.f16 %rs23635,%rs23614,%rs23620;
}
	// end inline asm
	// begin inline asm
	{add.f16 %rs23638,%rs23614,%rs23635;
}
	// end inline asm
	// begin inline asm
	{mul.f16 %rs23641,%rs23620,%rs23626;
}
	// end inline asm
	// begin inline asm
	{add.f16 %rs23644,%rs23620,%rs23641;
}
	// end inline asm
	// begin inline asm
	{mul.f16 %rs23647,%rs23626,%rs23632;
}
	// end inline asm
	// begin inline asm
	{add.f16 %rs23650,%rs23626,%rs23647;
}
	// end inline asm
	// begin inline asm
	{mul.f16 %rs23653,%rs23632,%rs23638;
}
	// end inline asm
	// begin inline asm
	{add.f16 %rs23656,%rs23632,%rs23653;
}
	// end inline asm
	// begin inline asm
	{mul.f16 %rs23659,%rs23638,%rs23644;
}
	// end inline asm
	// begin inline asm
	{add.f16 %rs23662,%rs23638,%rs23659;
}
	// end inline asm
	// begin inline asm
	{mul.f16 %rs23665,%rs23644,%rs23650;
}
	// end inline asm
	// begin inline asm
	{add.f16 %rs23668,%rs23644,%rs23665;
}
	// end inline asm
	// begin inline asm
	{mul.f16 %rs23671,%rs23650,%rs23656;
}
	// end inline asm
	// begin inline asm
	{add.f16 %rs23674,%rs23650,%rs23671;
}
	// end inline asm
	// begin inline asm
	{mul.f16 %rs23677,%rs23656,%rs23662;
}
	// end inline asm
	// begin inline asm
	{add.f16 %rs23680,%rs23656,%rs23677;
}
	// end inline asm
	// begin inline asm
	{mul.f16 %rs23683,%rs23662,%rs23668;
}
	// end inline asm
	// begin inline asm
	{add.f16 %rs23686,%rs23662,%rs23683;
}
	// end inline asm
	// begin inline asm
	{mul.f16 %rs23689,%rs23668,%rs23674;
}
	// end inline asm
	// begin inline asm
	{add.f16 %rs23692,%rs23668,%rs23689;
}
	// end inline asm
	// begin inline asm
	{mul.f16 %rs23695,%rs23674,%rs23680;
}
	// end inline asm
	// begin inline asm
	{add.f16 %rs23698,%rs23674,%rs23695;
}
	// end inline asm
	// begin inline asm
	{mul.f16 %rs23701,%rs23680,%rs23686;
}
	// end inline asm
	// begin inline asm
	{add.f16 %rs23704,%rs23680,%rs23701;
}
	// end inline asm
	// begin inline asm
	{mul.f16 %rs23707,%rs23686,%rs23692;
}
	// end inline asm
	// begin inline asm
	{add.f16 %rs23710,%rs23686,%rs23707;
}
	// end inline asm
	// begin inline asm
	{mul.f16 %rs23713,%rs23692,%rs23698;
}
	// end inline asm
	// begin inline asm
	{add.f16 %rs23716,%rs23692,%rs23713;
}
	// end inline asm
	// begin inline asm
	{mul.f16 %rs23719,%rs23698,%rs23704;
}
	// end inline asm
	// begin inline asm
	{add.f16 %rs23722,%rs23698,%rs23719;
}
	// end inline asm
	// begin inline asm
	{mul.f16 %rs23725,%rs23704,%rs23710;
}
	// end inline asm
	// begin inline asm
	{add.f16 %rs23728,%rs23704,%rs23725;
}
	// end inline asm
	// begin inline asm
	{mul.f16 %rs23731,%rs23710,%rs23716;
}
	// end inline asm
	// begin inline asm
	{add.f16 %rs23734,%rs23710,%rs23731;
}
	// end inline asm
	// begin inline asm
	{mul.f16 %rs23737,%rs23716,%rs23722;
}
	// end inline asm
	// begin inline asm
	{add.f16 %rs23740,%rs23716,%rs23737;
}
	// end inline asm
	// begin inline asm
	{mul.f16 %rs23743,%rs23722,%rs23728;
}
	// end inline asm
	// begin inline asm
	{add.f16 %rs23746,%rs23722,%rs23743;
}
	// end inline asm
	// begin inline asm
	{mul.f16 %rs23749,%rs23728,%rs23734;
}
	// end inline asm
	// begin inline asm
	{add.f16 %rs23752,%rs23728,%rs23749;
}
	// end inline asm
	// begin inline asm
	{mul.f16 %rs23755,%rs23734,%rs23740;
}
	// end inline asm
	// begin inline asm
	{add.f16 %rs23758,%rs23734,%rs23755;
}
	// end inline asm
	// begin inline asm
	{mul.f16 %rs23761,%rs23740,%rs23746;
}
	// end inline asm
	// begin inline asm
	{add.f16 %rs23764,%rs23740,%rs23761;
}
	// end inline asm
	// begin inline asm
	{mul.f16 %rs23767,%rs23746,%rs23752;
}
	// end inline asm
	// begin inline asm
	{add.f16 %rs23770,%rs23746,%rs23767;
}
	// end inline asm
	// begin inline asm
	{mul.f16 %rs23773,%rs23752,%rs23758;
}
	// end inline asm
	// begin inline asm
	{add.f16 %rs23776,%rs23752,%rs23773;
}
	// end inline asm
	// begin inline asm
	{mul.f16 %rs23779,%rs23758,%rs23764;
}
	// end inline asm
	// begin inline asm
	{add.f16 %rs23782,%rs23758,%rs23779;
}
	// end inline asm
	// begin inline asm
	{mul.f16 %rs23785,%rs23764,%rs23770;
}
	// end inline asm
	// begin inline asm
	{add.f16 %rs23788,%rs23764,%rs23785;
}
	// end inline asm
	// begin inline asm
	{mul.f16 %rs23791,%rs23770,%rs23776;
}
	// end inline asm
	// begin inline asm
	{add.f16 %rs23794,%rs23770,%rs23791;
}
	// end inline asm
	// begin inline asm
	{mul.f16 %rs23797,%rs23776,%rs23782;
}
	// end inline asm
	// begin inline asm
	{add.f16 %rs23800,%rs23776,%rs23797;
}
	// end inline asm
	// begin inline asm
	{mul.f16 %rs23803,%rs23782,%rs23788;
}
	// end inline asm
	// begin inline asm
	{add.f16 %rs23806,%rs23782,%rs23803;
}
	// end inline asm
	// begin inline asm
	{mul.f16 %rs23809,%rs23788,%rs23794;
}
	// end inline asm
	// begin inline asm
	{add.f16 %rs23812,%rs23788,%rs23809;
}
	// end inline asm
	// begin inline asm
	{mul.f16 %rs23815,%rs23794,%rs23800;
}
	// end inline asm
	// begin inline asm
	{add.f16 %rs23818,%rs23794,%rs23815;
}
	// end inline asm
	// begin inline asm
	{mul.f16 %rs23821,%rs23800,%rs23806;
}
	// end inline asm
	// begin inline asm
	{add.f16 %rs23824,%rs23800,%rs23821;
}
	// end inline asm
	// begin inline asm
	{mul.f16 %rs23827,%rs23806,%rs23812;
}
	// end inline asm
	// begin inline asm
	{add.f16 %rs23830,%rs23806,%rs23827;
}
	// end inline asm
	// begin inline asm
	{mul.f16 %rs23833,%rs23812,%rs23818;
}
	// end inline asm
	// begin inline asm
	{add.f16 %rs23836,%rs23812,%rs23833;
}
	// end inline asm
	// begin inline asm
	{mul.f16 %rs23839,%rs23818,%rs23824;
}
	// end inline asm
	// begin inline asm
	{add.f16 %rs23842,%rs23818,%rs23839;
}
	// end inline asm
	// begin inline asm
	{mul.f16 %rs23845,%rs23824,%rs23830;
}
	// end inline asm
	// begin inline asm
	{add.f16 %rs23848,%rs23824,%rs23845;
}
	// end inline asm
	// begin inline asm
	{mul.f16 %rs23851,%rs23830,%rs23836;
}
	// end inline asm
	// begin inline asm
	{add.f16 %rs23854,%rs23830,%rs23851;
}
	// end inline asm
	// begin inline asm
	{mul.f16 %rs23857,%rs23836,%rs23842;
}
	// end inline asm
	// begin inline asm
	{add.f16 %rs23860,%rs23836,%rs23857;
}
	// end inline asm
	// begin inline asm
	{mul.f16 %rs23863,%rs23842,%rs23848;
}
	// end inline asm
	// begin inline asm
	{add.f16 %rs23866,%rs23842,%rs23863;
}
	// end inline asm
	// begin inline asm
	{mul.f16 %rs23869,%rs23848,%rs23854;
}
	// end inline asm
	// begin inline asm
	{add.f16 %rs23872,%rs23848,%rs23869;
}
	// end inline asm
	// begin inline asm
	{mul.f16 %rs23875,%rs23854,%rs23860;
}
	// end inline asm
	// begin inline asm
	{add.f16 %rs23878,%rs23854,%rs23875;
}
	// end inline asm
	// begin inline asm
	{mul.f16 %rs23881,%rs23860,%rs23866;
}
	// end inline asm
	// begin inline asm
	{add.f16 %rs23884,%rs23860,%rs23881;
}
	// end inline asm
	// begin inline asm
	{mul.f16 %rs23887,%rs23866,%rs23872;
}
	// end inline asm
	// begin inline asm
	{add.f16 %rs23890,%rs23866,%rs23887;
}
	// end inline asm
	// begin inline asm
	{mul.f16 %rs23893,%rs23872,%rs23878;
}
	// end inline asm
	// begin inline asm
	{add.f16 %rs23896,%rs23872,%rs23893;
}
	// end inline asm
	// begin inline asm
	{mul.f16 %rs23899,%rs23878,%rs23884;
}
	// end inline asm
	// begin inline asm
	{add.f16 %rs23902,%rs23878,%rs23899;
}
	// end inline asm
	// begin inline asm
	{mul.f16 %rs23905,%rs23884,%rs23890;
}
	// end inline asm
	// begin inline asm
	{add.f16 %rs23908,%rs23884,%rs23905;
}
	// end inline asm
	// begin inline asm
	{mul.f16 %rs23911,%rs23890,%rs23896;
}
	// end inline asm
	// begin inline asm
	{add.f16 %rs23914,%rs23890,%rs23911;
}
	// end inline asm
	// begin inline asm
	{mul.f16 %rs23917,%rs23896,%rs23902;
}
	// end inline asm
	// begin inline asm
	{add.f16 %rs23920,%rs23896,%rs23917;
}
	// end inline asm
	// begin inline asm
	{mul.f16 %rs23923,%rs23902,%rs23908;
}
	// end inline asm
	// begin inline asm
	{add.f16 %rs23926,%rs23902,%rs23923;
}
	// end inline asm
	// begin inline asm
	{mul.f16 %rs23929,%rs23908,%rs23914;
}
	// end inline asm
	// begin inline asm
	{add.f16 %rs23932,%rs23908,%rs23929;
}
	// end inline asm
	// begin inline asm
	{mul.f16 %rs23935,%rs23914,%rs23920;
}
	// end inline asm
	// begin inline asm
	{add.f16 %rs23938,%rs23914,%rs23935;
}
	// end inline asm
	// begin inline asm
	{mul.f16 %rs23941,%rs23920,%rs23926;
}
	// end inline asm
	// begin inline asm
	{add.f16 %rs23944,%rs23920,%rs23941;
}
	// end inline asm
	// begin inline asm
	{mul.f16 %rs23947,%rs23926,%rs23932;
}
	// end inline asm
	// begin inline asm
	{add.f16 %rs23950,%rs23926,%rs23947;
}
	// end inline asm
	// begin inline asm
	{mul.f16 %rs23953,%rs23932,%rs23938;
}
	// end inline asm
	// begin inline asm
	{add.f16 %rs23956,%rs23932,%rs23953;
}
	// end inline asm
	// begin inline asm
	{mul.f16 %rs23959,%rs23938,%rs23944;
}
	// end inline asm
	// begin inline asm
	{add.f16 %rs23962,%rs23938,%rs23959;
}
	// end inline asm
	// begin inline asm
	{mul.f16 %rs23965,%rs23944,%rs23950;
}
	// end inline asm
	// begin inline asm
	{add.f16 %rs23968,%rs23944,%rs23965;
}
	// end inline asm
	// begin inline asm
	{mul.f16 %rs23971,%rs23950,%rs23956;
}
	// end inline asm
	// begin inline asm
	{add.f16 %rs23974,%rs23950,%rs23971;
}
	// end inline asm
	// begin inline asm
	{mul.f16 %rs23977,%rs23956,%rs23962;
}
	// end inline asm
	// begin inline asm
	{add.f16 %rs23980,%rs23956,%rs23977;
}
	// end inline asm
	// begin inline asm
	{mul.f16 %rs23983,%rs23962,%rs23968;
}
	// end inline asm
	// begin inline asm
	{add.f16 %rs23986,%rs23962,%rs23983;
}
	// end inline asm
	// begin inline asm
	{mul.f16 %rs23989,%rs23968,%rs23974;
}
	// end inline asm
	// begin inline asm
	{add.f16 %rs23992,%rs23968,%rs23989;
}
	// end inline asm
	// begin inline asm
	{mul.f16 %rs23995,%rs23974,%rs23980;
}
	// end inline asm
	// begin inline asm
	{add.f16 %rs23998,%rs23974,%rs23995;
}
	// end inline asm
	// begin inline asm
	{mul.f16 %rs24001,%rs23980,%rs23986;
}
	// end inline asm
	// begin inline asm
	{add.f16 %rs24004,%rs23980,%rs24001;
}
	// end inline asm
	// begin inline asm
	{mul.f16 %rs24007,%rs23986,%rs23992;
}
	// end inline asm
	// begin inline asm
	{add.f16 %rs24010,%rs23986,%rs24007;
}
	// end inline asm
	// begin inline asm
	{mul.f16 %rs24013,%rs23992,%rs23998;
}
	// end inline asm
	// begin inline asm
	{add.f16 %rs24016,%rs23992,%rs24013;
}
	// end inline asm
	// begin inline asm
	{mul.f16 %rs24019,%rs23998,%rs24004;
}
	// end inline asm
	// begin inline asm
	{add.f16 %rs24022,%rs23998,%rs24019;
}
	// end inline asm
	// begin inline asm
	{mul.f16 %rs24025,%rs24004,%rs24010;
}
	// end inline asm
	// begin inline asm
	{add.f16 %rs24028,%rs24004,%rs24025;
}
	// end inline asm
	// begin inline asm
	{mul.f16 %rs24031,%rs24010,%rs24016;
}
	// end inline asm
	// begin inline asm
	{add.f16 %rs24034,%rs24010,%rs24031;
}
	// end inline asm
	// begin inline asm
	{mul.f16 %rs24037,%rs24016,%rs24022;
}
	// end inline asm
	// begin inline asm
	{add.f16 %rs24040,%rs24016,%rs24037;
}
	// end inline asm
	// begin inline asm
	{mul.f16 %rs24043,%rs24022,%rs24028;
}
	// end inline asm
	// begin inline asm
	{add.f16 %rs24046,%rs24022,%rs24043;
}
	// end inline asm
	// begin inline asm
	{mul.f16 %rs24049,%rs24028,%rs24034;
}
	// end inline asm
	// begin inline asm
	{add.f16 %rs24052,%rs24028,%rs24049;
}
	// end inline asm
	// begin inline asm
	{mul.f16 %rs24055,%rs24034,%rs24040;
}
	// end inline asm
	// begin inline asm
	{add.f16 %rs24058,%rs24034,%rs24055;
}
	// end inline asm
	// begin inline asm
	{mul.f16 %rs24061,%rs24040,%rs24046;
}
	// end inline asm
	// begin inline asm
	{add.f16 %rs24064,%rs24040,%rs24061;
}
	// end inline asm
	// begin inline asm
	{mul.f16 %rs24067,%rs24046,%rs24052;
}
	// end inline asm
	// begin inline asm
	{add.f16 %rs24070,%rs24046,%rs24067;
}
	// end inline asm
	// begin inline asm
	{mul.f16 %rs24073,%rs24052,%rs24058;
}
	// end inline asm
	// begin inline asm
	{add.f16 %rs24076,%rs24052,%rs24073;
}
	// end inline asm
	// begin inline asm
	{mul.f16 %rs24079,%rs24058,%rs24064;
}
	// end inline asm
	// begin inline asm
	{add.f16 %rs24082,%rs24058,%rs24079;
}
	// end inline asm
	// begin inline asm
	{mul.f16 %rs24085,%rs24064,%rs24070;
}
	// end inline asm
	// begin inline asm
	{add.f16 %rs24088,%rs24064,%rs24085;
}
	// end inline asm
	// begin inline asm
	{mul.f16 %rs24091,%rs24070,%rs24076;
}
	// end inline asm
	// begin inline asm
	{add.f16 %rs24094,%rs24070,%rs24091;
}
	// end inline asm
	// begin inline asm
	{mul.f16 %rs24097,%rs24076,%rs24082;
}
	// end inline asm
	// begin inline asm
	{add.f16 %rs24100,%rs24076,%rs24097;
}
	// end inline asm
	// begin inline asm
	{mul.f16 %rs24103,%rs24082,%rs24088;
}
	// end inline asm
	// begin inline asm
	{add.f16 %rs24106,%rs24082,%rs24103;
}
	// end inline asm
	// begin inline asm
	{mul.f16 %rs24109,%rs24088,%rs24094;
}
	// end inline asm
	// begin inline asm
	{add.f16 %rs24112,%rs24088,%rs24109;
}
	// end inline asm
	// begin inline asm
	{mul.f16 %rs24115,%rs24094,%rs24100;
}
	// end inline asm
	// begin inline asm
	{add.f16 %rs24118,%rs24094,%rs24115;
}
	// end inline asm
	// begin inline asm
	{mul.f16 %rs24121,%rs24100,%rs24106;
}
	// end inline asm
	// begin inline asm
	{add.f16 %rs24124,%rs24100,%rs24121;
}
	// end inline asm
	// begin inline asm
	{mul.f16 %rs24127,%rs24106,%rs24112;
}
	// end inline asm
	// begin inline asm
	{add.f16 %rs24130,%rs24106,%rs24127;
}
	// end inline asm
	// begin inline asm
	{mul.f16 %rs24133,%rs24112,%rs24118;
}
	// end inline asm
	// begin inline asm
	{add.f16 %rs24136,%rs24112,%rs24133;
}
	// end inline asm
	// begin inline asm
	{mul.f16 %rs24139,%rs24118,%rs24124;
}
	// end inline asm
	// begin inline asm
	{add.f16 %rs24142,%rs24118,%rs24139;
}
	// end inline asm
	// begin inline asm
	{mul.f16 %rs24145,%rs24124,%rs24130;
}
	// end inline asm
	// begin inline asm
	{add.f16 %rs24148,%rs24124,%rs24145;
}
	// end inline asm
	// begin inline asm
	{mul.f16 %rs24151,%rs24130,%rs24136;
}
	// end inline asm
	// begin inline asm
	{add.f16 %rs24154,%rs24130,%rs24151;
}
	// end inline asm
	// begin inline asm
	{mul.f16 %rs24157,%rs24136,%rs24142;
}
	// end inline asm
	// begin inline asm
	{add.f16 %rs24160,%rs24136,%rs24157;
}
	// end inline asm
	// begin inline asm
	{mul.f16 %rs24163,%rs24142,%rs24148;
}
	// end inline asm
	// begin inline asm
	{add.f16 %rs24166,%rs24142,%rs24163;
}
	// end inline asm
	// begin inline asm
	{mul.f16 %rs24169,%rs24148,%rs24154;
}
	// end inline asm
	// begin inline asm
	{add.f16 %rs24172,%rs24148,%rs24169;
}
	// end inline asm
	// begin inline asm
	{mul.f16 %rs24175,%rs24154,%rs24160;
}
	// end inline asm
	// begin inline asm
	{add.f16 %rs24178,%rs24154,%rs24175;
}
	// end inline asm
	// begin inline asm
	{mul.f16 %rs24181,%rs24160,%rs24166;
}
	// end inline asm
	// begin inline asm
	{add.f16 %rs24184,%rs24160,%rs24181;
}
	// end inline asm
	// begin inline asm
	{mul.f16 %rs24187,%rs24166,%rs24172;
}
	// end inline asm
	// begin inline asm
	{add.f16 %rs24190,%rs24166,%rs24187;
}
	// end inline asm
	// begin inline asm
	{mul.f16 %rs24193,%rs24172,%rs24178;
}
	// end inline asm
	// begin inline asm
	{add.f16 %rs24196,%rs24172,%rs24193;
}
	// end inline asm
	// begin inline asm
	{mul.f16 %rs24199,%rs24178,%rs24184;
}
	// end inline asm
	// begin inline asm
	{add.f16 %rs24202,%rs24178,%rs24199;
}
	// end inline asm
	// begin inline asm
	{mul.f16 %rs24205,%rs24184,%rs24190;
}
	// end inline asm
	// begin inline asm
	{add.f16 %rs24208,%rs24184,%rs24205;
}
	// end inline asm
	// begin inline asm
	{mul.f16 %rs24211,%rs24190,%rs24196;
}
	// end inline asm
	// begin inline asm
	{add.f16 %rs24214,%rs24190,%rs24211;
}
	// end inline asm
	// begin inline asm
	{mul.f16 %rs24217,%rs24196,%rs24202;
}
	// end inline asm
	// begin inline asm
	{add.f16 %rs24220,%rs24196,%rs24217;
}
	// end inline asm
	// begin inline asm
	{mul.f16 %rs24223,%rs24202,%rs24208;
}
	// end inline asm
	// begin inline asm
	{add.f16 %rs24226,%rs24202,%rs24223;
}
	// end inline asm
	// begin inline asm
	{mul.f16 %rs24229,%rs24208,%rs24214;
}
	// end inline asm
	// begin inline asm
	{add.f16 %rs24232,%rs24208,%rs24229;
}
	// end inline asm
	// begin inline asm
	{mul.f16 %rs24235,%rs24214,%rs24220;
}
	// end inline asm
	// begin inline asm
	{add.f16 %rs24238,%rs24214,%rs24235;
}
	// end inline asm
	// begin inline asm
	{mul.f16 %rs24241,%rs24220,%rs24226;
}
	// end inline asm
	// begin inline asm
	{add.f16 %rs24244,%rs24220,%rs24241;
}
	// end inline asm
	// begin inline asm
	{mul.f16 %rs24247,%rs24226,%rs24232;
}
	// end inline asm
	// begin inline asm
	{add.f16 %rs24250,%rs24226,%rs24247;
}
	// end inline asm
	// begin inline asm
	{mul.f16 %rs24253,%rs24232,%rs24238;
}
	// end inline asm
	// begin inline asm
	{add.f16 %rs24256,%rs24232,%rs24253;
}
	// end inline asm
	// begin inline asm
	{mul.f16 %rs24259,%rs24238,%rs24244;
}
	// end inline asm
	// begin inline asm
	{add.f16 %rs24262,%rs24238,%rs24259;
}
	// end inline asm
	// begin inline asm
	{mul.f16 %rs24265,%rs24244,%rs24250;
}
	// end inline asm
	// begin inline asm
	{add.f16 %rs24268,%rs24244,%rs24265;
}
	// end inline asm
	// begin inline asm
	{mul.f16 %rs24271,%rs24250,%rs24256;
}
	// end inline asm
	// begin inline asm
	{add.f16 %rs24274,%rs24250,%rs24271;
}
	// end inline asm
	// begin inline asm
	{mul.f16 %rs24277,%rs24256,%rs24262;
}
	// end inline asm
	// begin inline asm
	{add.f16 %rs24280,%rs24256,%rs24277;
}
	// end inline asm
	// begin inline asm
	{mul.f16 %rs24283,%rs24262,%rs24268;
}
	// end inline asm
	// begin inline asm
	{add.f16 %rs24286,%rs24262,%rs24283;
}
	// end inline asm
	// begin inline asm
	{mul.f16 %rs24289,%rs24268,%rs24274;
}
	// end inline asm
	// begin inline asm
	{add.f16 %rs24292,%rs24268,%rs24289;
}
	// end inline asm
	// begin inline asm
	{mul.f16 %rs24295,%rs24274,%rs24280;
}
	// end inline asm
	// begin inline asm
	{add.f16 %rs24298,%rs24274,%rs24295;
}
	// end inline asm
	// begin inline asm
	{mul.f16 %rs24301,%rs24280,%rs24286;
}
	// end inline asm
	// begin inline asm
	{add.f16 %rs24304,%rs24280,%rs24301;
}
	// end inline asm
	// begin inline asm
	{mul.f16 %rs24307,%rs24286,%rs24292;
}
	// end inline asm
	// begin inline asm
	{add.f16 %rs24310,%rs24286,%rs24307;
}
	// end inline asm
	// begin inline asm
	{mul.f16 %rs24313,%rs24292,%rs24298;
}
	// end inline asm
	// begin inline asm
	{add.f16 %rs24316,%rs24292,%rs24313;
}
	// end inline asm
	// begin inline asm
	{mul.f16 %rs24319,%rs24298,%rs24304;
}
	// end inline asm
	// begin inline asm
	{add.f16 %rs24322,%rs24298,%rs24319;
}
	// end inline asm
	// begin inline asm
	{mul.f16 %rs24325,%rs24304,%rs24310;
}
	// end inline asm
	// begin inline asm
	{add.f16 %rs24328,%rs24304,%rs24325;
}
	// end inline asm
	// begin inline asm
	{mul.f16 %rs24331,%rs24310,%rs24316;
}
	// end inline asm
	// begin inline asm
	{add.f16 %rs24334,%rs24310,%rs24331;
}
	// end inline asm
	// begin inline asm
	{mul.f16 %rs24337,%rs24316,%rs24322;
}
	// end inline asm
	// begin inline asm
	{add.f16 %rs24340,%rs24316,%rs24337;
}
	// end inline asm
	// begin inline asm
	{mul.f16 %rs24343,%rs24322,%rs24328;
}
	// end inline asm
	// begin inline asm
	{add.f16 %rs24346,%rs24322,%rs24343;
}
	// end inline asm
	// begin inline asm
	{mul.f16 %rs24349,%rs24328,%rs24334;
}
	// end inline asm
	// begin inline asm
	{add.f16 %rs24352,%rs24328,%rs24349;
}
	// end inline asm
	// begin inline asm
	{mul.f16 %rs24355,%rs24334,%rs24340;
}
	// end inline asm
	// begin inline asm
	{add.f16 %rs24358,%rs24334,%rs24355;
}
	// end inline asm
	// begin inline asm
	{mul.f16 %rs24361,%rs24340,%rs24346;
}
	// end inline asm
	// begin inline asm
	{add.f16 %rs24364,%rs24340,%rs24361;
}
	// end inline asm
	// begin inline asm
	{mul.f16 %rs24367,%rs24346,%rs24352;
}
	// end inline asm
	// begin inline asm
	{add.f16 %rs24370,%rs24346,%rs24367;
}
	// end inline asm
	// begin inline asm
	{mul.f16 %rs24373,%rs24352,%rs24358;
}
	// end inline asm
	// begin inline asm
	{add.f16 %rs24376,%rs24352,%rs24373;
}
	// end inline asm
	// begin inline asm
	{mul.f16 %rs24379,%rs24358,%rs24364;
}
	// end inline asm
	// begin inline asm
	{add.f16 %rs24382,%rs24358,%rs24379;
}
	// end inline asm
	// begin inline asm
	{mul.f16 %rs24385,%rs24364,%rs24370;
}
	// end inline asm
	// begin inline asm
	{add.f16 %rs24388,%rs24364,%rs24385;
}
	// end inline asm
	// begin inline asm
	{mul.f16 %rs24391,%rs24370,%rs24376;
}
	// end inline asm
	// begin inline asm
	{add.f16 %rs24394,%rs24370,%rs24391;
}
	// end inline asm
	// begin inline asm
	{mul.f16 %rs24397,%rs24376,%rs24382;
}
	// end inline asm
	// begin inline asm
	{add.f16 %rs24400,%rs24376,%rs24397;
}
	// end inline asm
	// begin inline asm
	{mul.f16 %rs24403,%rs24382,%rs24388;
}
	// end inline asm
	// begin inline asm
	{add.f16 %rs24406,%rs24382,%rs24403;
}
	// end inline asm
	// begin inline asm
	{mul.f16 %rs24409,%rs24388,%rs24394;
}
	// end inline asm
	// begin inline asm
	{add.f16 %rs24412,%rs24388,%rs24409;
}
	// end inline asm
	// begin inline asm
	{mul.f16 %rs24415,%rs24394,%rs24400;
}
	// end inline asm
	// begin inline asm
	{add.f16 %rs24418,%rs24394,%rs24415;
}
	// end inline asm
	// begin inline asm
	{mul.f16 %rs24421,%rs24400,%rs24406;
}
	// end inline asm
	// begin inline asm
	{add.f16 %rs24424,%rs24400,%rs24421;
}
	// end inline asm
	// begin inline asm
	{mul.f16 %rs24427,%rs24406,%rs24412;
}
	// end inline asm
	// begin inline asm
	{add.f16 %rs24430,%rs24406,%rs24427;
}
	// end inline asm
	// begin inline asm
	{mul.f16 %rs24433,%rs24412,%rs24418;
}
	// end inline asm
	// begin inline asm
	{add.f16 %rs24436,%rs24412,%rs24433;
}
	// end inline asm
	// begin inline asm
	{mul.f16 %rs24439,%rs24418,%rs24424;
}
	// end inline asm
	// begin inline asm
	{add.f16 %rs24442,%rs24418,%rs24439;
}
	// end inline asm
	// begin inline asm
	{mul.f16 %rs24445,%rs24424,%rs24430;
}
	// end inline asm
	// begin inline asm
	{add.f16 %rs24448,%rs24424,%rs24445;
}
	// end inline asm
	// begin inline asm
	{mul.f16 %rs24451,%rs24430,%rs24436;
}
	// end inline asm
	// begin inline asm
	{add.f16 %rs24454,%rs24430,%rs24451;
}
	// end inline asm
	// begin inline asm
	{mul.f16 %rs24457,%rs24436,%rs24442;
}
	// end inline asm
	// begin inline asm
	{add.f16 %rs24460,%rs24436,%rs24457;
}
	// end inline asm
	// begin inline asm
	{mul.f16 %rs24463,%rs24442,%rs24448;
}
	// end inline asm
	// begin inline asm
	{add.f16 %rs24466,%rs24442,%rs24463;
}
	// end inline asm
	// begin inline asm
	{mul.f16 %rs24469,%rs24448,%rs24454;
}
	// end inline asm
	// begin inline asm
	{add.f16 %rs24472,%rs24448,%rs24469;
}
	// end inline asm
	// begin inline asm
	{mul.f16 %rs24475,%rs24454,%rs24460;
}
	// end inline asm
	// begin inline asm
	{add.f16 %rs24478,%rs24454,%rs24475;
}
	// end inline asm
	// begin inline asm
	{mul.f16 %rs24481,%rs24460,%rs24466;
}
	// end inline asm
	// begin inline asm
	{add.f16 %rs24484,%rs24460,%rs24481;
}
	// end inline asm
	// begin inline asm
	{mul.f16 %rs24487,%rs24466,%rs24472;
}
	// end inline asm
	// begin inline asm
	{add.f16 %rs24490,%rs24466,%rs24487;
}
	// end inline asm
	// begin inline asm
	{mul.f16 %rs24493,%rs24472,%rs24478;
}
	// end inline asm
	// begin inline asm
	{add.f16 %rs24496,%rs24472,%rs24493;
}
	// end inline asm
	// begin inline asm
	{mul.f16 %rs24499,%rs24478,%rs24484;
}
	// end inline asm
	// begin inline asm
	{add.f16 %rs24502,%rs24478,%rs24499;
}
	// end inline asm
	// begin inline asm
	{mul.f16 %rs24505,%rs24484,%rs24490;
}
	// end inline asm
	// begin inline asm
	{add.f16 %rs24508,%rs24484,%rs24505;
}
	// end inline asm
	// begin inline asm
	{mul.f16 %rs24511,%rs24490,%rs24496;
}
	// end inline asm
	// begin inline asm
	{add.f16 %rs24514,%rs24490,%rs24511;
}
	// end inline asm
	// begin inline asm
	{mul.f16 %rs24517,%rs24496,%rs24502;
}
	// end inline asm
	// begin inline asm
	{add.f16 %rs24520,%rs24496,%rs24517;
}
	// end inline asm
	// begin inline asm
	{mul.f16 %rs24523,%rs24502,%rs24508;
}
	// end inline asm
	// begin inline asm
	{add.f16 %rs24526,%rs24502,%rs24523;
}
	// end inline asm
	// begin inline asm
	{mul.f16 %rs24529,%rs24508,%rs24514;
}
	// end inline asm
	// begin inline asm
	{add.f16 %rs24532,%rs24508,%rs24529;
}
	// end inline asm
	// begin inline asm
	{mul.f16 %rs24535,%rs24514,%rs24520;
}
	// end inline asm
	// begin inline asm
	{add.f16 %rs24538,%rs24514,%rs24535;
}
	// end inline asm
	// begin inline asm
	{mul.f16 %rs24541,%rs24520,%rs24526;
}
	// end inline asm
	// begin inline asm
	{add.f16 %rs24544,%rs24520,%rs24541;
}
	// end inline asm
	// begin inline asm
	{mul.f16 %rs24547,%rs24526,%rs24532;
}
	// end inline asm
	// begin inline asm
	{add.f16 %rs24550,%rs24526,%rs24547;
}
	// end inline asm
	// begin inline asm
	{mul.f16 %rs24553,%rs24532,%rs24538;
}
	// end inline asm
	// begin inline asm
	{add.f16 %rs24556,%rs24532,%rs24553;
}
	// end inline asm
	// begin inline asm
	{mul.f16 %rs24559,%rs24538,%rs24544;
}
	// end inline asm
	// begin inline asm
	{add.f16 %rs24562,%rs24538,%rs24559;
}
	// end inline asm
	// begin inline asm
	{mul.f16 %rs24565,%rs24544,%rs24550;
}
	// end inline asm
	// begin inline asm
	{add.f16 %rs24568,%rs24544,%rs24565;
}
	// end inline asm
	// begin inline asm
	{mul.f16 %rs24571,%rs24550,%rs24556;
}
	// end inline asm
	// begin inline asm
	{add.f16 %rs24574,%rs24550,%rs24571;
}
	// end inline asm
	// begin inline asm
	{mul.f16 %rs24577,%rs24556,%rs24562;
}
	// end inline asm
	// begin inline asm
	{add.f16 %rs24580,%rs24556,%rs24577;
}
	// end inline asm
	// begin inline asm
	{mul.f16 %rs24583,%rs24562,%rs24568;
}
	// end inline asm
	// begin inline asm
	{add.f16 %rs24586,%rs24562,%rs24583;
}
	// end inline asm
	// begin inline asm
	{mul.f16 %rs24589,%rs24568,%rs24574;
}
	// end inline asm
	// begin inline asm
	{add.f16 %rs24592,%rs24568,%rs24589;
}
	// end inline asm
	// begin inline asm
	{mul.f16 %rs24595,%rs24574,%rs24580;
}
	// end inline asm
	// begin inline asm
	{add.f16 %rs24598,%rs24574,%rs24595;
}
	// end inline asm
	// begin inline asm
	{mul.f16 %rs24601,%rs24580,%rs24586;
}
	// end inline asm
	// begin inline asm
	{add.f16 %rs24604,%rs24580,%rs24601;
}
	// end inline asm
	// begin inline asm
	{mul.f16 %rs24607,%rs24586,%rs24592;
}
	// end inline asm
	// begin inline asm
	{add.f16 %rs24610,%rs24586,%rs24607;
}
	// end inline asm
	// begin inline asm
	{mul.f16 %rs24613,%rs24592,%rs24598;
}
	// end inline asm
	// begin inline asm
	{add.f16 %rs24616,%rs24592,%rs24613;
}
	// end inline asm
	// begin inline asm
	{mul.f16 %rs24619,%rs24598,%rs24604;
}
	// end inline asm
	// begin inline asm
	{add.f16 %rs24622,%rs24598,%rs24619;
}
	// end inline asm
	// begin inline asm
	{mul.f16 %rs24625,%rs24604,%rs24610;
}
	// end inline asm
	// begin inline asm
	{add.f16 %rs24628,%rs24604,%rs24625;
}
	// end inline asm
	// begin inline asm
	{mul.f16 %rs24631,%rs24610,%rs24616;
}
	// end inline asm
	// begin inline asm
	{add.f16 %rs24634,%rs24610,%rs24631;
}
	// end inline asm
	// begin inline asm
	{mul.f16 %rs24637,%rs24616,%rs24622;
}
	// end inline asm
	// begin inline asm
	{add.f16 %rs24640,%rs24616,%rs24637;
}
	// end inline asm
	// begin inline asm
	{mul.f16 %rs24643,%rs24622,%rs24628;
}
	// end inline asm
	// begin inline asm
	{add.f16 %rs24646,%rs24622,%rs24643;
}
	// end inline asm
	// begin inline asm
	{mul.f16 %rs24649,%rs24628,%rs24634;
}
	// end inline asm
	// begin inline asm
	{add.f16 %rs24652,%rs24628,%rs24649;
}
	// end inline asm
	// begin inline asm
	{mul.f16 %rs24655,%rs24634,%rs24640;
}
	// end inline asm
	// begin inline asm
	{add.f16 %rs24658,%rs24634,%rs24655;
}
	// end inline asm
	// begin inline asm
	{mul.f16 %rs24661,%rs24640,%rs24646;
}
	// end inline asm
	// begin inline asm
	{add.f16 %rs24664,%rs24640,%rs24661;
}
	// end inline asm
	// begin inline asm
	{mul.f16 %rs24667,%rs24646,%rs24652;
}
	// end inline asm
	// begin inline asm
	{add.f16 %rs24670,%rs24646,%rs24667;
}
	// end inline asm
	// begin inline asm
	{mul.f16 %rs24673,%rs24652,%rs24658;
}
	// end inline asm
	// begin inline asm
	{add.f16 %rs24676,%rs24652,%rs24673;
}
	// end inline asm
	// begin inline asm
	{mul.f16 %rs24679,%rs24658,%rs24664;
}
	// end inline asm
	// begin inline asm
	{add.f16 %rs24682,%rs24658,%rs24679;
}
	// end inline asm
	// begin inline asm
	{mul.f16 %rs24685,%rs24664,%rs24670;
}
	// end inline asm
	// begin inline asm
	{add.f16 %rs24688,%rs24664,%rs24685;
}
	// end inline asm
	// begin inline asm
	{mul.f16 %rs24691,%rs24670,%rs24676;
}
	// end inline asm
	// begin inline asm
	{add.f16 %rs24694,%rs24670,%rs24691;
}
	// end inline asm
	// begin inline asm
	{mul.f16 %rs24697,%rs24676,%rs24682;
}
	// end inline asm
	// begin inline asm
	{add.f16 %rs24700,%rs24676,%rs24697;
}
	// end inline asm
	// begin inline asm
	{mul.f16 %rs24703,%rs24682,%rs24688;
}
	// end inline asm
	// begin inline asm
	{add.f16 %rs24706,%rs24682,%rs24703;
}
	// end inline asm
	// begin inline asm
	{mul.f16 %rs24709,%rs24688,%rs24694;
}
	// end inline asm
	// begin inline asm
	{add.f16 %rs24712,%rs24688,%rs24709;
}
	// end inline asm
	// begin inline asm
	{mul.f16 %rs24715,%rs24694,%rs24700;
}
	// end inline asm
	// begin inline asm
	{add.f16 %rs24718,%rs24694,%rs24715;
}
	// end inline asm
	// begin inline asm
	{mul.f16 %rs24721,%rs24700,%rs24706;
}
	// end inline asm
	// begin inline asm
	{add.f16 %rs24724,%rs24700,%rs24721;
}
	// end inline asm
	// begin inline asm
	{mul.f16 %rs24727,%rs24706,%rs24712;
}
	// end inline asm
	// begin inline asm
	{add.f16 %rs24730,%rs24706,%rs24727;
}
	// end inline asm
	// begin inline asm
	{mul.f16 %rs24733,%rs24712,%rs24718;
}
	// end inline asm
	// begin inline asm
	{add.f16 %rs24736,%rs24712,%rs24733;
}
	// end inline asm
	// begin inline asm
	{mul.f16 %rs24739,%rs24718,%rs24724;
}
	// end inline asm
	// begin inline asm
	{add.f16 %rs24742,%rs24718,%rs24739;
}
	// end inline asm
	// begin inline asm
	{mul.f16 %rs24745,%rs24724,%rs24730;
}
	// end inline asm
	// begin inline asm
	{add.f16 %rs24748,%rs24724,%rs24745;
}
	// end inline asm
	// begin inline asm
	{mul.f16 %rs24751,%rs24730,%rs24736;
}
	// end inline asm
	// begin inline asm
	{add.f16 %rs24754,%rs24730,%rs24751;
}
	// end inline asm
	// begin inline asm
	{mul.f16 %rs24757,%rs24736,%rs24742;
}
	// end inline asm
	// begin inline asm
	{add.f16 %rs24760,%rs24736,%rs24757;
}
	// end inline asm
	// begin inline asm
	{mul.f16 %rs24763,%rs24742,%rs24748;
}
	// end inline asm
	// begin inline asm
	{add.f16 %rs24766,%rs24742,%rs24763;
}
	// end inline asm
	// begin inline asm
	{mul.f16 %rs24769,%rs24748,%rs24754;
}
	// end inline asm
	// begin inline asm
	{add.f16 %rs24772,%rs24748,%rs24769;
}
	// end inline asm
	// begin inline asm
	{mul.f16 %rs24775,%rs24754,%rs24760;
}
	// end inline asm
	// begin inline asm
	{add.f16 %rs24778,%rs24754,%rs24775;
}
	// end inline asm
	// begin inline asm
	{mul.f16 %rs24781,%rs24760,%rs24766;
}
	// end inline asm
	// begin inline asm
	{add.f16 %rs24784,%rs24760,%rs24781;
}
	// end inline asm
	// begin inline asm
	{mul.f16 %rs24787,%rs24766,%rs24772;
}
	// end inline asm
	// begin inline asm
	{add.f16 %rs24790,%rs24766,%rs24787;
}
	// end inline asm
	// begin inline asm
	{mul.f16 %rs24793,%rs24772,%rs24778;
}
	// end inline asm
	// begin inline asm
	{add.f16 %rs24796,%rs24772,%rs24793;
}
	// end inline asm
	// begin inline asm
	{mul.f16 %rs24799,%rs24778,%rs24784;
}
	// end inline asm
	// begin inline asm
	{add.f16 %rs24802,%rs24778,%rs24799;
}
	// end inline asm
	// begin inline asm
	{mul.f16 %rs24805,%rs24784,%rs24790;
}
	// end inline asm
	// begin inline asm
	{add.f16 %rs24808,%rs24784,%rs24805;
}
	// end inline asm
	// begin inline asm
	{mul.f16 %rs24811,%rs24790,%rs24796;
}
	// end inline asm
	// begin inline asm
	{add.f16 %rs24814,%rs24790,%rs24811;
}
	// end inline asm
	// begin inline asm
	{mul.f16 %rs24817,%rs24796,%rs24802;
}
	// end inline asm
	// begin inline asm
	{add.f16 %rs24820,%rs24796,%rs24817;
}
	// end inline asm
	// begin inline asm
	{mul.f16 %rs24823,%rs24802,%rs24808;
}
	// end inline asm
	// begin inline asm
	{add.f16 %rs24826,%rs24802,%rs24823;
}
	// end inline asm
	// begin inline asm
	{mul.f16 %rs24829,%rs24808,%rs24814;
}
	// end inline asm
	// begin inline asm
	{add.f16 %rs24832,%rs24808,%rs24829;
}
	// end inline asm
	// begin inline asm
	{mul.f16 %rs24835,%rs24814,%rs24820;
}
	// end inline asm
	// begin inline asm
	{add.f16 %rs24838,%rs24814,%rs24835;
}
	// end inline asm
	// begin inline asm
	{mul.f16 %rs24841,%rs24820,%rs24826;
}
	// end inline asm
	// begin inline asm
	{add.f16 %rs24844,%rs24820,%rs24841;
}
	// end inline asm
	// begin inline asm
	{mul.f16 %rs24847,%rs24826,%rs24832;
}
	// end inline asm
	// begin inline asm
	{add.f16 %rs24850,%rs24826,%rs24847;
}
	// end inline asm
	// begin inline asm
	{mul.f16 %rs24853,%rs24832,%rs24838;
}
	// end inline asm
	// begin inline asm
	{add.f16 %rs24856,%rs24832,%rs24853;
}
	// end inline asm
	// begin inline asm
	{mul.f16 %rs24859,%rs24838,%rs24844;
}
	// end inline asm
	// begin inline asm
	{add.f16 %rs24862,%rs24838,%rs24859;
}
	// end inline asm
	// begin inline asm
	{mul.f16 %rs24865,%rs24844,%rs24850;
}
	// end inline asm
	// begin inline asm
	{add.f16 %rs24868,%rs24844,%rs24865;
}
	// end inline asm
	// begin inline asm
	{mul.f16 %rs24871,%rs24850,%rs24856;
}
	// end inline asm
	// begin inline asm
	{add.f16 %rs24874,%rs24850,%rs24871;
}
	// end inline asm
	// begin inline asm
	{mul.f16 %rs24877,%rs24856,%rs24862;
}
	// end inline asm
	// begin inline asm
	{add.f16 %rs24880,%rs24856,%rs24877;
}
	// end inline asm
	// begin inline asm
	{mul.f16 %rs24883,%rs24862,%rs24868;
}
	// end inline asm
	// begin inline asm
	{add.f16 %rs24886,%rs24862,%rs24883;
}
	// end inline asm
	// begin inline asm
	{mul.f16 %rs24889,%rs24868,%rs24874;
}
	// end inline asm
	// begin inline asm
	{add.f16 %rs24892,%rs24868,%rs24889;
}
	// end inline asm
	// begin inline asm
	{mul.f16 %rs24895,%rs24874,%rs24880;
}
	// end inline asm
	// begin inline asm
	{add.f16 %rs24898,%rs24874,%rs24895;
}
	// end inline asm
	// begin inline asm
	{mul.f16 %rs24901,%rs24880,%rs24886;
}
	// end inline asm
	// begin inline asm
	{add.f16 %rs24904,%rs24880,%rs24901;
}
	// end inline asm
	// begin inline asm
	{mul.f16 %rs24907,%rs24886,%rs24892;
}
	// end inline asm
	// begin inline asm
	{add.f16 %rs24910,%rs24886,%rs24907;
}
	// end inline asm
	// begin inline asm
	{mul.f16 %rs24913,%rs24892,%rs24898;
}
	// end inline asm
	// begin inline asm
	{add.f16 %rs24916,%rs24892,%rs24913;
}
	// end inline asm
	// begin inline asm
	{mul.f16 %rs24919,%rs24898,%rs24904;
}
	// end inline asm
	// begin inline asm
	{add.f16 %rs24922,%rs24898,%rs24919;
}
	// end inline asm
	// begin inline asm
	{mul.f16 %rs24925,%rs24904,%rs24910;
}
	// end inline asm
	// begin inline asm
	{add.f16 %rs24928,%rs24904,%rs24925;
}
	// end inline asm
	// begin inline asm
	{mul.f16 %rs24931,%rs24910,%rs24916;
}
	// end inline asm
	// begin inline asm
	{add.f16 %rs24934,%rs24910,%rs24931;
}
	// end inline asm
	// begin inline asm
	{mul.f16 %rs24937,%rs24916,%rs24922;
}
	// end inline asm
	// begin inline asm
	{add.f16 %rs24940,%rs24916,%rs24937;
}
	// end inline asm
	// begin inline asm
	{mul.f16 %rs24943,%rs24922,%rs24928;
}
	// end inline asm
	// begin inline asm
	{add.f16 %rs24946,%rs24922,%rs24943;
}
	// end inline asm
	// begin inline asm
	{mul.f16 %rs24949,%rs24928,%rs24934;
}
	// end inline asm
	// begin inline asm
	{add.f16 %rs24952,%rs24928,%rs24949;
}
	// end inline asm
	// begin inline asm
	{mul.f16 %rs24955,%rs24934,%rs24940;
}
	// end inline asm
	// begin inline asm
	{add.f16 %rs24958,%rs24934,%rs24955;
}
	// end inline asm
	// begin inline asm
	{mul.f16 %rs24961,%rs24940,%rs24946;
}
	// end inline asm
	// begin inline asm
	{add.f16 %rs24964,%rs24940,%rs24961;
}
	// end inline asm
	// begin inline asm
	{mul.f16 %rs24967,%rs24946,%rs24952;
}
	// end inline asm
	// begin inline asm
	{add.f16 %rs24970,%rs24946,%rs24967;
}
	// end inline asm
	// begin inline asm
	{mul.f16 %rs24973,%rs24952,%rs24958;
}
	// end inline asm
	// begin inline asm
	{add.f16 %rs24976,%rs24952,%rs24973;
}
	// end inline asm
	// begin inline asm
	{mul.f16 %rs24979,%rs24958,%rs24964;
}
	// end inline asm
	// begin inline asm
	{add.f16 %rs24982,%rs24958,%rs24979;
}
	// end inline asm
	// begin inline asm
	{mul.f16 %rs24985,%rs24964,%rs24970;
}
	// end inline asm
	// begin inline asm
	{add.f16 %rs24988,%rs24964,%rs24985;
}
	// end inline asm
	// begin inline asm
	{mul.f16 %rs24991,%rs24970,%rs24976;
}
	// end inline asm
	// begin inline asm
	{add.f16 %rs24994,%rs24970,%rs24991;
}
	// end inline asm
	// begin inline asm
	{mul.f16 %rs24997,%rs24976,%rs24982;
}
	// end inline asm
	// begin inline asm
	{add.f16 %rs25000,%rs24976,%rs24997;
}
	// end inline asm
	// begin inline asm
	{mul.f16 %rs25003,%rs24982,%rs24988;
}
	// end inline asm
	// begin inline asm
	{add.f16 %rs25006,%rs24982,%rs25003;
}
	// end inline asm
	// begin inline asm
	{mul.f16 %rs25009,%rs24988,%rs24994;
}
	// end inline asm
	// begin inline asm
	{add.f16 %rs25012,%rs24988,%rs25009;
}
	// end inline asm
	// begin inline asm
	{mul.f16 %rs25015,%rs24994,%rs25000;
}
	// end inline asm
	// begin inline asm
	{add.f16 %rs25018,%rs24994,%rs25015;
}
	// end inline asm
	// begin inline asm
	{mul.f16 %rs25021,%rs25000,%rs25006;
}
	// end inline asm
	// begin inline asm
	{add.f16 %rs25024,%rs25000,%rs25021;
}
	// end inline asm
	// begin inline asm
	{mul.f16 %rs25027,%rs25006,%rs25012;
}
	// end inline asm
	// begin inline asm
	{add.f16 %rs25030,%rs25006,%rs25027;
}
	// end inline asm
	// begin inline asm
	{mul.f16 %rs25033,%rs25012,%rs25018;
}
	// end inline asm
	// begin inline asm
	{add.f16 %rs25036,%rs25012,%rs25033;
}
	// end inline asm
	// begin inline asm
	{mul.f16 %rs25039,%rs25018,%rs25024;
}
	// end inline asm
	// begin inline asm
	{add.f16 %rs25042,%rs25018,%rs25039;
}
	// end inline asm
	// begin inline asm
	{mul.f16 %rs25045,%rs25024,%rs25030;
}
	// end inline asm
	// begin inline asm
	{add.f16 %rs25048,%rs25024,%rs25045;
}
	// end inline asm
	// begin inline asm
	{mul.f16 %rs25051,%rs25030,%rs25036;
}
	// end inline asm
	// begin inline asm
	{add.f16 %rs25054,%rs25030,%rs25051;
}
	// end inline asm
	// begin inline asm
	{mul.f16 %rs25057,%rs25036,%rs25042;
}
	// end inline asm
	// begin inline asm
	{add.f16 %rs25060,%rs25036,%rs25057;
}
	// end inline asm
	// begin inline asm
	{mul.f16 %rs25063,%rs25042,%rs25048;
}
	// end inline asm
	// begin inline asm
	{add.f16 %rs25066,%rs25042,%rs25063;
}
	// end inline asm
	// begin inline asm
	{mul.f16 %rs25069,%rs25048,%rs25054;
}
	// end inline asm
	// begin inline asm
	{add.f16 %rs25072,%rs25048,%rs25069;
}
	// end inline asm
	// begin inline asm
	{mul.f16 %rs25075,%rs25054,%rs25060;
}
	// end inline asm
	// begin inline asm
	{add.f16 %rs25078,%rs25054,%rs25075;
}
	// end inline asm
	// begin inline asm
	{mul.f16 %rs25081,%rs25060,%rs25066;
}
	// end inline asm
	// begin inline asm
	{add.f16 %rs25084,%rs25060,%rs25081;
}
	// end inline asm
	// begin inline asm
	{mul.f16 %rs25087,%rs25066,%rs25072;
}
	// end inline asm
	// begin inline asm
	{add.f16 %rs25090,%rs25066,%rs25087;
}
	// end inline asm
	// begin inline asm
	{mul.f16 %rs25093,%rs25072,%rs25078;
}
	// end inline asm
	// begin inline asm
	{add.f16 %rs25096,%rs25072,%rs25093;
}
	// end inline asm
	// begin inline asm
	{mul.f16 %rs25099,%rs25078,%rs25084;
}
	// end inline asm
	// begin inline asm
	{add.f16 %rs25102,%rs25078,%rs25099;
}
	// end inline asm
	// begin inline asm
	{mul.f16 %rs25105,%rs25084,%rs25090;
}
	// end inline asm
	// begin inline asm
	{add.f16 %rs25108,%rs25084,%rs25105;
}
	// end inline asm
	// begin inline asm
	{mul.f16 %rs25111,%rs25090,%rs25096;
}
	// end inline asm
	// begin inline asm
	{add.f16 %rs25114,%rs25090,%rs25111;
}
	// end inline asm
	// begin inline asm
	{mul.f16 %rs25117,%rs25096,%rs25102;
}
	// end inline asm
	// begin inline asm
	{add.f16 %rs25120,%rs25096,%rs25117;
}
	// end inline asm
	// begin inline asm
	{mul.f16 %rs25123,%rs25102,%rs25108;
}
	// end inline asm
	// begin inline asm
	{add.f16 %rs25126,%rs25102,%rs25123;
}
	// end inline asm
	// begin inline asm
	{mul.f16 %rs25129,%rs25108,%rs25114;
}
	// end inline asm
	// begin inline asm
	{add.f16 %rs25132,%rs25108,%rs25129;
}
	// end inline asm
	// begin inline asm
	{mul.f16 %rs25135,%rs25114,%rs25120;
}
	// end inline asm
	// begin inline asm
	{add.f16 %rs25138,%rs25114,%rs25135;
}
	// end inline asm
	// begin inline asm
	{mul.f16 %rs25141,%rs25120,%rs25126;
}
	// end inline asm
	// begin inline asm
	{add.f16 %rs25144,%rs25120,%rs25141;
}
	// end inline asm
	// begin inline asm
	{mul.f16 %rs25147,%rs25126,%rs25132;
}
	// end inline asm
	// begin inline asm
	{add.f16 %rs25150,%rs25126,%rs25147;
}
	// end inline asm
	// begin inline asm
	{mul.f16 %rs25153,%rs25132,%rs25138;
}
	// end inline asm
	// begin inline asm
	{add.f16 %rs25156,%rs25132,%rs25153;
}
	// end inline asm
	// begin inline asm
	{mul.f16 %rs25159,%rs25138,%rs25144;
}
	// end inline asm
	// begin inline asm
	{add.f16 %rs25162,%rs25138,%rs25159;
}
	// end inline asm
	// begin inline asm
	{mul.f16 %rs25165,%rs25144,%rs25150;
}
	// end inline asm
	// begin inline asm
	{add.f16 %rs25168,%rs25144,%rs25165;
}
	// end inline asm
	// begin inline asm
	{mul.f16 %rs25171,%rs25150,%rs25156;
}
	// end inline asm
	// begin inline asm
	{add.f16 %rs25174,%rs25150,%rs25171;
}
	// end inline asm
	// begin inline asm
	{mul.f16 %rs25177,%rs25156,%rs25162;
}
	// end inline asm
	// begin inline asm
	{add.f16 %rs25180,%rs25156,%rs25177;
}
	// end inline asm
	// begin inline asm
	{mul.f16 %rs25183,%rs25162,%rs25168;
}
	// end inline asm
	// begin inline asm
	{add.f16 %rs25186,%rs25162,%rs25183;
}
	// end inline asm
	// begin inline asm
	{mul.f16 %rs25189,%rs25168,%rs25174;
}
	// end inline asm
	// begin inline asm
	{add.f16 %rs25192,%rs25168,%rs25189;
}
	// end inline asm
	// begin inline asm
	{mul.f16 %rs25195,%rs25174,%rs25180;
}
	// end inline asm
	// begin inline asm
	{add.f16 %rs25198,%rs25174,%rs25195;
}
	// end inline asm
	// begin inline asm
	{mul.f16 %rs25201,%rs25180,%rs25186;
}
	// end inline asm
	// begin inline asm
	{add.f16 %rs25204,%rs25180,%rs25201;
}
	// end inline asm
	// begin inline asm
	{mul.f16 %rs25207,%rs25186,%rs25192;
}
	// end inline asm
	// begin inline asm
	{add.f16 %rs25210,%rs25186,%rs25207;
}
	// end inline asm
	// begin inline asm
	{mul.f16 %rs25213,%rs25192,%rs25198;
}
	// end inline asm
	// begin inline asm
	{add.f16 %rs25216,%rs25192,%rs25213;
}
	// end inline asm
	// begin inline asm
	{mul.f16 %rs25219,%rs25198,%rs25204;
}
	// end inline asm
	// begin inline asm
	{add.f16 %rs25222,%rs25198,%rs25219;
}
	// end inline asm
	// begin inline asm
	{mul.f16 %rs25225,%rs25204,%rs25210;
}
	// end inline asm
	// begin inline asm
	{add.f16 %rs25228,%rs25204,%rs25225;
}
	// end inline asm
	// begin inline asm
	{mul.f16 %rs25231,%rs25210,%rs25216;
}
	// end inline asm
	// begin inline asm
	{add.f16 %rs25234,%rs25210,%rs25231;
}
	// end inline asm
	// begin inline asm
	{mul.f16 %rs25237,%rs25216,%rs25222;
}
	// end inline asm
	// begin inline asm
	{add.f16 %rs25240,%rs25216,%rs25237;
}
	// end inline asm
	// begin inline asm
	{mul.f16 %rs25243,%rs25222,%rs25228;
}
	// end inline asm
	// begin inline asm
	{add.f16 %rs25246,%rs25222,%rs25243;
}
	// end inline asm
	// begin inline asm
	{mul.f16 %rs25249,%rs25228,%rs25234;
}
	// end inline asm
	// begin inline asm
	{add.f16 %rs25252,%rs25228,%rs25249;
}
	// end inline asm
	// begin inline asm
	{mul.f16 %rs25255,%rs25234,%rs25240;
}
	// end inline asm
	// begin inline asm
	{add.f16 %rs25258,%rs25234,%rs25255;
}
	// end inline asm
	// begin inline asm
	{mul.f16 %rs25261,%rs25240,%rs25246;
}
	// end inline asm
	// begin inline asm
	{add.f16 %rs25264,%rs25240,%rs25261;
}
	// end inline asm
	// begin inline asm
	{mul.f16 %rs25267,%rs25246,%rs25252;
}
	// end inline asm
	// begin inline asm
	{add.f16 %rs25270,%rs25246,%rs25267;
}
	// end inline asm
	// begin inline asm
	{mul.f16 %rs25273,%rs25252,%rs25258;
}
	// end inline asm
	// begin inline asm
	{add.f16 %rs25276,%rs25252,%rs25273;
}
	// end inline asm
	// begin inline asm
	{mul.f16 %rs25279,%rs25258,%rs25264;
}
	// end inline asm
	// begin inline asm
	{add.f16 %rs25282,%rs25258,%rs25279;
}
	// end inline asm
	// begin inline asm
	{mul.f16 %rs25285,%rs25264,%rs25270;
}
	// end inline asm
	// begin inline asm
	{add.f16 %rs25288,%rs25264,%rs25285;
}
	// end inline asm
	// begin inline asm
	{mul.f16 %rs25291,%rs25270,%rs25276;
}
	// end inline asm
	// begin inline asm
	{add.f16 %rs25294,%rs25270,%rs25291;
}
	// end inline asm
	// begin inline asm
	{mul.f16 %rs25297,%rs25276,%rs25282;
}
	// end inline asm
	// begin inline asm
	{add.f16 %rs25300,%rs25276,%rs25297;
}
	// end inline asm
	// begin inline asm
	{mul.f16 %rs25303,%rs25282,%rs25288;
}
	// end inline asm
	// begin inline asm
	{add.f16 %rs25306,%rs25282,%rs25303;
}
	// end inline asm
	// begin inline asm
	{mul.f16 %rs25309,%rs25288,%rs25294;
}
	// end inline asm
	// begin inline asm
	{add.f16 %rs25312,%rs25288,%rs25309;
}
	// end inline asm
	// begin inline asm
	{mul.f16 %rs25315,%rs25294,%rs25300;
}
	// end inline asm
	// begin inline asm
	{add.f16 %rs25318,%rs25294,%rs25315;
}
	// end inline asm
	// begin inline asm
	{mul.f16 %rs25321,%rs25300,%rs25306;
}
	// end inline asm
	// begin inline asm
	{add.f16 %rs25324,%rs25300,%rs25321;
}
	// end inline asm
	// begin inline asm
	{mul.f16 %rs25327,%rs25306,%rs25312;
}
	// end inline asm
	// begin inline asm
	{add.f16 %rs25330,%rs25306,%rs25327;
}
	// end inline asm
	// begin inline asm
	{mul.f16 %rs25333,%rs25312,%rs25318;
}
	// end inline asm
	// begin inline asm
	{add.f16 %rs25336,%rs25312,%rs25333;
}
	// end inline asm
	// begin inline asm
	{mul.f16 %rs25339,%rs25318,%rs25324;
}
	// end inline asm
	// begin inline asm
	{add.f16 %rs25342,%rs25318,%rs25339;
}
	// end inline asm
	// begin inline asm
	{mul.f16 %rs25345,%rs25324,%rs25330;
}
	// end inline asm
	// begin inline asm
	{add.f16 %rs25348,%rs25324,%rs25345;
}
	// end inline asm
	// begin inline asm
	{mul.f16 %rs25351,%rs25330,%rs25336;
}
	// end inline asm
	// begin inline asm
	{add.f16 %rs25354,%rs25330,%rs25351;
}
	// end inline asm
	// begin inline asm
	{mul.f16 %rs25357,%rs25336,%rs25342;
}
	// end inline asm
	// begin inline asm
	{add.f16 %rs25360,%rs25336,%rs25357;
}
	// end inline asm
	// begin inline asm
	{mul.f16 %rs25363,%rs25342,%rs25348;
}
	// end inline asm
	// begin inline asm
	{add.f16 %rs25366,%rs25342,%rs25363;
}
	// end inline asm
	// begin inline asm
	{mul.f16 %rs25369,%rs25348,%rs25354;
}
	// end inline asm
	// begin inline asm
	{add.f16 %rs25372,%rs25348,%rs25369;
}
	// end inline asm
	// begin inline asm
	{mul.f16 %rs25375,%rs25354,%rs25360;
}
	// end inline asm
	// begin inline asm
	{add.f16 %rs25378,%rs25354,%rs25375;
}
	// end inline asm
	// begin inline asm
	{mul.f16 %rs25381,%rs25360,%rs25366;
}
	// end inline asm
	// begin inline asm
	{add.f16 %rs25384,%rs25360,%rs25381;
}
	// end inline asm
	// begin inline asm
	{mul.f16 %rs25387,%rs25366,%rs25372;
}
	// end inline asm
	// begin inline asm
	{add.f16 %rs25390,%rs25366,%rs25387;
}
	// end inline asm
	// begin inline asm
	{mul.f16 %rs25393,%rs25372,%rs25378;
}
	// end inline asm
	// begin inline asm
	{add.f16 %rs25396,%rs25372,%rs25393;
}
	// end inline asm
	// begin inline asm
	{mul.f16 %rs25399,%rs25378,%rs25384;
}
	// end inline asm
	// begin inline asm
	{add.f16 %rs25402,%rs25378,%rs25399;
}
	// end inline asm
	// begin inline asm
	{mul.f16 %rs25405,%rs25384,%rs25390;
}
	// end inline asm
	// begin inline asm
	{add.f16 %rs25408,%rs25384,%rs25405;
}
	// end inline asm
	// begin inline asm
	{mul.f16 %rs25411,%rs25390,%rs25396;
}
	// end inline asm
	// begin inline asm
	{add.f16 %rs25414,%rs25390,%rs25411;
}
	// end inline asm
	// begin inline asm
	{mul.f16 %rs25417,%rs25396,%rs25402;
}
	// end inline asm
	// begin inline asm
	{add.f16 %rs25420,%rs25396,%rs25417;
}
	// end inline asm
	// begin inline asm
	{mul.f16 %rs25423,%rs25402,%rs25408;
}
	// end inline asm
	// begin inline asm
	{add.f16 %rs25426,%rs25402,%rs25423;
}
	// end inline asm
	// begin inline asm
	{mul.f16 %rs25429,%rs25408,%rs25414;
}
	// end inline asm
	// begin inline asm
	{add.f16 %rs25432,%rs25408,%rs25429;
}
	// end inline asm
	// begin inline asm
	{mul.f16 %rs25435,%rs25414,%rs25420;
}
	// end inline asm
	// begin inline asm
	{add.f16 %rs25438,%rs25414,%rs25435;
}
	// end inline asm
	// begin inline asm
	{mul.f16 %rs25441,%rs25420,%rs25426;
}
	// end inline asm
	// begin inline asm
	{add.f16 %rs25444,%rs25420,%rs25441;
}
	// end inline asm
	// begin inline asm
	{mul.f16 %rs25447,%rs25426,%rs25432;
}
	// end inline asm
	// begin inline asm
	{add.f16 %rs25450,%rs25426,%rs25447;
}
	// end inline asm
	// begin inline asm
	{mul.f16 %rs25453,%rs25432,%rs25438;
}
	// end inline asm
	// begin inline asm
	{add.f16 %rs25456,%rs25432,%rs25453;
}
	// end inline asm
	// begin inline asm
	{mul.f16 %rs25459,%rs25438,%rs25444;
}
	// end inline asm
	// begin inline asm
	{add.f16 %rs25462,%rs25438,%rs25459;
}
	// end inline asm
	// begin inline asm
	{mul.f16 %rs25465,%rs25444,%rs25450;
}
	// end inline asm
	// begin inline asm
	{add.f16 %rs25468,%rs25444,%rs25465;
}
	// end inline asm
	// begin inline asm
	{mul.f16 %rs25471,%rs25450,%rs25456;
}
	// end inline asm
	// begin inline asm
	{add.f16 %rs25474,%rs25450,%rs25471;
}
	// end inline asm
	// begin inline asm
	{mul.f16 %rs25477,%rs25456,%rs25462;
}
	// end inline asm
	// begin inline asm
	{add.f16 %rs25480,%rs25456,%rs25477;
}
	// end inline asm
	// begin inline asm
	{mul.f16 %rs25483,%rs25462,%rs25468;
}
	// end inline asm
	// begin inline asm
	{add.f16 %rs25486,%rs25462,%rs25483;
}
	// end inline asm
	// begin inline asm
	{mul.f16 %rs25489,%rs25468,%rs25474;
}
	// end inline asm
	// begin inline asm
	{add.f16 %rs25492,%rs25468,%rs25489;
}
	// end inline asm
	// begin inline asm
	{mul.f16 %rs25495,%rs25474,%rs25480;
}
	// end inline asm
	// begin inline asm
	{add.f16 %rs25498,%rs25474,%rs25495;
}
	// end inline asm
	// begin inline asm
	{mul.f16 %rs25501,%rs25480,%rs25486;
}
	// end inline asm
	// begin inline asm
	{add.f16 %rs25504,%rs25480,%rs25501;
}
	// end inline asm
	// begin inline asm
	{mul.f16 %rs25507,%rs25486,%rs25492;
}
	// end inline asm
	// begin inline asm
	{add.f16 %rs25510,%rs25486,%rs25507;
}
	// end inline asm
	// begin inline asm
	{mul.f16 %rs25513,%rs25492,%rs25498;
}
	// end inline asm
	// begin inline asm
	{add.f16 %rs25516,%rs25492,%rs25513;
}
	// end inline asm
	// begin inline asm
	{mul.f16 %rs25519,%rs25498,%rs25504;
}
	// end inline asm
	// begin inline asm
	{add.f16 %rs25522,%rs25498,%rs25519;
}
	// end inline asm
	// begin inline asm
	{mul.f16 %rs25525,%rs25504,%rs25510;
}
	// end inline asm
	// begin inline asm
	{add.f16 %rs25528,%rs25504,%rs25525;
}
	// end inline asm
	// begin inline asm
	{mul.f16 %rs25531,%rs25510,%rs25516;
}
	// end inline asm
	// begin inline asm
	{add.f16 %rs25534,%rs25510,%rs25531;
}
	// end inline asm
	// begin inline asm
	{mul.f16 %rs25537,%rs25516,%rs25522;
}
	// end inline asm
	// begin inline asm
	{add.f16 %rs25540,%rs25516,%rs25537;
}
	// end inline asm
	// begin inline asm
	{mul.f16 %rs25543,%rs25522,%rs25528;
}
	// end inline asm
	// begin inline asm
	{add.f16 %rs25546,%rs25522,%rs25543;
}
	// end inline asm
	// begin inline asm
	{mul.f16 %rs25549,%rs25528,%rs25534;
}
	// end inline asm
	// begin inline asm
	{add.f16 %rs25552,%rs25528,%rs25549;
}
	// end inline asm
	// begin inline asm
	{mul.f16 %rs25555,%rs25534,%rs25540;
}
	// end inline asm
	// begin inline asm
	{add.f16 %rs25558,%rs25534,%rs25555;
}
	// end inline asm
	// begin inline asm
	{mul.f16 %rs25561,%rs25540,%rs25546;
}
	// end inline asm
	// begin inline asm
	{add.f16 %rs25564,%rs25540,%rs25561;
}
	// end inline asm
	// begin inline asm
	{mul.f16 %rs25567,%rs25546,%rs25552;
}
	// end inline asm
	// begin inline asm
	{add.f16 %rs25570,%rs25546,%rs25567;
}
	// end inline asm
	// begin inline asm
	{mul.f16 %rs25573,%rs25552,%rs25558;
}
	// end inline asm
	// begin inline asm
	{add.f16 %rs25576,%rs25552,%rs25573;
}
	// end inline asm
	// begin inline asm
	{mul.f16 %rs25579,%rs25558,%rs25564;
}
	// end inline asm
	// begin inline asm
	{add.f16 %rs25582,%rs25558,%rs25579;
}
	// end inline asm
	// begin inline asm
	{mul.f16 %rs25585,%rs25564,%rs25570;
}
	// end inline asm
	// begin inline asm
	{add.f16 %rs25588,%rs25564,%rs25585;
}
	// end inline asm
	// begin inline asm
	{mul.f16 %rs25591,%rs25570,%rs25576;
}
	// end inline asm
	// begin inline asm
	{add.f16 %rs25594,%rs25570,%rs25591;
}
	// end inline asm
	// begin inline asm
	{mul.f16 %rs25597,%rs25576,%rs25582;
}
	// end inline asm
	// begin inline asm
	{add.f16 %rs25600,%rs25576,%rs25597;
}
	// end inline asm
	// begin inline asm
	{mul.f16 %rs25603,%rs25582,%rs25588;
}
	// end inline asm
	// begin inline asm
	{add.f16 %rs25606,%rs25582,%rs25603;
}
	// end inline asm
	// begin inline asm
	{mul.f16 %rs25609,%rs25588,%rs25594;
}
	// end inline asm
	// begin inline asm
	{add.f16 %rs25612,%rs25588,%rs25609;
}
	// end inline asm
	// begin inline asm
	{mul.f16 %rs25615,%rs25594,%rs25600;
}
	// end inline asm
	// begin inline asm
	{add.f16 %rs25618,%rs25594,%rs25615;
}
	// end inline asm
	// begin inline asm
	{mul.f16 %rs25621,%rs25600,%rs25606;
}
	// end inline asm
	// begin inline asm
	{add.f16 %rs25624,%rs25600,%rs25621;
}
	// end inline asm
	// begin inline asm
	{mul.f16 %rs25627,%rs25606,%rs25612;
}
	// end inline asm
	// begin inline asm
	{add.f16 %rs25630,%rs25606,%rs25627;
}
	// end inline asm
	// begin inline asm
	{mul.f16 %rs25633,%rs25612,%rs25618;
}
	// end inline asm
	// begin inline asm
	{add.f16 %rs25636,%rs25612,%rs25633;
}
	// end inline asm
	// begin inline asm
	{mul.f16 %rs25639,%rs25618,%rs25624;
}
	// end inline asm
	// begin inline asm
	{add.f16 %rs25642,%rs25618,%rs25639;
}
	// end inline asm
	// begin inline asm
	{mul.f16 %rs25645,%rs25624,%rs25630;
}
	// end inline asm
	// begin inline asm
	{add.f16 %rs25648,%rs25624,%rs25645;
}
	// end inline asm
	// begin inline asm
	{mul.f16 %rs25651,%rs25630,%rs25636;
}
	// end inline asm
	// begin inline asm
	{add.f16 %rs25654,%rs25630,%rs25651;
}
	// end inline asm
	// begin inline asm
	{mul.f16 %rs25657,%rs25636,%rs25642;
}
	// end inline asm
	// begin inline asm
	{add.f16 %rs25660,%rs25636,%rs25657;
}
	// end inline asm
	// begin inline asm
	{mul.f16 %rs25663,%rs25642,%rs25648;
}
	// end inline asm
	// begin inline asm
	{add.f16 %rs25666,%rs25642,%rs25663;
}
	// end inline asm
	// begin inline asm
	{mul.f16 %rs25669,%rs25648,%rs25654;
}
	// end inline asm
	// begin inline asm
	{add.f16 %rs25672,%rs25648,%rs25669;
}
	// end inline asm
	// begin inline asm
	{mul.f16 %rs25675,%rs25654,%rs25660;
}
	// end inline asm
	// begin inline asm
	{add.f16 %rs25678,%rs25654,%rs25675;
}
	// end inline asm
	// begin inline asm
	{mul.f16 %rs25681,%rs25660,%rs25666;
}
	// end inline asm
	// begin inline asm
	{add.f16 %rs25684,%rs25660,%rs25681;
}
	// end inline asm
	// begin inline asm
	{mul.f16 %rs25687,%rs25666,%rs25672;
}
	// end inline asm
	// begin inline asm
	{add.f16 %rs25690,%rs25666,%rs25687;
}
	// end inline asm
	// begin inline asm
	{mul.f16 %rs25693,%rs25672,%rs25678;
}
	// end inline asm
	// begin inline asm
	{add.f16 %rs25696,%rs25672,%rs25693;
}
	// end inline asm
	// begin inline asm
	{mul.f16 %rs25699,%rs25678,%rs25684;
}
	// end inline asm
	// begin inline asm
	{add.f16 %rs25702,%rs25678,%rs25699;
}
	// end inline asm
	// begin inline asm
	{mul.f16 %rs25705,%rs25684,%rs25690;
}
	// end inline asm
	// begin inline asm
	{add.f16 %rs25708,%rs25684,%rs25705;
}
	// end inline asm
	// begin inline asm
	{mul.f16 %rs25711,%rs25690,%rs25696;
}
	// end inline asm
	// begin inline asm
	{add.f16 %rs25714,%rs25690,%rs25711;
}
	// end inline asm
	// begin inline asm
	{mul.f16 %rs25717,%rs25696,%rs25702;
}
	// end inline asm
	// begin inline asm
	{add.f16 %rs25720,%rs25696,%rs25717;
}
	// end inline asm
	// begin inline asm
	{mul.f16 %rs25723,%rs25702,%rs25708;
}
	// end inline asm
	// begin inline asm
	{add.f16 %rs25726,%rs25702,%rs25723;
}
	// end inline asm
	// begin inline asm
	{mul.f16 %rs25729,%rs25708,%rs25714;
}
	// end inline asm
	// begin inline asm
	{add.f16 %rs25732,%rs25708,%rs25729;
}
	// end inline asm
	// begin inline asm
	{mul.f16 %rs25735,%rs25714,%rs25720;
}
	// end inline asm
	// begin inline asm
	{add.f16 %rs25738,%rs25714,%rs25735;
}
	// end inline asm
	// begin inline asm
	{mul.f16 %rs25741,%rs25720,%rs25726;
}
	// end inline asm
	// begin inline asm
	{add.f16 %rs25744,%rs25720,%rs25741;
}
	// end inline asm
	// begin inline asm
	{mul.f16 %rs25747,%rs25726,%rs25732;
}
	// end inline asm
	// begin inline asm
	{add.f16 %rs25750,%rs25726,%rs25747;
}
	// end inline asm
	// begin inline asm
	{mul.f16 %rs25753,%rs25732,%rs25738;
}
	// end inline asm
	// begin inline asm
	{add.f16 %rs25756,%rs25732,%rs25753;
}
	// end inline asm
	// begin inline asm
	{mul.f16 %rs25759,%rs25738,%rs25744;
}
	// end inline asm
	// begin inline asm
	{add.f16 %rs25762,%rs25738,%rs25759;
}
	// end inline asm
	// begin inline asm
	{mul.f16 %rs25765,%rs25744,%rs25750;
}
	// end inline asm
	// begin inline asm
	{add.f16 %rs25768,%rs25744,%rs25765;
}
	// end inline asm
	// begin inline asm
	{mul.f16 %rs25771,%rs25750,%rs25756;
}
	// end inline asm
	// begin inline asm
	{add.f16 %rs25774,%rs25750,%rs25771;
}
	// end inline asm
	// begin inline asm
	{mul.f16 %rs25777,%rs25756,%rs25762;
}
	// end inline asm
	// begin inline asm
	{add.f16 %rs25780,%rs25756,%rs25777;
}
	// end inline asm
	// begin inline asm
	{mul.f16 %rs25783,%rs25762,%rs25768;
}
	// end inline asm
	// begin inline asm
	{add.f16 %rs25786,%rs25762,%rs25783;
}
	// end inline asm
	// begin inline asm
	{mul.f16 %rs25789,%rs25768,%rs25774;
}
	// end inline asm
	// begin inline asm
	{add.f16 %rs25792,%rs25768,%rs25789;
}
	// end inline asm
	// begin inline asm
	{mul.f16 %rs25795,%rs25774,%rs25780;
}
	// end inline asm
	// begin inline asm
	{add.f16 %rs25798,%rs25774,%rs25795;
}
	// end inline asm
	// begin inline asm
	{mul.f16 %rs25801,%rs25780,%rs25786;
}
	// end inline asm
	// begin inline asm
	{add.f16 %rs25804,%rs25780,%rs25801;
}
	// end inline asm
	// begin inline asm
	{mul.f16 %rs25807,%rs25786,%rs25792;
}
	// end inline asm
	// begin inline asm
	{add.f16 %rs25810,%rs25786,%rs25807;
}
	// end inline asm
	// begin inline asm
	{mul.f16 %rs25813,%rs25792,%rs25798;
}
	// end inline asm
	// begin inline asm
	{add.f16 %rs25816,%rs25792,%rs25813;
}
	// end inline asm
	// begin inline asm
	{mul.f16 %rs25819,%rs25798,%rs25804;
}
	// end inline asm
	// begin inline asm
	{add.f16 %rs25822,%rs25798,%rs25819;
}
	// end inline asm
	// begin inline asm
	{mul.f16 %rs25825,%rs25804,%rs25810;
}
	// end inline asm
	// begin inline asm
	{add.f16 %rs25828,%rs25804,%rs25825;
}
	// end inline asm
	// begin inline asm
	{mul.f16 %rs25831,%rs25810,%rs25816;
}
	// end inline asm
	// begin inline asm
	{add.f16 %rs25834,%rs25810,%rs25831;
}
	// end inline asm
	// begin inline asm
	{mul.f16 %rs25837,%rs25816,%rs25822;
}
	// end inline asm
	// begin inline asm
	{add.f16 %rs25840,%rs25816,%rs25837;
}
	// end inline asm
	// begin inline asm
	{mul.f16 %rs25843,%rs25822,%rs25828;
}
	// end inline asm
	// begin inline asm
	{add.f16 %rs25846,%rs25822,%rs25843;
}
	// end inline asm
	// begin inline asm
	{mul.f16 %rs25849,%rs25828,%rs25834;
}
	// end inline asm
	// begin inline asm
	{add.f16 %rs25852,%rs25828,%rs25849;
}
	// end inline asm
	// begin inline asm
	{mul.f16 %rs25855,%rs25834,%rs25840;
}
	// end inline asm
	// begin inline asm
	{add.f16 %rs25858,%rs25834,%rs25855;
}
	// end inline asm
	// begin inline asm
	{mul.f16 %rs25861,%rs25840,%rs25846;
}
	// end inline asm
	// begin inline asm
	{add.f16 %rs25864,%rs25840,%rs25861;
}
	// end inline asm
	// begin inline asm
	{mul.f16 %rs25867,%rs25846,%rs25852;
}
	// end inline asm
	// begin inline asm
	{add.f16 %rs25870,%rs25846,%rs25867;
}
	// end inline asm
	// begin inline asm
	{mul.f16 %rs25873,%rs25852,%rs25858;
}
	// end inline asm
	// begin inline asm
	{add.f16 %rs25876,%rs25852,%rs25873;
}
	// end inline asm
	// begin inline asm
	{mul.f16 %rs25879,%rs25858,%rs25864;
}
	// end inline asm
	// begin inline asm
	{add.f16 %rs25882,%rs25858,%rs25879;
}
	// end inline asm
	// begin inline asm
	{mul.f16 %rs25885,%rs25864,%rs25870;
}
	// end inline asm
	// begin inline asm
	{add.f16 %rs25888,%rs25864,%rs25885;
}
	// end inline asm
	// begin inline asm
	{mul.f16 %rs25891,%rs25870,%rs25876;
}
	// end inline asm
	// begin inline asm
	{add.f16 %rs25894,%rs25870,%rs25891;
}
	// end inline asm
	// begin inline asm
	{mul.f16 %rs25897,%rs25876,%rs25882;
}
	// end inline asm
	// begin inline asm
	{add.f16 %rs25900,%rs25876,%rs25897;
}
	// end inline asm
	// begin inline asm
	{mul.f16 %rs25903,%rs25882,%rs25888;
}
	// end inline asm
	// begin inline asm
	{add.f16 %rs25906,%rs25882,%rs25903;
}
	// end inline asm
	// begin inline asm
	{mul.f16 %rs25909,%rs25888,%rs25894;
}
	// end inline asm
	// begin inline asm
	{add.f16 %rs25912,%rs25888,%rs25909;
}
	// end inline asm
	// begin inline asm
	{mul.f16 %rs25915,%rs25894,%rs25900;
}
	// end inline asm
	// begin inline asm
	{add.f16 %rs25918,%rs25894,%rs25915;
}
	// end inline asm
	// begin inline asm
	{mul.f16 %rs25921,%rs25900,%rs25906;
}
	// end inline asm
	// begin inline asm
	{add.f16 %rs25924,%rs25900,%rs25921;
}
	// end inline asm
	// begin inline asm
	{mul.f16 %rs25927,%rs25906,%rs25912;
}
	// end inline asm
	// begin inline asm
	{add.f16 %rs25930,%rs25906,%rs25927;
}
	// end inline asm
	// begin inline asm
	{mul.f16 %rs25933,%rs25912,%rs25918;
}
	// end inline asm
	// begin inline asm
	{add.f16 %rs25936,%rs25912,%rs25933;
}
	// end inline asm
	// begin inline asm
	{mul.f16 %rs25939,%rs25918,%rs25924;
}
	// end inline asm
	// begin inline asm
	{add.f16 %rs25942,%rs25918,%rs25939;
}
	// end inline asm
	// begin inline asm
	{mul.f16 %rs25945,%rs25924,%rs25930;
}
	// end inline asm
	// begin inline asm
	{add.f16 %rs25948,%rs25924,%rs25945;
}
	// end inline asm
	// begin inline asm
	{mul.f16 %rs25951,%rs25930,%rs25936;
}
	// end inline asm
	// begin inline asm
	{add.f16 %rs25954,%rs25930,%rs25951;
}
	// end inline asm
	// begin inline asm
	{mul.f16 %rs25957,%rs25936,%rs25942;
}
	// end inline asm
	// begin inline asm
	{add.f16 %rs25960,%rs25936,%rs25957;
}
	// end inline asm
	// begin inline asm
	{mul.f16 %rs25963,%rs25942,%rs25948;
}
	// end inline asm
	// begin inline asm
	{add.f16 %rs25966,%rs25942,%rs25963;
}
	// end inline asm
	// begin inline asm
	{mul.f16 %rs25969,%rs25948,%rs25954;
}
	// end inline asm
	// begin inline asm
	{add.f16 %rs25972,%rs25948,%rs25969;
}
	// end inline asm
	// begin inline asm
	{mul.f16 %rs25975,%rs25954,%rs25960;
}
	// end inline asm
	// begin inline asm
	{add.f16 %rs25978,%rs25954,%rs25975;
}
	// end inline asm
	// begin inline asm
	{mul.f16 %rs25981,%rs25960,%rs25966;
}
	// end inline asm
	// begin inline asm
	{add.f16 %rs25984,%rs25960,%rs25981;
}
	// end inline asm
	// begin inline asm
	{mul.f16 %rs25987,%rs25966,%rs25972;
}
	// end inline asm
	// begin inline asm
	{add.f16 %rs25990,%rs25966,%rs25987;
}
	// end inline asm
	// begin inline asm
	{mul.f16 %rs25993,%rs25972,%rs25978;
}
	// end inline asm
	// begin inline asm
	{add.f16 %rs25996,%rs25972,%rs25993;
}
	// end inline asm
	// begin inline asm
	{mul.f16 %rs25999,%rs25978,%rs25984;
}
	// end inline asm
	// begin inline asm
	{add.f16 %rs26002,%rs25978,%rs25999;
}
	// end inline asm
	// begin inline asm
	{mul.f16 %rs26005,%rs25984,%rs25990;
}
	// end inline asm
	// begin inline asm
	{add.f16 %rs26008,%rs25984,%rs26005;
}
	// end inline asm
	// begin inline asm
	{mul.f16 %rs26011,%rs25990,%rs25996;
}
	// end inline asm
	// begin inline asm
	{add.f16 %rs26014,%rs25990,%rs26011;
}
	// end inline asm
	// begin inline asm
	{mul.f16 %rs26017,%rs25996,%rs26002;
}
	// end inline asm
	// begin inline asm
	{add.f16 %rs26020,%rs25996,%rs26017;
}
	// end inline asm
	// begin inline asm
	{mul.f16 %rs26023,%rs26002,%rs26008;
}
	// end inline asm
	// begin inline asm
	{add.f16 %rs26026,%rs26002,%rs26023;
}
	// end inline asm
	// begin inline asm
	{mul.f16 %rs26029,%rs26008,%rs26014;
}
	// end inline asm
	// begin inline asm
	{add.f16 %rs26032,%rs26008,%rs26029;
}
	// end inline asm
	// begin inline asm
	{mul.f16 %rs26035,%rs26014,%rs26020;
}
	// end inline asm
	// begin inline asm
	{add.f16 %rs26038,%rs26014,%rs26035;
}
	// end inline asm
	// begin inline asm
	{mul.f16 %rs26041,%rs26020,%rs26026;
}
	// end inline asm
	// begin inline asm
	{add.f16 %rs26044,%rs26020,%rs26041;
}
	// end inline asm
	// begin inline asm
	{mul.f16 %rs26047,%rs26026,%rs26032;
}
	// end inline asm
	// begin inline asm
	{add.f16 %rs26050,%rs26026,%rs26047;
}
	// end inline asm
	// begin inline asm
	{mul.f16 %rs26053,%rs26032,%rs26038;
}
	// end inline asm
	// begin inline asm
	{add.f16 %rs26056,%rs26032,%rs26053;
}
	// end inline asm
	// begin inline asm
	{mul.f16 %rs26059,%rs26038,%rs26044;
}
	// end inline asm
	// begin inline asm
	{add.f16 %rs26062,%rs26038,%rs26059;
}
	// end inline asm
	// begin inline asm
	{mul.f16 %rs26065,%rs26044,%rs26050;
}
	// end inline asm
	// begin inline asm
	{add.f16 %rs26068,%rs26044,%rs26065;
}
	// end inline asm
	// begin inline asm
	{mul.f16 %rs26071,%rs26050,%rs26056;
}
	// end inline asm
	// begin inline asm
	{add.f16 %rs26074,%rs26050,%rs26071;
}
	// end inline asm
	// begin inline asm
	{mul.f16 %rs26077,%rs26056,%rs26062;
}
	// end inline asm
	// begin inline asm
	{add.f16 %rs26080,%rs26056,%rs26077;
}
	// end inline asm
	// begin inline asm
	{mul.f16 %rs26083,%rs26062,%rs26068;
}
	// end inline asm
	// begin inline asm
	{add.f16 %rs26086,%rs26062,%rs26083;
}
	// end inline asm
	// begin inline asm
	{mul.f16 %rs26089,%rs26068,%rs26074;
}
	// end inline asm
	// begin inline asm
	{add.f16 %rs26092,%rs26068,%rs26089;
}
	// end inline asm
	// begin inline asm
	{mul.f16 %rs26095,%rs26074,%rs26080;
}
	// end inline asm
	// begin inline asm
	{add.f16 %rs26098,%rs26074,%rs26095;
}
	// end inline asm
	// begin inline asm
	{mul.f16 %rs26101,%rs26080,%rs26086;
}
	// end inline asm
	// begin inline asm
	{add.f16 %rs26104,%rs26080,%rs26101;
}
	// end inline asm
	// begin inline asm
	{mul.f16 %rs26107,%rs26086,%rs26092;
}
	// end inline asm
	// begin inline asm
	{add.f16 %rs26110,%rs26086,%rs26107;
}
	// end inline asm
	// begin inline asm
	{mul.f16 %rs26113,%rs26092,%rs26098;
}
	// end inline asm
	// begin inline asm
	{add.f16 %rs26116,%rs26092,%rs26113;
}
	// end inline asm
	// begin inline asm
	{mul.f16 %rs26119,%rs26098,%rs26104;
}
	// end inline asm
	// begin inline asm
	{add.f16 %rs26122,%rs26098,%rs26119;
}
	// end inline asm
	// begin inline asm
	{mul.f16 %rs26125,%rs26104,%rs26110;
}
	// end inline asm
	// begin inline asm
	{add.f16 %rs26128,%rs26104,%rs26125;
}
	// end inline asm
	// begin inline asm
	{mul.f16 %rs26131,%rs26110,%rs26116;
}
	// end inline asm
	// begin inline asm
	{add.f16 %rs26134,%rs26110,%rs26131;
}
	// end inline asm
	// begin inline asm
	{mul.f16 %rs26137,%rs26116,%rs26122;
}
	// end inline asm
	// begin inline asm
	{add.f16 %rs26140,%rs26116,%rs26137;
}
	// end inline asm
	// begin inline asm
	{mul.f16 %rs26143,%rs26122,%rs26128;
}
	// end inline asm
	// begin inline asm
	{add.f16 %rs26146,%rs26122,%rs26143;
}
	// end inline asm
	// begin inline asm
	{mul.f16 %rs26149,%rs26128,%rs26134;
}
	// end inline asm
	// begin inline asm
	{add.f16 %rs26152,%rs26128,%rs26149;
}
	// end inline asm
	// begin inline asm
	{mul.f16 %rs26155,%rs26134,%rs26140;
}
	// end inline asm
	// begin inline asm
	{add.f16 %rs26158,%rs26134,%rs26155;
}
	// end inline asm
	// begin inline asm
	{mul.f16 %rs26161,%rs26140,%rs26146;
}
	// end inline asm
	// begin inline asm
	{add.f16 %rs26164,%rs26140,%rs26161;
}
	// end inline asm
	// begin inline asm
	{mul.f16 %rs26167,%rs26146,%rs26152;
}
	// end inline asm
	// begin inline asm
	{add.f16 %rs26170,%rs26146,%rs26167;
}
	// end inline asm
	// begin inline asm
	{mul.f16 %rs26173,%rs26152,%rs26158;
}
	// end inline asm
	// begin inline asm
	{add.f16 %rs26176,%rs26152,%rs26173;
}
	// end inline asm
	// begin inline asm
	{mul.f16 %rs26179,%rs26158,%rs26164;
}
	// end inline asm
	// begin inline asm
	{add.f16 %rs26182,%rs26158,%rs26179;
}
	// end inline asm
	// begin inline asm
	{mul.f16 %rs26185,%rs26164,%rs26170;
}
	// end inline asm
	// begin inline asm
	{add.f16 %rs26188,%rs26164,%rs26185;
}
	// end inline asm
	// begin inline asm
	{mul.f16 %rs26191,%rs26170,%rs26176;
}
	// end inline asm
	// begin inline asm
	{add.f16 %rs26194,%rs26170,%rs26191;
}
	// end inline asm
	// begin inline asm
	{mul.f16 %rs26197,%rs26176,%rs26182;
}
	// end inline asm
	// begin inline asm
	{add.f16 %rs26200,%rs26176,%rs26197;
}
	// end inline asm
	// begin inline asm
	{mul.f16 %rs26203,%rs26182,%rs26188;
}
	// end inline asm
	// begin inline asm
	{add.f16 %rs26206,%rs26182,%rs26203;
}
	// end inline asm
	// begin inline asm
	{mul.f16 %rs26209,%rs26188,%rs26194;
}
	// end inline asm
	// begin inline asm
	{add.f16 %rs26212,%rs26188,%rs26209;
}
	// end inline asm
	// begin inline asm
	{mul.f16 %rs26215,%rs26194,%rs26200;
}
	// end inline asm
	// begin inline asm
	{add.f16 %rs26218,%rs26194,%rs26215;
}
	// end inline asm
	// begin inline asm
	{mul.f16 %rs26221,%rs26200,%rs26206;
}
	// end inline asm
	// begin inline asm
	{add.f16 %rs26224,%rs26200,%rs26221;
}
	// end inline asm
	// begin inline asm
	{mul.f16 %rs26227,%rs26206,%rs26212;
}
	// end inline asm
	// begin inline asm
	{add.f16 %rs26230,%rs26206,%rs26227;
}
	// end inline asm
	// begin inline asm
	{mul.f16 %rs26233,%rs26212,%rs26218;
}
	// end inline asm
	// begin inline asm
	{add.f16 %rs26236,%rs26212,%rs26233;
}
	// end inline asm
	// begin inline asm
	{mul.f16 %rs26239,%rs26218,%rs26224;
}
	// end inline asm
	// begin inline asm
	{add.f16 %rs26242,%rs26218,%rs26239;
}
	// end inline asm
	// begin inline asm
	{mul.f16 %rs26245,%rs26224,%rs26230;
}
	// end inline asm
	// begin inline asm
	{add.f16 %rs26248,%rs26224,%rs26245;
}
	// end inline asm
	// begin inline asm
	{mul.f16 %rs26251,%rs26230,%rs26236;
}
	// end inline asm
	// begin inline asm
	{add.f16 %rs26254,%rs26230,%rs26251;
}
	// end inline asm
	// begin inline asm
	{mul.f16 %rs26257,%rs26236,%rs26242;
}
	// end inline asm
	// begin inline asm
	{add.f16 %rs26260,%rs26236,%rs26257;
}
	// end inline asm
	// begin inline asm
	{mul.f16 %rs26263,%rs26242,%rs26248;
}
	// end inline asm
	// begin inline asm
	{add.f16 %rs26266,%rs26242,%rs26263;
}
	// end inline asm
	// begin inline asm
	{mul.f16 %rs26269,%rs26248,%rs26254;
}
	// end inline asm
	// begin inline asm
	{add.f16 %rs26272,%rs26248,%rs26269;
}
	// end inline asm
	// begin inline asm
	{mul.f16 %rs26275,%rs26254,%rs26260;
}
	// end inline asm
	// begin inline asm
	{add.f16 %rs26278,%rs26254,%rs26275;
}
	// end inline asm
	// begin inline asm
	{mul.f16 %rs26281,%rs26260,%rs26266;
}
	// end inline asm
	// begin inline asm
	{add.f16 %rs26284,%rs26260,%rs26281;
}
	// end inline asm
	// begin inline asm
	{mul.f16 %rs26287,%rs26266,%rs26272;
}
	// end inline asm
	// begin inline asm
	{add.f16 %rs26290,%rs26266,%rs26287;
}
	// end inline asm
	// begin inline asm
	{mul.f16 %rs26293,%rs26272,%rs26278;
}
	// end inline asm
	// begin inline asm
	{add.f16 %rs26296,%rs26272,%rs26293;
}
	// end inline asm
	// begin inline asm
	{mul.f16 %rs26299,%rs26278,%rs26284;
}
	// end inline asm
	// begin inline asm
	{add.f16 %rs26302,%rs26278,%rs26299;
}
	// end inline asm
	// begin inline asm
	{mul.f16 %rs26305,%rs26284,%rs26290;
}
	// end inline asm
	// begin inline asm
	{add.f16 %rs26308,%rs26284,%rs26305;
}
	// end inline asm
	// begin inline asm
	{mul.f16 %rs26311,%rs26290,%rs26296;
}
	// end inline asm
	// begin inline asm
	{add.f16 %rs26314,%rs26290,%rs26311;
}
	// end inline asm
	// begin inline asm
	{mul.f16 %rs26317,%rs26296,%rs26302;
}
	// end inline asm
	// begin inline asm
	{add.f16 %rs26320,%rs26296,%rs26317;
}
	// end inline asm
	// begin inline asm
	{mul.f16 %rs26323,%rs26302,%rs26308;
}
	// end inline asm
	// begin inline asm
	{add.f16 %rs26326,%rs26302,%rs26323;
}
	// end inline asm
	// begin inline asm
	{mul.f16 %rs26329,%rs26308,%rs26314;
}
	// end inline asm
	// begin inline asm
	{add.f16 %rs26332,%rs26308,%rs26329;
}
	// end inline asm
	// begin inline asm
	{mul.f16 %rs26335,%rs26314,%rs26320;
}
	// end inline asm
	// begin inline asm
	{add.f16 %rs26338,%rs26314,%rs26335;
}
	// end inline asm
	// begin inline asm
	{mul.f16 %rs26341,%rs26320,%rs26326;
}
	// end inline asm
	// begin inline asm
	{add.f16 %rs26344,%rs26320,%rs26341;
}
	// end inline asm
	// begin inline asm
	{mul.f16 %rs26347,%rs26326,%rs26332;
}
	// end inline asm
	// begin inline asm
	{add.f16 %rs26350,%rs26326,%rs26347;
}
	// end inline asm
	// begin inline asm
	{mul.f16 %rs26353,%rs26332,%rs26338;
}
	// end inline asm
	// begin inline asm
	{add.f16 %rs26356,%rs26332,%rs26353;
}
	// end inline asm
	// begin inline asm
	{mul.f16 %rs26359,%rs26338,%rs26344;
}
	// end inline asm
	// begin inline asm
	{add.f16 %rs26362,%rs26338,%rs26359;
}
	// end inline asm
	// begin inline asm
	{mul.f16 %rs26365,%rs26344,%rs26350;
}
	// end inline asm
	// begin inline asm
	{add.f16 %rs26368,%rs26344,%rs26365;
}
	// end inline asm
	// begin inline asm
	{mul.f16 %rs26371,%rs26350,%rs26356;
}
	// end inline asm
	// begin inline asm
	{add.f16 %rs26374,%rs26350,%rs26371;
}
	// end inline asm
	// begin inline asm
	{mul.f16 %rs26377,%rs26356,%rs26362;
}
	// end inline asm
	// begin inline asm
	{add.f16 %rs26380,%rs26356,%rs26377;
}
	// end inline asm
	// begin inline asm
	{mul.f16 %rs26383,%rs26362,%rs26368;
}
	// end inline asm
	// begin inline asm
	{add.f16 %rs26386,%rs26362,%rs26383;
}
	// end inline asm
	// begin inline asm
	{mul.f16 %rs26389,%rs26368,%rs26374;
}
	// end inline asm
	// begin inline asm
	{add.f16 %rs26392,%rs26368,%rs26389;
}
	// end inline asm
	// begin inline asm
	{mul.f16 %rs26395,%rs26374,%rs26380;
}
	// end inline asm
	// begin inline asm
	{add.f16 %rs26398,%rs26374,%rs26395;
}
	// end inline asm
	// begin inline asm
	{mul.f16 %rs26401,%rs26380,%rs26386;
}
	// end inline asm
	// begin inline asm
	{add.f16 %rs26404,%rs26380,%rs26401;
}
	// end inline asm
	// begin inline asm
	{mul.f16 %rs26407,%rs26386,%rs26392;
}
	// end inline asm
	// begin inline asm
	{add.f16 %rs26410,%rs26386,%rs26407;
}
	// end inline asm
	// begin inline asm
	{mul.f16 %rs26413,%rs26392,%rs26398;
}
	// end inline asm
	// begin inline asm
	{add.f16 %rs26416,%rs26392,%rs26413;
}
	// end inline asm
	// begin inline asm
	{mul.f16 %rs26419,%rs26398,%rs26404;
}
	// end inline asm
	// begin inline asm
	{add.f16 %rs26422,%rs26398,%rs26419;
}
	// end inline asm
	// begin inline asm
	{mul.f16 %rs26425,%rs26404,%rs26410;
}
	// end inline asm
	// begin inline asm
	{add.f16 %rs26428,%rs26404,%rs26425;
}
	// end inline asm
	// begin inline asm
	{mul.f16 %rs26431,%rs26410,%rs26416;
}
	// end inline asm
	// begin inline asm
	{add.f16 %rs26434,%rs26410,%rs26431;
}
	// end inline asm
	// begin inline asm
	{mul.f16 %rs26437,%rs26416,%rs26422;
}
	// end inline asm
	// begin inline asm
	{add.f16 %rs26440,%rs26416,%rs26437;
}
	// end inline asm
	// begin inline asm
	{mul.f16 %rs26443,%rs26422,%rs26428;
}
	// end inline asm
	// begin inline asm
	{add.f16 %rs26446,%rs26422,%rs26443;
}
	// end inline asm
	// begin inline asm
	{mul.f16 %rs26449,%rs26428,%rs26434;
}
	// end inline asm
	// begin inline asm
	{add.f16 %rs26452,%rs26428,%rs26449;
}
	// end inline asm
	// begin inline asm
	{mul.f16 %rs26455,%rs26434,%rs26440;
}
	// end inline asm
	// begin inline asm
	{add.f16 %rs26458,%rs26434,%rs26455;
}
	// end inline asm
	// begin inline asm
	{mul.f16 %rs26461,%rs26440,%rs26446;
}
	// end inline asm
	// begin inline asm
	{add.f16 %rs26464,%rs26440,%rs26461;
}
	// end inline asm
	// begin inline asm
	{mul.f16 %rs26467,%rs26446,%rs26452;
}
	// end inline asm
	// begin inline asm
	{add.f16 %rs26470,%rs26446,%rs26467;
}
	// end inline asm
	// begin inline asm
	{mul.f16 %rs26473,%rs26452,%rs26458;
}
	// end inline asm
	// begin inline asm
	{add.f16 %rs26476,%rs26452,%rs26473;
}
	// end inline asm
	// begin inline asm
	{mul.f16 %rs26479,%rs26458,%rs26464;
}
	// end inline asm
	// begin inline asm
	{add.f16 %rs26482,%rs26458,%rs26479;
}
	// end inline asm
	// begin inline asm
	{mul.f16 %rs26485,%rs26464,%rs26470;
}
	// end inline asm
	// begin inline asm
	{add.f16 %rs26488,%rs26464,%rs26485;
}
	// end inline asm
	// begin inline asm
	{mul.f16 %rs26491,%rs26470,%rs26476;
}
	// end inline asm
	// begin inline asm
	{add.f16 %rs26494,%rs26470,%rs26491;
}
	// end inline asm
	// begin inline asm
	{mul.f16 %rs26497,%rs26476,%rs26482;
}
	// end inline asm
	// begin inline asm
	{add.f16 %rs26500,%rs26476,%rs26497;
}
	// end inline asm
	// begin inline asm
	{mul.f16 %rs26503,%rs26482,%rs26488;
}
	// end inline asm
	// begin inline asm
	{add.f16 %rs26506,%rs26482,%rs26503;
}
	// end inline asm
	// begin inline asm
	{mul.f16 %rs26509,%rs26488,%rs26494;
}
	// end inline asm
	// begin inline asm
	{add.f16 %rs26512,%rs26488,%rs26509;
}
	// end inline asm
	// begin inline asm
	{mul.f16 %rs26515,%rs26494,%rs26500;
}
	// end inline asm
	// begin inline asm
	{add.f16 %rs26518,%rs26494,%rs26515;
}
	// end inline asm
	// begin inline asm
	{mul.f16 %rs26521,%rs26500,%rs26506;
}
	// end inline asm
	// begin inline asm
	{add.f16 %rs26524,%rs26500,%rs26521;
}
	// end inline asm
	// begin inline asm
	{mul.f16 %rs26527,%rs26506,%rs26512;
}
	// end inline asm
	// begin inline asm
	{add.f16 %rs26530,%rs26506,%rs26527;
}
	// end inline asm
	// begin inline asm
	{mul.f16 %rs26533,%rs26512,%rs26518;
}
	// end inline asm
	// begin inline asm
	{add.f16 %rs26536,%rs26512,%rs26533;
}
	// end inline asm
	// begin inline asm
	{mul.f16 %rs26539,%rs26518,%rs26524;
}
	// end inline asm
	// begin inline asm
	{add.f16 %rs26542,%rs26518,%rs26539;
}
	// end inline asm
	// begin inline asm
	{mul.f16 %rs26545,%rs26524,%rs26530;
}
	// end inline asm
	// begin inline asm
	{add.f16 %rs26548,%rs26524,%rs26545;
}
	// end inline asm
	// begin inline asm
	{mul.f16 %rs26551,%rs26530,%rs26536;
}
	// end inline asm
	// begin inline asm
	{add.f16 %rs26554,%rs26530,%rs26551;
}
	// end inline asm
	// begin inline asm
	{mul.f16 %rs26557,%rs26536,%rs26542;
}
	// end inline asm
	// begin inline asm
	{add.f16 %rs26560,%rs26536,%rs26557;
}
	// end inline asm
	// begin inline asm
	{mul.f16 %rs26563,%rs26542,%rs26548;
}
	// end inline asm
	// begin inline asm
	{add.f16 %rs26566,%rs26542,%rs26563;
}
	// end inline asm
	// begin inline asm
	{mul.f16 %rs26569,%rs26548,%rs26554;
}
	// end inline asm
	// begin inline asm
	{add.f16 %rs26572,%rs26548,%rs26569;
}
	// end inline asm
	// begin inline asm
	{mul.f16 %rs26575,%rs26554,%rs26560;
}
	// end inline asm
	// begin inline asm
	{add.f16 %rs26578,%rs26554,%rs26575;
}
	// end inline asm
	// begin inline asm
	{mul.f16 %rs26581,%rs26560,%rs26566;
}
	// end inline asm
	// begin inline asm
	{add.f16 %rs26584,%rs26560,%rs26581;
}
	// end inline asm
	// begin inline asm
	{mul.f16 %rs26587,%rs26566,%rs26572;
}
	// end inline asm
	// begin inline asm
	{add.f16 %rs26590,%rs26566,%rs26587;
}
	// end inline asm
	// begin inline asm
	{mul.f16 %rs26593,%rs26572,%rs26578;
}
	// end inline asm
	// begin inline asm
	{add.f16 %rs26596,%rs26572,%rs26593;
}
	// end inline asm
	// begin inline asm
	{mul.f16 %rs26599,%rs26578,%rs26584;
}
	// end inline asm
	// begin inline asm
	{add.f16 %rs26602,%rs26578,%rs26599;
}
	// end inline asm
	// begin inline asm
	{mul.f16 %rs26605,%rs26584,%rs26590;
}
	// end inline asm
	// begin inline asm
	{add.f16 %rs26608,%rs26584,%rs26605;
}
	// end inline asm
	// begin inline asm
	{mul.f16 %rs26611,%rs26590,%rs26596;
}
	// end inline asm
	// begin inline asm
	{add.f16 %rs26614,%rs26590,%rs26611;
}
	// end inline asm
	// begin inline asm
	{mul.f16 %rs26617,%rs26596,%rs26602;
}
	// end inline asm
	// begin inline asm
	{add.f16 %rs26620,%rs26596,%rs26617;
}
	// end inline asm
	// begin inline asm
	{mul.f16 %rs26623,%rs26602,%rs26608;
}
	// end inline asm
	// begin inline asm
	{add.f16 %rs26626,%rs26602,%rs26623;
}
	// end inline asm
	// begin inline asm
	{mul.f16 %rs26629,%rs26608,%rs26614;
}
	// end inline asm
	// begin inline asm
	{add.f16 %rs26632,%rs26608,%rs26629;
}
	// end inline asm
	// begin inline asm
	{mul.f16 %rs26635,%rs26614,%rs26620;
}
	// end inline asm
	// begin inline asm
	{add.f16 %rs26638,%rs26614,%rs26635;
}
	// end inline asm
	// begin inline asm
	{mul.f16 %rs26641,%rs26620,%rs26626;
}
	// end inline asm
	// begin inline asm
	{add.f16 %rs26644,%rs26620,%rs26641;
}
	// end inline asm
	// begin inline asm
	{mul.f16 %rs26647,%rs26626,%rs26632;
}
	// end inline asm
	// begin inline asm
	{add.f16 %rs26650,%rs26626,%rs26647;
}
	// end inline asm
	// begin inline asm
	{mul.f16 %rs26653,%rs26632,%rs26638;
}
	// end inline asm
	// begin inline asm
	{add.f16 %rs26656,%rs26632,%rs26653;
}
	// end inline asm
	// begin inline asm
	{mul.f16 %rs26659,%rs26638,%rs26644;
}
	// end inline asm
	// begin inline asm
	{add.f16 %rs26662,%rs26638,%rs26659;
}
	// end inline asm
	// begin inline asm
	{mul.f16 %rs26665,%rs26644,%rs26650;
}
	// end inline asm
	// begin inline asm
	{add.f16 %rs26668,%rs26644,%rs26665;
}
	// end inline asm
	// begin inline asm
	{mul.f16 %rs26671,%rs26650,%rs26656;
}
	// end inline asm
	// begin inline asm
	{add.f16 %rs26674,%rs26650,%rs26671;
}
	// end inline asm
	// begin inline asm
	{mul.f16 %rs26677,%rs26656,%rs26662;
}
	// end inline asm
	// begin inline asm
	{add.f16 %rs26680,%rs26656,%rs26677;
}
	// end inline asm
	// begin inline asm
	{mul.f16 %rs26683,%rs26662,%rs26668;
}
	// end inline asm
	// begin inline asm
	{add.f16 %rs26686,%rs26662,%rs26683;
}
	// end inline asm
	// begin inline asm
	{mul.f16 %rs26689,%rs26668,%rs26674;
}
	// end inline asm
	// begin inline asm
	{add.f16 %rs26692,%rs26668,%rs26689;
}
	// end inline asm
	// begin inline asm
	{mul.f16 %rs26695,%rs26674,%rs26680;
}
	// end inline asm
	// begin inline asm
	{add.f16 %rs26698,%rs26674,%rs26695;
}
	// end inline asm
	// begin inline asm
	{mul.f16 %rs26701,%rs26680,%rs26686;
}
	// end inline asm
	// begin inline asm
	{add.f16 %rs26704,%rs26680,%rs26701;
}
	// end inline asm
	// begin inline asm
	{mul.f16 %rs26707,%rs26686,%rs26692;
}
	// end inline asm
	// begin inline asm
	{add.f16 %rs26710,%rs26686,%rs26707;
}
	// end inline asm
	// begin inline asm
	{mul.f16 %rs26713,%rs26692,%rs26698;
}
	// end inline asm
	// begin inline asm
	{add.f16 %rs26716,%rs26692,%rs26713;
}
	// end inline asm
	// begin inline asm
	{mul.f16 %rs26719,%rs26698,%rs26704;
}
	// end inline asm
	// begin inline asm
	{add.f16 %rs26722,%rs26698,%rs26719;
}
	// end inline asm
	// begin inline asm
	{mul.f16 %rs26725,%rs26704,%rs26710;
}
	// end inline asm
	// begin inline asm
	{add.f16 %rs26728,%rs26704,%rs26725;
}
	// end inline asm
	// begin inline asm
	{mul.f16 %rs26731,%rs26710,%rs26716;
}
	// end inline asm
	// begin inline asm
	{add.f16 %rs26734,%rs26710,%rs26731;
}
	// end inline asm
	// begin inline asm
	{mul.f16 %rs26737,%rs26716,%rs26722;
}
	// end inline asm
	// begin inline asm
	{add.f16 %rs26740,%rs26716,%rs26737;
}
	// end inline asm
	// begin inline asm
	{mul.f16 %rs26743,%rs26722,%rs26728;
}
	// end inline asm
	// begin inline asm
	{add.f16 %rs26746,%rs26722,%rs26743;
}
	// end inline asm
	// begin inline asm
	{mul.f16 %rs26749,%rs26728,%rs26734;
}
	// end inline asm
	// begin inline asm
	{add.f16 %rs26752,%rs26728,%rs26749;
}
	// end inline asm
	// begin inline asm
	{mul.f16 %rs26755,%rs26734,%rs26740;
}
	// end inline asm
	// begin inline asm
	{add.f16 %rs26758,%rs26734,%rs26755;
}
	// end inline asm
	// begin inline asm
	{mul.f16 %rs26761,%rs26740,%rs26746;
}
	// end inline asm
	// begin inline asm
	{add.f16 %rs26764,%rs26740,%rs26761;
}
	// end inline asm
	// begin inline asm
	{mul.f16 %rs26767,%rs26746,%rs26752;
}
	// end inline asm
	// begin inline asm
	{add.f16 %rs26770,%rs26746,%rs26767;
}
	// end inline asm
	// begin inline asm
	{mul.f16 %rs26773,%rs26752,%rs26758;
}
	// end inline asm
	// begin inline asm
	{add.f16 %rs26776,%rs26752,%rs26773;
}
	// end inline asm
	// begin inline asm
	{mul.f16 %rs26779,%rs26758,%rs26764;
}
	// end inline asm
	// begin inline asm
	{add.f16 %rs26782,%rs26758,%rs26779;
}
	// end inline asm
	// begin inline asm
	{mul.f16 %rs26785,%rs26764,%rs26770;
}
	// end inline asm
	// begin inline asm
	{add.f16 %rs26788,%rs26764,%rs26785;
}
	// end inline asm
	// begin inline asm
	{mul.f16 %rs26791,%rs26770,%rs26776;
}
	// end inline asm
	// begin inline asm
	{add.f16 %rs26794,%rs26770,%rs26791;
}
	// end inline asm
	// begin inline asm
	{mul.f16 %rs26797,%rs26776,%rs26782;
}
	// end inline asm
	// begin inline asm
	{add.f16 %rs26800,%rs26776,%rs26797;
}
	// end inline asm
	// begin inline asm
	{mul.f16 %rs26803,%rs26782,%rs26788;
}
	// end inline asm
	// begin inline asm
	{add.f16 %rs26806,%rs26782,%rs26803;
}
	// end inline asm
	// begin inline asm
	{mul.f16 %rs26809,%rs26788,%rs26794;
}
	// end inline asm
	// begin inline asm
	{add.f16 %rs26812,%rs26788,%rs26809;
}
	// end inline asm
	// begin inline asm
	{mul.f16 %rs26815,%rs26794,%rs26800;
}
	// end inline asm
	// begin inline asm
	{add.f16 %rs26818,%rs26794,%rs26815;
}
	// end inline asm
	// begin inline asm
	{mul.f16 %rs26821,%rs26800,%rs26806;
}
	// end inline asm
	// begin inline asm
	{add.f16 %rs26824,%rs26800,%rs26821;
}
	// end inline asm
	// begin inline asm
	{mul.f16 %rs26827,%rs26806,%rs26812;
}
	// end inline asm
	// begin inline asm
	{add.f16 %rs26830,%rs26806,%rs26827;
}
	// end inline asm
	// begin inline asm
	{mul.f16 %rs26833,%rs26812,%rs26818;
}
	// end inline asm
	// begin inline asm
	{add.f16 %rs26836,%rs26812,%rs26833;
}
	// end inline asm
	// begin inline asm
	{mul.f16 %rs26839,%rs26818,%rs26824;
}
	// end inline asm
	// begin inline asm
	{add.f16 %rs26842,%rs26818,%rs26839;
}
	// end inline asm
	// begin inline asm
	{mul.f16 %rs26845,%rs26824,%rs26830;
}
	// end inline asm
	// begin inline asm
	{add.f16 %rs26848,%rs26824,%rs26845;
}
	// end inline asm
	// begin inline asm
	{mul.f16 %rs26851,%rs26830,%rs26836;
}
	// end inline asm
	// begin inline asm
	{add.f16 %rs26854,%rs26830,%rs26851;
}
	// end inline asm
	// begin inline asm
	{mul.f16 %rs26857,%rs26836,%rs26842;
}
	// end inline asm
	// begin inline asm
	{add.f16 %rs26860,%rs26836,%rs26857;
}
	// end inline asm
	// begin inline asm
	{mul.f16 %rs26863,%rs26842,%rs26848;
}
	// end inline asm
	// begin inline asm
	{add.f16 %rs26866,%rs26842,%rs26863;
}
	// end inline asm
	// begin inline asm
	{mul.f16 %rs26869,%rs26848,%rs26854;
}
	// end inline asm
	// begin inline asm
	{add.f16 %rs26872,%rs26848,%rs26869;
}
	// end inline asm
	// begin inline asm
	{mul.f16 %rs26875,%rs26854,%rs26860;
}
	// end inline asm
	// begin inline asm
	{add.f16 %rs26878,%rs26854,%rs26875;
}
	// end inline asm
	// begin inline asm
	{mul.f16 %rs26881,%rs26860,%rs26866;
}
	// end inline asm
	// begin inline asm
	{add.f16 %rs26884,%rs26860,%rs26881;
}
	// end inline asm
	// begin inline asm
	{mul.f16 %rs26887,%rs26866,%rs26872;
}
	// end inline asm
	// begin inline asm
	{add.f16 %rs26890,%rs26866,%rs26887;
}
	// end inline asm
	// begin inline asm
	{mul.f16 %rs26893,%rs26872,%rs26878;
}
	// end inline asm
	// begin inline asm
	{add.f16 %rs26896,%rs26872,%rs26893;
}
	// end inline asm
	// begin inline asm
	{mul.f16 %rs26899,%rs26878,%rs26884;
}
	// end inline asm
	// begin inline asm
	{add.f16 %rs26902,%rs26878,%rs26899;
}
	// end inline asm
	// begin inline asm
	{mul.f16 %rs26905,%rs26884,%rs26890;
}
	// end inline asm
	// begin inline asm
	{add.f16 %rs26908,%rs26884,%rs26905;
}
	// end inline asm
	// begin inline asm
	{mul.f16 %rs26911,%rs26890,%rs26896;
}
	// end inline asm
	// begin inline asm
	{add.f16 %rs26914,%rs26890,%rs26911;
}
	// end inline asm
	// begin inline asm
	{mul.f16 %rs26917,%rs26896,%rs26902;
}
	// end inline asm
	// begin inline asm
	{add.f16 %rs26920,%rs26896,%rs26917;
}
	// end inline asm
	// begin inline asm
	{mul.f16 %rs26923,%rs26902,%rs26908;
}
	// end inline asm
	// begin inline asm
	{add.f16 %rs26926,%rs26902,%rs26923;
}
	// end inline asm
	// begin inline asm
	{mul.f16 %rs26929,%rs26908,%rs26914;
}
	// end inline asm
	// begin inline asm
	{add.f16 %rs26932,%rs26908,%rs26929;
}
	// end inline asm
	// begin inline asm
	{mul.f16 %rs26935,%rs26914,%rs26920;
}
	// end inline asm
	// begin inline asm
	{add.f16 %rs26938,%rs26914,%rs26935;
}
	// end inline asm
	// begin inline asm
	{mul.f16 %rs26941,%rs26920,%rs26926;
}
	// end inline asm
	// begin inline asm
	{add.f16 %rs26944,%rs26920,%rs26941;
}
	// end inline asm
	// begin inline asm
	{mul.f16 %rs26947,%rs26926,%rs26932;
}
	// end inline asm
	// begin inline asm
	{add.f16 %rs26950,%rs26926,%rs26947;
}
	// end inline asm
	// begin inline asm
	{mul.f16 %rs26953,%rs26932,%rs26938;
}
	// end inline asm
	// begin inline asm
	{add.f16 %rs26956,%rs26932,%rs26953;
}
	// end inline asm
	// begin inline asm
	{mul.f16 %rs26959,%rs26938,%rs26944;
}
	// end inline asm
	// begin inline asm
	{add.f16 %rs26962,%rs26938,%rs26959;
}
	// end inline asm
	// begin inline asm
	{mul.f16 %rs26965,%rs26944,%rs26950;
}
	// end inline asm
	// begin inline asm
	{add.f16 %rs26968,%rs26944,%rs26965;
}
	// end inline asm
	// begin inline asm
	{mul.f16 %rs26971,%rs26950,%rs26956;
}
	// end inline asm
	// begin inline asm
	{add.f16 %rs26974,%rs26950,%rs26971;
}
	// end inline asm
	// begin inline asm
	{mul.f16 %rs26977,%rs26956,%rs26962;
}
	// end inline asm
	// begin inline asm
	{add.f16 %rs26980,%rs26956,%rs26977;
}
	// end inline asm
	// begin inline asm
	{mul.f16 %rs26983,%rs26962,%rs26968;
}
	// end inline asm
	// begin inline asm
	{add.f16 %rs26986,%rs26962,%rs26983;
}
	// end inline asm
	// begin inline asm
	{mul.f16 %rs26989,%rs26968,%rs26974;
}
	// end inline asm
	// begin inline asm
	{add.f16 %rs26992,%rs26968,%rs26989;
}
	// end inline asm
	// begin inline asm
	{mul.f16 %rs26995,%rs26974,%rs26980;
}
	// end inline asm
	// begin inline asm
	{add.f16 %rs26998,%rs26974,%rs26995;
}
	// end inline asm
	// begin inline asm
	{mul.f16 %rs27001,%rs26980,%rs26986;
}
	// end inline asm
	// begin inline asm
	{add.f16 %rs27004,%rs26980,%rs27001;
}
	// end inline asm
	// begin inline asm
	{mul.f16 %rs27007,%rs26986,%rs26992;
}
	// end inline asm
	// begin inline asm
	{add.f16 %rs27010,%rs26986,%rs27007;
}
	// end inline asm
	// begin inline asm
	{mul.f16 %rs27013,%rs26992,%rs26998;
}
	// end inline asm
	// begin inline asm
	{add.f16 %rs27016,%rs26992,%rs27013;
}
	// end inline asm
	// begin inline asm
	{mul.f16 %rs27019,%rs26998,%rs27004;
}
	// end inline asm
	// begin inline asm
	{add.f16 %rs27022,%rs26998,%rs27019;
}
	// end inline asm
	// begin inline asm
	{mul.f16 %rs27025,%rs27004,%rs27010;
}
	// end inline asm
	// begin inline asm
	{add.f16 %rs27028,%rs27004,%rs27025;
}
	// end inline asm
	// begin inline asm
	{mul.f16 %rs27031,%rs27010,%rs27016;
}
	// end inline asm
	// begin inline asm
	{add.f16 %rs27034,%rs27010,%rs27031;
}
	// end inline asm
	// begin inline asm
	{mul.f16 %rs27037,%rs27016,%rs27022;
}
	// end inline asm
	// begin inline asm
	{add.f16 %rs27040,%rs27016,%rs27037;
}
	// end inline asm
	// begin inline asm
	{mul.f16 %rs27043,%rs27022,%rs27028;
}
	// end inline asm
	// begin inline asm
	{add.f16 %rs27046,%rs27022,%rs27043;
}
	// end inline asm
	// begin inline asm
	{mul.f16 %rs27049,%rs27028,%rs27034;
}
	// end inline asm
	// begin inline asm
	{add.f16 %rs27052,%rs27028,%rs27049;
}
	// end inline asm
	// begin inline asm
	{mul.f16 %rs27055,%rs27034,%rs27040;
}
	// end inline asm
	// begin inline asm
	{add.f16 %rs27058,%rs27034,%rs27055;
}
	// end inline asm
	// begin inline asm
	{mul.f16 %rs27061,%rs27040,%rs27046;
}
	// end inline asm
	// begin inline asm
	{add.f16 %rs27064,%rs27040,%rs27061;
}
	// end inline asm
	// begin inline asm
	{mul.f16 %rs27067,%rs27046,%rs27052;
}
	// end inline asm
	// begin inline asm
	{add.f16 %rs27070,%rs27046,%rs27067;
}
	// end inline asm
	// begin inline asm
	{mul.f16 %rs27073,%rs27052,%rs27058;
}
	// end inline asm
	// begin inline asm
	{add.f16 %rs27076,%rs27052,%rs27073;
}
	// end inline asm
	// begin inline asm
	{mul.f16 %rs27079,%rs27058,%rs27064;
}
	// end inline asm
	// begin inline asm
	{add.f16 %rs27082,%rs27058,%rs27079;
}
	// end inline asm
	// begin inline asm
	{mul.f16 %rs27085,%rs27064,%rs27070;
}
	// end inline asm
	// begin inline asm
	{add.f16 %rs27088,%rs27064,%rs27085;
}
	// end inline asm
	// begin inline asm
	{mul.f16 %rs27091,%rs27070,%rs27076;
}
	// end inline asm
	// begin inline asm
	{add.f16 %rs27094,%rs27070,%rs27091;
}
	// end inline asm
	// begin inline asm
	{mul.f16 %rs27097,%rs27076,%rs27082;
}
	// end inline asm
	// begin inline asm
	{add.f16 %rs27100,%rs27076,%rs27097;
}
	// end inline asm
	// begin inline asm
	{mul.f16 %rs27103,%rs27082,%rs27088;
}
	// end inline asm
	// begin inline asm
	{add.f16 %rs27106,%rs27082,%rs27103;
}
	// end inline asm
	// begin inline asm
	{mul.f16 %rs27109,%rs27088,%rs27094;
}
	// end inline asm
	// begin inline asm
	{add.f16 %rs27112,%rs27088,%rs27109;
}
	// end inline asm
	// begin inline asm
	{mul.f16 %rs27115,%rs27094,%rs27100;
}
	// end inline asm
	// begin inline asm
	{add.f16 %rs27118,%rs27094,%rs27115;
}
	// end inline asm
	// begin inline asm
	{mul.f16 %rs27121,%rs27100,%rs27106;
}
	// end inline asm
	// begin inline asm
	{add.f16 %rs27124,%rs27100,%rs27121;
}
	// end inline asm
	// begin inline asm
	{mul.f16 %rs27127,%rs27106,%rs27112;
}
	// end inline asm
	// begin inline asm
	{add.f16 %rs27130,%rs27106,%rs27127;
}
	// end inline asm
	// begin inline asm
	{mul.f16 %rs27133,%rs27112,%rs27118;
}
	// end inline asm
	// begin inline asm
	{add.f16 %rs27136,%rs27112,%rs27133;
}
	// end inline asm
	// begin inline asm
	{mul.f16 %rs27139,%rs27118,%rs27124;
}
	// end inline asm
	// begin inline asm
	{add.f16 %rs27142,%rs27118,%rs27139;
}
	// end inline asm
	// begin inline asm
	{mul.f16 %rs27145,%rs27124,%rs27130;
}
	// end inline asm
	// begin inline asm
	{add.f16 %rs27148,%rs27124,%rs27145;
}
	// end inline asm
	// begin inline asm
	{mul.f16 %rs27151,%rs27130,%rs27136;
}
	// end inline asm
	// begin inline asm
	{add.f16 %rs27154,%rs27130,%rs27151;
}
	// end inline asm
	// begin inline asm
	{mul.f16 %rs27157,%rs27136,%rs27142;
}
	// end inline asm
	// begin inline asm
	{add.f16 %rs27160,%rs27136,%rs27157;
}
	// end inline asm
	// begin inline asm
	{mul.f16 %rs27163,%rs27142,%rs27148;
}
	// end inline asm
	// begin inline asm
	{add.f16 %rs27166,%rs27142,%rs27163;
}
	// end inline asm
	// begin inline asm
	{mul.f16 %rs27169,%rs27148,%rs27154;
}
	// end inline asm
	// begin inline asm
	{add.f16 %rs27172,%rs27148,%rs27169;
}
	// end inline asm
	// begin inline asm
	{mul.f16 %rs27175,%rs27154,%rs27160;
}
	// end inline asm
	// begin inline asm
	{add.f16 %rs27178,%rs27154,%rs27175;
}
	// end inline asm
	// begin inline asm
	{mul.f16 %rs27181,%rs27160,%rs27166;
}
	// end inline asm
	// begin inline asm
	{add.f16 %rs27184,%rs27160,%rs27181;
}
	// end inline asm
	// begin inline asm
	{mul.f16 %rs27187,%rs27166,%rs27172;
}
	// end inline asm
	// begin inline asm
	{add.f16 %rs27190,%rs27166,%rs27187;
}
	// end inline asm
	// begin inline asm
	{mul.f16 %rs27193,%rs27172,%rs27178;
}
	// end inline asm
	// begin inline asm
	{add.f16 %rs27196,%rs27172,%rs27193;
}
	// end inline asm
	// begin inline asm
	{mul.f16 %rs27199,%rs27178,%rs27184;
}
	// end inline asm
	// begin inline asm
	{add.f16 %rs27202,%rs27178,%rs27199;
}
	// end inline asm
	// begin inline asm
	{mul.f16 %rs27205,%rs27184,%rs27190;
}
	// end inline asm
	// begin inline asm
	{add.f16 %rs27208,%rs27184,%rs27205;
}
	// end inline asm
	// begin inline asm
	{mul.f16 %rs27211,%rs27190,%rs27196;
}
	// end inline asm
	// begin inline asm
	{add.f16 %rs27214,%rs27190,%rs27211;
}
	// end inline asm
	// begin inline asm
	{mul.f16 %rs27217,%rs27196,%rs27202;
}
	// end inline asm
	// begin inline asm
	{add.f16 %rs27220,%rs27196,%rs27217;
}
	// end inline asm
	// begin inline asm
	{mul.f16 %rs27223,%rs27202,%rs27208;
}
	// end inline asm
	// begin inline asm
	{add.f16 %rs27226,%rs27202,%rs27223;
}
	// end inline asm
	// begin inline asm
	{mul.f16 %rs27229,%rs27208,%rs27214;
}
	// end inline asm
	// begin inline asm
	{add.f16 %rs27232,%rs27208,%rs27229;
}
	// end inline asm
	// begin inline asm
	{mul.f16 %rs27235,%rs27214,%rs27220;
}
	// end inline asm
	// begin inline asm
	{add.f16 %rs27238,%rs27214,%rs27235;
}
	// end inline asm
	// begin inline asm
	{mul.f16 %rs27241,%rs27220,%rs27226;
}
	// end inline asm
	// begin inline asm
	{add.f16 %rs27244,%rs27220,%rs27241;
}
	// end inline asm
	// begin inline asm
	{mul.f16 %rs27247,%rs27226,%rs27232;
}
	// end inline asm
	// begin inline asm
	{add.f16 %rs27250,%rs27226,%rs27247;
}
	// end inline asm
	// begin inline asm
	{mul.f16 %rs27253,%rs27232,%rs27238;
}
	// end inline asm
	// begin inline asm
	{add.f16 %rs27256,%rs27232,%rs27253;
}
	// end inline asm
	// begin inline asm
	{mul.f16 %rs27259,%rs27238,%rs27244;
}
	// end inline asm
	// begin inline asm
	{add.f16 %rs27262,%rs27238,%rs27259;
}
	// end inline asm
	// begin inline asm
	{mul.f16 %rs27265,%rs27244,%rs27250;
}
	// end inline asm
	// begin inline asm
	{add.f16 %rs27268,%rs27244,%rs27265;
}
	// end inline asm
	// begin inline asm
	{mul.f16 %rs27271,%rs27250,%rs27256;
}
	// end inline asm
	// begin inline asm
	{add.f16 %rs27274,%rs27250,%rs27271;
}
	// end inline asm
	// begin inline asm
	{mul.f16 %rs27277,%rs27256,%rs27262;
}
	// end inline asm
	// begin inline asm
	{add.f16 %rs27280,%rs27256,%rs27277;
}
	// end inline asm
	// begin inline asm
	{mul.f16 %rs27283,%rs27262,%rs27268;
}
	// end inline asm
	// begin inline asm
	{add.f16 %rs27286,%rs27262,%rs27283;
}
	// end inline asm
	// begin inline asm
	{mul.f16 %rs27289,%rs27268,%rs27274;
}
	// end inline asm
	// begin inline asm
	{add.f16 %rs27292,%rs27268,%rs27289;
}
	// end inline asm
	// begin inline asm
	{mul.f16 %rs27295,%rs27274,%rs27280;
}
	// end inline asm
	// begin inline asm
	{add.f16 %rs27298,%rs27274,%rs27295;
}
	// end inline asm
	// begin inline asm
	{mul.f16 %rs27301,%rs27280,%rs27286;
}
	// end inline asm
	// begin inline asm
	{add.f16 %rs27304,%rs27280,%rs27301;
}
	// end inline asm
	// begin inline asm
	{mul.f16 %rs27307,%rs27286,%rs27292;
}
	// end inline asm
	// begin inline asm
	{add.f16 %rs27310,%rs27286,%rs27307;
}
	// end inline asm
	// begin inline asm
	{mul.f16 %rs27313,%rs27292,%rs27298;
}
	// end inline asm
	// begin inline asm
	{add.f16 %rs27316,%rs27292,%rs27313;
}
	// end inline asm
	// begin inline asm
	{mul.f16 %rs27319,%rs27298,%rs27304;
}
	// end inline asm
	// begin inline asm
	{add.f16 %rs27322,%rs27298,%rs27319;
}
	// end inline asm
	// begin inline asm
	{mul.f16 %rs27325,%rs27304,%rs27310;
}
	// end inline asm
	// begin inline asm
	{add.f16 %rs27328,%rs27304,%rs27325;
}
	// end inline asm
	// begin inline asm
	{mul.f16 %rs27331,%rs27310,%rs27316;
}
	// end inline asm
	// begin inline asm
	{add.f16 %rs27334,%rs27310,%rs27331;
}
	// end inline asm
	// begin inline asm
	{mul.f16 %rs27337,%rs27316,%rs27322;
}
	// end inline asm
	// begin inline asm
	{add.f16 %rs27340,%rs27316,%rs27337;
}
	// end inline asm
	// begin inline asm
	{mul.f16 %rs27343,%rs27322,%rs27328;
}
	// end inline asm
	// begin inline asm
	{add.f16 %rs27346,%rs27322,%rs27343;
}
	// end inline asm
	// begin inline asm
	{mul.f16 %rs27349,%rs27328,%rs27334;
}
	// end inline asm
	// begin inline asm
	{add.f16 %rs27352,%rs27328,%rs27349;
}
	// end inline asm
	// begin inline asm
	{mul.f16 %rs27355,%rs27334,%rs27340;
}
	// end inline asm
	// begin inline asm
	{add.f16 %rs27358,%rs27334,%rs27355;
}
	// end inline asm
	// begin inline asm
	{mul.f16 %rs27361,%rs27340,%rs27346;
}
	// end inline asm
	// begin inline asm
	{add.f16 %rs27364,%rs27340,%rs27361;
}
	// end inline asm
	// begin inline asm
	{mul.f16 %rs27367,%rs27346,%rs27352;
}
	// end inline asm
	// begin inline asm
	{add.f16 %rs27370,%rs27346,%rs27367;
}
	// end inline asm
	// begin inline asm
	{mul.f16 %rs27373,%rs27352,%rs27358;
}
	// end inline asm
	// begin inline asm
	{add.f16 %rs27376,%rs27352,%rs27373;
}
	// end inline asm
	// begin inline asm
	{mul.f16 %rs27379,%rs27358,%rs27364;
}
	// end inline asm
	// begin inline asm
	{add.f16 %rs27382,%rs27358,%rs27379;
}
	// end inline asm
	// begin inline asm
	{mul.f16 %rs27385,%rs27364,%rs27370;
}
	// end inline asm
	// begin inline asm
	{add.f16 %rs27388,%rs27364,%rs27385;
}
	// end inline asm
	// begin inline asm
	{mul.f16 %rs27391,%rs27370,%rs27376;
}
	// end inline asm
	// begin inline asm
	{add.f16 %rs27394,%rs27370,%rs27391;
}
	// end inline asm
	// begin inline asm
	{mul.f16 %rs27397,%rs27376,%rs27382;
}
	// end inline asm
	// begin inline asm
	{add.f16 %rs27400,%rs27376,%rs27397;
}
	// end inline asm
	// begin inline asm
	{mul.f16 %rs27403,%rs27382,%rs27388;
}
	// end inline asm
	// begin inline asm
	{add.f16 %rs27406,%rs27382,%rs27403;
}
	// end inline asm
	// begin inline asm
	{mul.f16 %rs27409,%rs27388,%rs27394;
}
	// end inline asm
	// begin inline asm
	{add.f16 %rs27412,%rs27388,%rs27409;
}
	// end inline asm
	// begin inline asm
	{mul.f16 %rs27415,%rs27394,%rs27400;
}
	// end inline asm
	// begin inline asm
	{add.f16 %rs27418,%rs27394,%rs27415;
}
	// end inline asm
	// begin inline asm
	{mul.f16 %rs27421,%rs27400,%rs27406;
}
	// end inline asm
	// begin inline asm
	{add.f16 %rs27424,%rs27400,%rs27421;
}
	// end inline asm
	// begin inline asm
	{mul.f16 %rs27427,%rs27406,%rs27412;
}
	// end inline asm
	// begin inline asm
	{add.f16 %rs27430,%rs27406,%rs27427;
}
	// end inline asm
	// begin inline asm
	{mul.f16 %rs27433,%rs27412,%rs27418;
}
	// end inline asm
	// begin inline asm
	{add.f16 %rs27436,%rs27412,%rs27433;
}
	// end inline asm
	// begin inline asm
	{mul.f16 %rs27439,%rs27418,%rs27424;
}
	// end inline asm
	// begin inline asm
	{add.f16 %rs27442,%rs27418,%rs27439;
}
	// end inline asm
	// begin inline asm
	{mul.f16 %rs27445,%rs27424,%rs27430;
}
	// end inline asm
	// begin inline asm
	{add.f16 %rs27448,%rs27424,%rs27445;
}
	// end inline asm
	// begin inline asm
	{mul.f16 %rs27451,%rs27430,%rs27436;
}
	// end inline asm
	// begin inline asm
	{add.f16 %rs27454,%rs27430,%rs27451;
}
	// end inline asm
	// begin inline asm
	{mul.f16 %rs27457,%rs27436,%rs27442;
}
	// end inline asm
	// begin inline asm
	{add.f16 %rs27460,%rs27436,%rs27457;
}
	// end inline asm
	// begin inline asm
	{mul.f16 %rs27463,%rs27442,%rs27448;
}
	// end inline asm
	// begin inline asm
	{add.f16 %rs27466,%rs27442,%rs27463;
}
	// end inline asm
	// begin inline asm
	{mul.f16 %rs27469,%rs27448,%rs27454;
}
	// end inline asm
	// begin inline asm
	{add.f16 %rs27472,%rs27448,%rs27469;
}
	// end inline asm
	// begin inline asm
	{mul.f16 %rs27475,%rs27454,%rs27460;
}
	// end inline asm
	// begin inline asm
	{add.f16 %rs27478,%rs27454,%rs27475;
}
	// end inline asm
	// begin inline asm
	{mul.f16 %rs27481,%rs27460,%rs27466;
}
	// end inline asm
	// begin inline asm
	{add.f16 %rs27484,%rs27460,%rs27481;
}
	// end inline asm
	// begin inline asm
	{mul.f16 %rs27487,%rs27466,%rs27472;
}
	// end inline asm
	// begin inline asm
	{add.f16 %rs27490,%rs27466,%rs27487;
}
	// end inline asm
	// begin inline asm
	{mul.f16 %rs27493,%rs27472,%rs27478;
}
	// end inline asm
	// begin inline asm
	{add.f16 %rs27496,%rs27472,%rs27493;
}
	// end inline asm
	// begin inline asm
	{mul.f16 %rs27499,%rs27478,%rs27484;
}
	// end inline asm
	// begin inline asm
	{add.f16 %rs27502,%rs27478,%rs27499;
}
	// end inline asm
	// begin inline asm
	{mul.f16 %rs27505,%rs27484,%rs27490;
}
	// end inline asm
	// begin inline asm
	{add.f16 %rs27508,%rs27484,%rs27505;
}
	// end inline asm
	// begin inline asm
	{mul.f16 %rs27511,%rs27490,%rs27496;
}
	// end inline asm
	// begin inline asm
	{add.f16 %rs27514,%rs27490,%rs27511;
}
	// end inline asm
	// begin inline asm
	{mul.f16 %rs27517,%rs27496,%rs27502;
}
	// end inline asm
	// begin inline asm
	{add.f16 %rs27520,%rs27496,%rs27517;
}
	// end inline asm
	// begin inline asm
	{mul.f16 %rs27523,%rs27502,%rs27508;
}
	// end inline asm
	// begin inline asm
	{add.f16 %rs27526,%rs27502,%rs27523;
}
	// end inline asm
	// begin inline asm
	{mul.f16 %rs27529,%rs27508,%rs27514;
}
	// end inline asm
	// begin inline asm
	{add.f16 %rs27532,%rs27508,%rs27529;
}
	// end inline asm
	// begin inline asm
	{mul.f16 %rs27535,%rs27514,%rs27520;
}
	// end inline asm
	// begin inline asm
	{add.f16 %rs27538,%rs27514,%rs27535;
}
	// end inline asm
	// begin inline asm
	{mul.f16 %rs27541,%rs27520,%rs27526;
}
	// end inline asm
	// begin inline asm
	{add.f16 %rs27544,%rs27520,%rs27541;
}
	// end inline asm
	// begin inline asm
	{mul.f16 %rs27547,%rs27526,%rs27532;
}
	// end inline asm
	// begin inline asm
	{add.f16 %rs27550,%rs27526,%rs27547;
}
	// end inline asm
	// begin inline asm
	{mul.f16 %rs27553,%rs27532,%rs27538;
}
	// end inline asm
	// begin inline asm
	{add.f16 %rs27556,%rs27532,%rs27553;
}
	// end inline asm
	// begin inline asm
	{mul.f16 %rs27559,%rs27538,%rs27544;
}
	// end inline asm
	// begin inline asm
	{add.f16 %rs27562,%rs27538,%rs27559;
}
	// end inline asm
	// begin inline asm
	{mul.f16 %rs27565,%rs27544,%rs27550;
}
	// end inline asm
	// begin inline asm
	{add.f16 %rs27568,%rs27544,%rs27565;
}
	// end inline asm
	// begin inline asm
	{mul.f16 %rs27571,%rs27550,%rs27556;
}
	// end inline asm
	// begin inline asm
	{add.f16 %rs27574,%rs27550,%rs27571;
}
	// end inline asm
	// begin inline asm
	{mul.f16 %rs27577,%rs27556,%rs27562;
}
	// end inline asm
	// begin inline asm
	{add.f16 %rs27580,%rs27556,%rs27577;
}
	// end inline asm
	// begin inline asm
	{mul.f16 %rs27583,%rs27562,%rs27568;
}
	// end inline asm
	// begin inline asm
	{add.f16 %rs27586,%rs27562,%rs27583;
}
	// end inline asm
	// begin inline asm
	{mul.f16 %rs27589,%rs27568,%rs27574;
}
	// end inline asm
	// begin inline asm
	{add.f16 %rs27592,%rs27568,%rs27589;
}
	// end inline asm
	// begin inline asm
	{mul.f16 %rs27595,%rs27574,%rs27580;
}
	// end inline asm
	// begin inline asm
	{add.f16 %rs27598,%rs27574,%rs27595;
}
	// end inline asm
	// begin inline asm
	{mul.f16 %rs27601,%rs27580,%rs27586;
}
	// end inline asm
	// begin inline asm
	{add.f16 %rs27604,%rs27580,%rs27601;
}
	// end inline asm
	// begin inline asm
	{mul.f16 %rs27607,%rs27586,%rs27592;
}
	// end inline asm
	// begin inline asm
	{add.f16 %rs27610,%rs27586,%rs27607;
}
	// end inline asm
	// begin inline asm
	{mul.f16 %rs27613,%rs27592,%rs27598;
}
	// end inline asm
	// begin inline asm
	{add.f16 %rs27616,%rs27592,%rs27613;
}
	// end inline asm
	// begin inline asm
	{mul.f16 %rs27619,%rs27598,%rs27604;
}
	// end inline asm
	// begin inline asm
	{add.f16 %rs27622,%rs27598,%rs27619;
}
	// end inline asm
	// begin inline asm
	{mul.f16 %rs27625,%rs27604,%rs27610;
}
	// end inline asm
	// begin inline asm
	{add.f16 %rs27628,%rs27604,%rs27625;
}
	// end inline asm
	// begin inline asm
	{mul.f16 %rs27631,%rs27610,%rs27616;
}
	// end inline asm
	// begin inline asm
	{add.f16 %rs27634,%rs27610,%rs27631;
}
	// end inline asm
	// begin inline asm
	{mul.f16 %rs27637,%rs27616,%rs27622;
}
	// end inline asm
	// begin inline asm
	{add.f16 %rs27640,%rs27616,%rs27637;
}
	// end inline asm
	// begin inline asm
	{mul.f16 %rs27643,%rs27622,%rs27628;
}
	// end inline asm
	// begin inline asm
	{add.f16 %rs27646,%rs27622,%rs27643;
}
	// end inline asm
	// begin inline asm
	{mul.f16 %rs27649,%rs27628,%rs27634;
}
	// end inline asm
	// begin inline asm
	{add.f16 %rs27652,%rs27628,%rs27649;
}
	// end inline asm
	// begin inline asm
	{mul.f16 %rs27655,%rs27634,%rs27640;
}
	// end inline asm
	// begin inline asm
	{add.f16 %rs27658,%rs27634,%rs27655;
}
	// end inline asm
	// begin inline asm
	{mul.f16 %rs27661,%rs27640,%rs27646;
}
	// end inline asm
	// begin inline asm
	{add.f16 %rs27664,%rs27640,%rs27661;
}
	// end inline asm
	// begin inline asm
	{mul.f16 %rs27667,%rs27646,%rs27652;
}
	// end inline asm
	// begin inline asm
	{add.f16 %rs27670,%rs27646,%rs27667;
}
	// end inline asm
	// begin inline asm
	{mul.f16 %rs27673,%rs27652,%rs27658;
}
	// end inline asm
	// begin inline asm
	{add.f16 %rs27676,%rs27652,%rs27673;
}
	// end inline asm
	// begin inline asm
	{mul.f16 %rs27679,%rs27658,%rs27664;
}
	// end inline asm
	// begin inline asm
	{add.f16 %rs27682,%rs27658,%rs27679;
}
	// end inline asm
	// begin inline asm
	{mul.f16 %rs27685,%rs27664,%rs27670;
}
	// end inline asm
	// begin inline asm
	{add.f16 %rs27688,%rs27664,%rs27685;
}
	// end inline asm
	// begin inline asm
	{mul.f16 %rs27691,%rs27670,%rs27676;
}
	// end inline asm
	// begin inline asm
	{add.f16 %rs27694,%rs27670,%rs27691;
}
	// end inline asm
	// begin inline asm
	{mul.f16 %rs27697,%rs27676,%rs27682;
}
	// end inline asm
	// begin inline asm
	{add.f16 %rs27700,%rs27676,%rs27697;
}
	// end inline asm
	// begin inline asm
	{mul.f16 %rs27703,%rs27682,%rs27688;
}
	// end inline asm
	// begin inline asm
	{add.f16 %rs27706,%rs27682,%rs27703;
}
	// end inline asm
	// begin inline asm
	{mul.f16 %rs27709,%rs27688,%rs27694;
}
	// end inline asm
	// begin inline asm
	{add.f16 %rs27712,%rs27688,%rs27709;
}
	// end inline asm
	// begin inline asm
	{mul.f16 %rs27715,%rs27694,%rs27700;
}
	// end inline asm
	// begin inline asm
	{add.f16 %rs27718,%rs27694,%rs27715;
}
	// end inline asm
	// begin inline asm
	{mul.f16 %rs27721,%rs27700,%rs27706;
}
	// end inline asm
	// begin inline asm
	{add.f16 %rs27724,%rs27700,%rs27721;
}
	// end inline asm
	// begin inline asm
	{mul.f16 %rs27727,%rs27706,%rs27712;
}
	// end inline asm
	// begin inline asm
	{add.f16 %rs27730,%rs27706,%rs27727;
}
	// end inline asm
	// begin inline asm
	{mul.f16 %rs27733,%rs27712,%rs27718;
}
	// end inline asm
	// begin inline asm
	{add.f16 %rs27736,%rs27712,%rs27733;
}
	// end inline asm
	// begin inline asm
	{mul.f16 %rs27739,%rs27718,%rs27724;
}
	// end inline asm
	// begin inline asm
	{add.f16 %rs27742,%rs27718,%rs27739;
}
	// end inline asm
	// begin inline asm
	{mul.f16 %rs27745,%rs27724,%rs27730;
}
	// end inline asm
	// begin inline asm
	{add.f16 %rs27748,%rs27724,%rs27745;
}
	// end inline asm
	// begin inline asm
	{mul.f16 %rs27751,%rs27730,%rs27736;
}
	// end inline asm
	// begin inline asm
	{add.f16 %rs27754,%rs27730,%rs27751;
}
	// end inline asm
	// begin inline asm
	{mul.f16 %rs27757,%rs27736,%rs27742;
}
	// end inline asm
	// begin inline asm
	{add.f16 %rs27760,%rs27736,%rs27757;
}
	// end inline asm
	// begin inline asm
	{mul.f16 %rs27763,%rs27742,%rs27748;
}
	// end inline asm
	// begin inline asm
	{add.f16 %rs27766,%rs27742,%rs27763;
}
	// end inline asm
	// begin inline asm
	{mul.f16 %rs27769,%rs27748,%rs27754;
}
	// end inline asm
	// begin inline asm
	{add.f16 %rs27772,%rs27748,%rs27769;
}
	// end inline asm
	// begin inline asm
	{mul.f16 %rs27775,%rs27754,%rs27760;
}
	// end inline asm
	// begin inline asm
	{add.f16 %rs27778,%rs27754,%rs27775;
}
	// end inline asm
	// begin inline asm
	{mul.f16 %rs27781,%rs27760,%rs27766;
}
	// end inline asm
	// begin inline asm
	{add.f16 %rs27784,%rs27760,%rs27781;
}
	// end inline asm
	// begin inline asm
	{mul.f16 %rs27787,%rs27766,%rs27772;
}
	// end inline asm
	// begin inline asm
	{add.f16 %rs27790,%rs27766,%rs27787;
}
	// end inline asm
	// begin inline asm
	{mul.f16 %rs27793,%rs27772,%rs27778;
}
	// end inline asm
	// begin inline asm
	{add.f16 %rs27796,%rs27772,%rs27793;
}
	// end inline asm
	// begin inline asm
	{mul.f16 %rs27799,%rs27778,%rs27784;
}
	// end inline asm
	// begin inline asm
	{add.f16 %rs27802,%rs27778,%rs27799;
}
	// end inline asm
	// begin inline asm
	{mul.f16 %rs27805,%rs27784,%rs27790;
}
	// end inline asm
	// begin inline asm
	{add.f16 %rs27808,%rs27784,%rs27805;
}
	// end inline asm
	// begin inline asm
	{mul.f16 %rs27811,%rs27790,%rs27796;
}
	// end inline asm
	// begin inline asm
	{add.f16 %rs27814,%rs27790,%rs27811;
}
	// end inline asm
	// begin inline asm
	{mul.f16 %rs27817,%rs27796,%rs27802;
}
	// end inline asm
	// begin inline asm
	{add.f16 %rs27820,%rs27796,%rs27817;
}
	// end inline asm
	// begin inline asm
	{mul.f16 %rs27823,%rs27802,%rs27808;
}
	// end inline asm
	// begin inline asm
	{add.f16 %rs27826,%rs27802,%rs27823;
}
	// end inline asm
	// begin inline asm
	{mul.f16 %rs27829,%rs27808,%rs27814;
}
	// end inline asm
	// begin inline asm
	{add.f16 %rs27832,%rs27808,%rs27829;
}
	// end inline asm
	// begin inline asm
	{mul.f16 %rs27835,%rs27814,%rs27820;
}
	// end inline asm
	// begin inline asm
	{add.f16 %rs27838,%rs27814,%rs27835;
}
	// end inline asm
	// begin inline asm
	{mul.f16 %rs27841,%rs27820,%rs27826;
}
	// end inline asm
	// begin inline asm
	{add.f16 %rs27844,%rs27820,%rs27841;
}
	// end inline asm
	// begin inline asm
	{mul.f16 %rs27847,%rs27826,%rs27832;
}
	// end inline asm
	// begin inline asm
	{add.f16 %rs27850,%rs27826,%rs27847;
}
	// end inline asm
	// begin inline asm
	{mul.f16 %rs27853,%rs27832,%rs27838;
}
	// end inline asm
	// begin inline asm
	{add.f16 %rs27856,%rs27832,%rs27853;
}
	// end inline asm
	// begin inline asm
	{mul.f16 %rs27859,%rs27838,%rs27844;
}
	// end inline asm
	// begin inline asm
	{add.f16 %rs27862,%rs27838,%rs27859;
}
	// end inline asm
	// begin inline asm
	{mul.f16 %rs27865,%rs27844,%rs27850;
}
	// end inline asm
	// begin inline asm
	{add.f16 %rs27868,%rs27844,%rs27865;
}
	// end inline asm
	// begin inline asm
	{mul.f16 %rs27871,%rs27850,%rs27856;
}
	// end inline asm
	// begin inline asm
	{add.f16 %rs27874,%rs27850,%rs27871;
}
	// end inline asm
	// begin inline asm
	{mul.f16 %rs27877,%rs27856,%rs27862;
}
	// end inline asm
	// begin inline asm
	{add.f16 %rs27880,%rs27856,%rs27877;
}
	// end inline asm
	// begin inline asm
	{mul.f16 %rs27883,%rs27862,%rs27868;
}
	// end inline asm
	// begin inline asm
	{add.f16 %rs27886,%rs27862,%rs27883;
}
	// end inline asm
	// begin inline asm
	{mul.f16 %rs27889,%rs27868,%rs27874;
}
	// end inline asm
	// begin inline asm
	{add.f16 %rs27892,%rs27868,%rs27889;
}
	// end inline asm
	// begin inline asm
	{mul.f16 %rs27895,%rs27874,%rs27880;
}
	// end inline asm
	// begin inline asm
	{add.f16 %rs27898,%rs27874,%rs27895;
}
	// end inline asm
	// begin inline asm
	{mul.f16 %rs27901,%rs27880,%rs27886;
}
	// end inline asm
	// begin inline asm
	{add.f16 %rs27904,%rs27880,%rs27901;
}
	// end inline asm
	// begin inline asm
	{mul.f16 %rs27907,%rs27886,%rs27892;
}
	// end inline asm
	// begin inline asm
	{add.f16 %rs27910,%rs27886,%rs27907;
}
	// end inline asm
	// begin inline asm
	{mul.f16 %rs27913,%rs27892,%rs27898;
}
	// end inline asm
	// begin inline asm
	{add.f16 %rs27916,%rs27892,%rs27913;
}
	// end inline asm
	// begin inline asm
	{mul.f16 %rs27919,%rs27898,%rs27904;
}
	// end inline asm
	// begin inline asm
	{add.f16 %rs27922,%rs27898,%rs27919;
}
	// end inline asm
	// begin inline asm
	{mul.f16 %rs27925,%rs27904,%rs27910;
}
	// end inline asm
	// begin inline asm
	{add.f16 %rs27928,%rs27904,%rs27925;
}
	// end inline asm
	// begin inline asm
	{mul.f16 %rs27931,%rs27910,%rs27916;
}
	// end inline asm
	// begin inline asm
	{add.f16 %rs27934,%rs27910,%rs27931;
}
	// end inline asm
	// begin inline asm
	{mul.f16 %rs27937,%rs27916,%rs27922;
}
	// end inline asm
	// begin inline asm
	{add.f16 %rs27940,%rs27916,%rs27937;
}
	// end inline asm
	// begin inline asm
	{mul.f16 %rs27943,%rs27922,%rs27928;
}
	// end inline asm
	// begin inline asm
	{add.f16 %rs27946,%rs27922,%rs27943;
}
	// end inline asm
	// begin inline asm
	{mul.f16 %rs27949,%rs27928,%rs27934;
}
	// end inline asm
	// begin inline asm
	{add.f16 %rs27952,%rs27928,%rs27949;
}
	// end inline asm
	// begin inline asm
	{mul.f16 %rs27955,%rs27934,%rs27940;
}
	// end inline asm
	// begin inline asm
	{add.f16 %rs27958,%rs27934,%rs27955;
}
	// end inline asm
	// begin inline asm
	{mul.f16 %rs27961,%rs27940,%rs27946;
}
	// end inline asm
	// begin inline asm
	{add.f16 %rs27964,%rs27940,%rs27961;
}
	// end inline asm
	// begin inline asm
	{mul.f16 %rs27967,%rs27946,%rs27952;
}
	// end inline asm
	// begin inline asm
	{add.f16 %rs27970,%rs27946,%rs27967;
}
	// end inline asm
	// begin inline asm
	{mul.f16 %rs27973,%rs27952,%rs27958;
}
	// end inline asm
	// begin inline asm
	{add.f16 %rs27976,%rs27952,%rs27973;
}
	// end inline asm
	// begin inline asm
	{mul.f16 %rs27979,%rs27958,%rs27964;
}
	// end inline asm
	// begin inline asm
	{add.f16 %rs27982,%rs27958,%rs27979;
}
	// end inline asm
	// begin inline asm
	{mul.f16 %rs27985,%rs27964,%rs27970;
}
	// end inline asm
	// begin inline asm
	{add.f16 %rs27988,%rs27964,%rs27985;
}
	// end inline asm
	// begin inline asm
	{mul.f16 %rs27991,%rs27970,%rs27976;
}
	// end inline asm
	// begin inline asm
	{add.f16 %rs27994,%rs27970,%rs27991;
}
	// end inline asm
	// begin inline asm
	{mul.f16 %rs27997,%rs27976,%rs27982;
}
	// end inline asm
	// begin inline asm
	{add.f16 %rs28000,%rs27976,%rs27997;
}
	// end inline asm
	// begin inline asm
	{mul.f16 %rs28003,%rs27982,%rs27988;
}
	// end inline asm
	// begin inline asm
	{add.f16 %rs28006,%rs27982,%rs28003;
}
	// end inline asm
	// begin inline asm
	{mul.f16 %rs28009,%rs27988,%rs27994;
}
	// end inline asm
	// begin inline asm
	{add.f16 %rs28012,%rs27988,%rs28009;
}
	// end inline asm
	// begin inline asm
	{mul.f16 %rs28015,%rs27994,%rs28000;
}
	// end inline asm
	// begin inline asm
	{add.f16 %rs28018,%rs27994,%rs28015;
}
	// end inline asm
	// begin inline asm
	{mul.f16 %rs28021,%rs28000,%rs28006;
}
	// end inline asm
	// begin inline asm
	{add.f16 %rs28024,%rs28000,%rs28021;
}
	// end inline asm
	// begin inline asm
	{mul.f16 %rs28027,%rs28006,%rs28012;
}
	// end inline asm
	// begin inline asm
	{add.f16 %rs28030,%rs28006,%rs28027;
}
	// end inline asm
	// begin inline asm
	{mul.f16 %rs28033,%rs28012,%rs28018;
}
	// end inline asm
	// begin inline asm
	{add.f16 %rs28036,%rs28012,%rs28033;
}
	// end inline asm
	// begin inline asm
	{mul.f16 %rs28039,%rs28018,%rs28024;
}
	// end inline asm
	// begin inline asm
	{add.f16 %rs28042,%rs28018,%rs28039;
}
	// end inline asm
	// begin inline asm
	{mul.f16 %rs28045,%rs28024,%rs28030;
}
	// end inline asm
	// begin inline asm
	{add.f16 %rs28048,%rs28024,%rs28045;
}
	// end inline asm
	// begin inline asm
	{mul.f16 %rs28051,%rs28030,%rs28036;
}
	// end inline asm
	// begin inline asm
	{add.f16 %rs28054,%rs28030,%rs28051;
}
	// end inline asm
	// begin inline asm
	{mul.f16 %rs28057,%rs28036,%rs28042;
}
	// end inline asm
	// begin inline asm
	{add.f16 %rs28060,%rs28036,%rs28057;
}
	// end inline asm
	// begin inline asm
	{mul.f16 %rs28063,%rs28042,%rs28048;
}
	// end inline asm
	// begin inline asm
	{add.f16 %rs28066,%rs28042,%rs28063;
}
	// end inline asm
	// begin inline asm
	{mul.f16 %rs28069,%rs28048,%rs28054;
}
	// end inline asm
	// begin inline asm
	{add.f16 %rs28072,%rs28048,%rs28069;
}
	// end inline asm
	// begin inline asm
	{mul.f16 %rs28075,%rs28054,%rs28060;
}
	// end inline asm
	// begin inline asm
	{add.f16 %rs28078,%rs28054,%rs28075;
}
	// end inline asm
	// begin inline asm
	{mul.f16 %rs28081,%rs28060,%rs28066;
}
	// end inline asm
	// begin inline asm
	{add.f16 %rs28084,%rs28060,%rs28081;
}
	// end inline asm
	// begin inline asm
	{mul.f16 %rs28087,%rs28066,%rs28072;
}
	// end inline asm
	// begin inline asm
	{add.f16 %rs28090,%rs28066,%rs28087;
}
	// end inline asm
	// begin inline asm
	{mul.f16 %rs28093,%rs28072,%rs28078;
}
	// end inline asm
	// begin inline asm
	{add.f16 %rs28096,%rs28072,%rs28093;
}
	// end inline asm
	// begin inline asm
	{mul.f16 %rs28099,%rs28078,%rs28084;
}
	// end inline asm
	// begin inline asm
	{add.f16 %rs28102,%rs28078,%rs28099;
}
	// end inline asm
	// begin inline asm
	{mul.f16 %rs28105,%rs28084,%rs28090;
}
	// end inline asm
	// begin inline asm
	{add.f16 %rs28108,%rs28084,%rs28105;
}
	// end inline asm
	// begin inline asm
	{mul.f16 %rs28111,%rs28090,%rs28096;
}
	// end inline asm
	// begin inline asm
	{add.f16 %rs28114,%rs28090,%rs28111;
}
	// end inline asm
	// begin inline asm
	{mul.f16 %rs28117,%rs28096,%rs28102;
}
	// end inline asm
	// begin inline asm
	{add.f16 %rs28120,%rs28096,%rs28117;
}
	// end inline asm
	// begin inline asm
	{mul.f16 %rs28123,%rs28102,%rs28108;
}
	// end inline asm
	// begin inline asm
	{add.f16 %rs28126,%rs28102,%rs28123;
}
	// end inline asm
	// begin inline asm
	{mul.f16 %rs28129,%rs28108,%rs28114;
}
	// end inline asm
	// begin inline asm
	{add.f16 %rs28132,%rs28108,%rs28129;
}
	// end inline asm
	// begin inline asm
	{mul.f16 %rs28135,%rs28114,%rs28120;
}
	// end inline asm
	// begin inline asm
	{add.f16 %rs28138,%rs28114,%rs28135;
}
	// end inline asm
	// begin inline asm
	{mul.f16 %rs28141,%rs28120,%rs28126;
}
	// end inline asm
	// begin inline asm
	{add.f16 %rs28144,%rs28120,%rs28141;
}
	// end inline asm
	// begin inline asm
	{mul.f16 %rs28147,%rs28126,%rs28132;
}
	// end inline asm
	// begin inline asm
	{add.f16 %rs28150,%rs28126,%rs28147;
}
	// end inline asm
	// begin inline asm
	{mul.f16 %rs28153,%rs28132,%rs28138;
}
	// end inline asm
	// begin inline asm
	{add.f16 %rs28156,%rs28132,%rs28153;
}
	// end inline asm
	// begin inline asm
	{mul.f16 %rs28159,%rs28138,%rs28144;
}
	// end inline asm
	// begin inline asm
	{add.f16 %rs28162,%rs28138,%rs28159;
}
	// end inline asm
	// begin inline asm
	{mul.f16 %rs28165,%rs28144,%rs28150;
}
	// end inline asm
	// begin inline asm
	{add.f16 %rs28168,%rs28144,%rs28165;
}
	// end inline asm
	// begin inline asm
	{mul.f16 %rs28171,%rs28150,%rs28156;
}
	// end inline asm
	// begin inline asm
	{add.f16 %rs28174,%rs28150,%rs28171;
}
	// end inline asm
	// begin inline asm
	{mul.f16 %rs28177,%rs28156,%rs28162;
}
	// end inline asm
	// begin inline asm
	{add.f16 %rs28180,%rs28156,%rs28177;
}
	// end inline asm
	// begin inline asm
	{mul.f16 %rs28183,%rs28162,%rs28168;
}
	// end inline asm
	// begin inline asm
	{add.f16 %rs28186,%rs28162,%rs28183;
}
	// end inline asm
	// begin inline asm
	{mul.f16 %rs28189,%rs28168,%rs28174;
}
	// end inline asm
	// begin inline asm
	{add.f16 %rs28192,%rs28168,%rs28189;
}
	// end inline asm
	// begin inline asm
	{mul.f16 %rs28195,%rs28174,%rs28180;
}
	// end inline asm
	// begin inline asm
	{add.f16 %rs28198,%rs28174,%rs28195;
}
	// end inline asm
	// begin inline asm
	{mul.f16 %rs28201,%rs28180,%rs28186;
}
	// end inline asm
	// begin inline asm
	{add.f16 %rs28204,%rs28180,%rs28201;
}
	// end inline asm
	// begin inline asm
	{mul.f16 %rs28207,%rs28186,%rs28192;
}
	// end inline asm
	// begin inline asm
	{add.f16 %rs28210,%rs28186,%rs28207;
}
	// end inline asm
	// begin inline asm
	{mul.f16 %rs28213,%rs28192,%rs28198;
}
	// end inline asm
	// begin inline asm
	{add.f16 %rs28216,%rs28192,%rs28213;
}
	// end inline asm
	// begin inline asm
	{mul.f16 %rs28219,%rs28198,%rs28204;
}
	// end inline asm
	// begin inline asm
	{add.f16 %rs28222,%rs28198,%rs28219;
}
	// end inline asm
	// begin inline asm
	{mul.f16 %rs28225,%rs28204,%rs28210;
}
	// end inline asm
	// begin inline asm
	{add.f16 %rs28228,%rs28204,%rs28225;
}
	// end inline asm
	// begin inline asm
	{mul.f16 %rs28231,%rs28210,%rs28216;
}
	// end inline asm
	// begin inline asm
	{add.f16 %rs28234,%rs28210,%rs28231;
}
	// end inline asm
	// begin inline asm
	{mul.f16 %rs28237,%rs28216,%rs28222;
}
	// end inline asm
	// begin inline asm
	{add.f16 %rs28240,%rs28216,%rs28237;
}
	// end inline asm
	// begin inline asm
	{mul.f16 %rs28243,%rs28222,%rs28228;
}
	// end inline asm
	// begin inline asm
	{add.f16 %rs28246,%rs28222,%rs28243;
}
	// end inline asm
	// begin inline asm
	{mul.f16 %rs28249,%rs28228,%rs28234;
}
	// end inline asm
	// begin inline asm
	{add.f16 %rs28252,%rs28228,%rs28249;
}
	// end inline asm
	// begin inline asm
	{mul.f16 %rs28255,%rs28234,%rs28240;
}
	// end inline asm
	// begin inline asm
	{add.f16 %rs28258,%rs28234,%rs28255;
}
	// end inline asm
	// begin inline asm
	{mul.f16 %rs28261,%rs28240,%rs28246;
}
	// end inline asm
	// begin inline asm
	{add.f16 %rs28264,%rs28240,%rs28261;
}
	// end inline asm
	// begin inline asm
	{mul.f16 %rs28267,%rs28246,%rs28252;
}
	// end inline asm
	// begin inline asm
	{add.f16 %rs28270,%rs28246,%rs28267;
}
	// end inline asm
	// begin inline asm
	{mul.f16 %rs28273,%rs28252,%rs28258;
}
	// end inline asm
	// begin inline asm
	{add.f16 %rs28276,%rs28252,%rs28273;
}
	// end inline asm
	// begin inline asm
	{mul.f16 %rs28279,%rs28258,%rs28264;
}
	// end inline asm
	// begin inline asm
	{add.f16 %rs28282,%rs28258,%rs28279;
}
	// end inline asm
	// begin inline asm
	{mul.f16 %rs28285,%rs28264,%rs28270;
}
	// end inline asm
	// begin inline asm
	{add.f16 %rs28288,%rs28264,%rs28285;
}
	// end inline asm
	// begin inline asm
	{mul.f16 %rs28291,%rs28270,%rs28276;
}
	// end inline asm
	// begin inline asm
	{add.f16 %rs28294,%rs28270,%rs28291;
}
	// end inline asm
	// begin inline asm
	{mul.f16 %rs28297,%rs28276,%rs28282;
}
	// end inline asm
	// begin inline asm
	{add.f16 %rs28300,%rs28276,%rs28297;
}
	// end inline asm
	// begin inline asm
	{mul.f16 %rs28303,%rs28282,%rs28288;
}
	// end inline asm
	// begin inline asm
	{add.f16 %rs28306,%rs28282,%rs28303;
}
	// end inline asm
	// begin inline asm
	{mul.f16 %rs28309,%rs28288,%rs28294;
}
	// end inline asm
	// begin inline asm
	{add.f16 %rs28312,%rs28288,%rs28309;
}
	// end inline asm
	// begin inline asm
	{mul.f16 %rs28315,%rs28294,%rs28300;
}
	// end inline asm
	// begin inline asm
	{add.f16 %rs28318,%rs28294,%rs28315;
}
	// end inline asm
	// begin inline asm
	{mul.f16 %rs28321,%rs28300,%rs28306;
}
	// end inline asm
	// begin inline asm
	{add.f16 %rs28324,%rs28300,%rs28321;
}
	// end inline asm
	// begin inline asm
	{mul.f16 %rs28327,%rs28306,%rs28312;
}
	// end inline asm
	// begin inline asm
	{add.f16 %rs28330,%rs28306,%rs28327;
}
	// end inline asm
	// begin inline asm
	{mul.f16 %rs28333,%rs28312,%rs28318;
}
	// end inline asm
	// begin inline asm
	{add.f16 %rs28336,%rs28312,%rs28333;
}
	// end inline asm
	// begin inline asm
	{mul.f16 %rs28339,%rs28318,%rs28324;
}
	// end inline asm
	// begin inline asm
	{add.f16 %rs28342,%rs28318,%rs28339;
}
	// end inline asm
	// begin inline asm
	{mul.f16 %rs28345,%rs28324,%rs28330;
}
	// end inline asm
	// begin inline asm
	{add.f16 %rs28348,%rs28324,%rs28345;
}
	// end inline asm
	// begin inline asm
	{mul.f16 %rs28351,%rs28330,%rs28336;
}
	// end inline asm
	// begin inline asm
	{add.f16 %rs28354,%rs28330,%rs28351;
}
	// end inline asm
	// begin inline asm
	{mul.f16 %rs28357,%rs28336,%rs28342;
}
	// end inline asm
	// begin inline asm
	{add.f16 %rs28360,%rs28336,%rs28357;
}
	// end inline asm
	// begin inline asm
	{mul.f16 %rs28363,%rs28342,%rs28348;
}
	// end inline asm
	// begin inline asm
	{add.f16 %rs28366,%rs28342,%rs28363;
}
	// end inline asm
	// begin inline asm
	{mul.f16 %rs28369,%rs28348,%rs28354;
}
	// end inline asm
	// begin inline asm
	{add.f16 %rs28372,%rs28348,%rs28369;
}
	// end inline asm
	// begin inline asm
	{mul.f16 %rs28375,%rs28354,%rs28360;
}
	// end inline asm
	// begin inline asm
	{add.f16 %rs28378,%rs28354,%rs28375;
}
	// end inline asm
	// begin inline asm
	{mul.f16 %rs28381,%rs28360,%rs28366;
}
	// end inline asm
	// begin inline asm
	{add.f16 %rs28384,%rs28360,%rs28381;
}
	// end inline asm
	// begin inline asm
	{mul.f16 %rs28387,%rs28366,%rs28372;
}
	// end inline asm
	// begin inline asm
	{add.f16 %rs28390,%rs28366,%rs28387;
}
	// end inline asm
	// begin inline asm
	{mul.f16 %rs28393,%rs28372,%rs28378;
}
	// end inline asm
	// begin inline asm
	{add.f16 %rs28396,%rs28372,%rs28393;
}
	// end inline asm
	// begin inline asm
	{mul.f16 %rs28399,%rs28378,%rs28384;
}
	// end inline asm
	// begin inline asm
	{add.f16 %rs28402,%rs28378,%rs28399;
}
	// end inline asm
	// begin inline asm
	{mul.f16 %rs28405,%rs28384,%rs28390;
}
	// end inline asm
	// begin inline asm
	{add.f16 %rs28408,%rs28384,%rs28405;
}
	// end inline asm
	// begin inline asm
	{mul.f16 %rs28411,%rs28390,%rs28396;
}
	// end inline asm
	// begin inline asm
	{add.f16 %rs28414,%rs28390,%rs28411;
}
	// end inline asm
	// begin inline asm
	{mul.f16 %rs28417,%rs28396,%rs28402;
}
	// end inline asm
	// begin inline asm
	{add.f16 %rs28420,%rs28396,%rs28417;
}
	// end inline asm
	// begin inline asm
	{mul.f16 %rs28423,%rs28402,%rs28408;
}
	// end inline asm
	// begin inline asm
	{add.f16 %rs28426,%rs28402,%rs28423;
}
	// end inline asm
	// begin inline asm
	{mul.f16 %rs28429,%rs28408,%rs28414;
}
	// end inline asm
	// begin inline asm
	{add.f16 %rs28432,%rs28408,%rs28429;
}
	// end inline asm
	// begin inline asm
	{mul.f16 %rs28435,%rs28414,%rs28420;
}
	// end inline asm
	// begin inline asm
	{add.f16 %rs28438,%rs28414,%rs28435;
}
	// end inline asm
	// begin inline asm
	{mul.f16 %rs28441,%rs28420,%rs28426;
}
	// end inline asm
	// begin inline asm
	{add.f16 %rs28444,%rs28420,%rs28441;
}
	// end inline asm
	// begin inline asm
	{mul.f16 %rs28447,%rs28426,%rs28432;
}
	// end inline asm
	// begin inline asm
	{add.f16 %rs28450,%rs28426,%rs28447;
}
	// end inline asm
	// begin inline asm
	{mul.f16 %rs28453,%rs28432,%rs28438;
}
	// end inline asm
	// begin inline asm
	{add.f16 %rs28456,%rs28432,%rs28453;
}
	// end inline asm
	// begin inline asm
	{mul.f16 %rs28459,%rs28438,%rs28444;
}
	// end inline asm
	// begin inline asm
	{add.f16 %rs28462,%rs28438,%rs28459;
}
	// end inline asm
	// begin inline asm
	{mul.f16 %rs28465,%rs28444,%rs28450;
}
	// end inline asm
	// begin inline asm
	{add.f16 %rs28468,%rs28444,%rs28465;
}
	// end inline asm
	// begin inline asm
	{mul.f16 %rs28471,%rs28450,%rs28456;
}
	// end inline asm
	// begin inline asm
	{add.f16 %rs28474,%rs28450,%rs28471;
}
	// end inline asm
	// begin inline asm
	{mul.f16 %rs28477,%rs28456,%rs28462;
}
	// end inline asm
	// begin inline asm
	{add.f16 %rs28480,%rs28456,%rs28477;
}
	// end inline asm
	// begin inline asm
	{mul.f16 %rs28483,%rs28462,%rs28468;
}
	// end inline asm
	// begin inline asm
	{add.f16 %rs28486,%rs28462,%rs28483;
}
	// end inline asm
	// begin inline asm
	{mul.f16 %rs28489,%rs28468,%rs28474;
}
	// end inline asm
	// begin inline asm
	{add.f16 %rs28492,%rs28468,%rs28489;
}
	// end inline asm
	// begin inline asm
	{mul.f16 %rs28495,%rs28474,%rs28480;
}
	// end inline asm
	// begin inline asm
	{add.f16 %rs28498,%rs28474,%rs28495;
}
	// end inline asm
	// begin inline asm
	{mul.f16 %rs28501,%rs28480,%rs28486;
}
	// end inline asm
	// begin inline asm
	{add.f16 %rs28504,%rs28480,%rs28501;
}
	// end inline asm
	// begin inline asm
	{mul.f16 %rs28507,%rs28486,%rs28492;
}
	// end inline asm
	// begin inline asm
	{add.f16 %rs28510,%rs28486,%rs28507;
}
	// end inline asm
	// begin inline asm
	{mul.f16 %rs28513,%rs28492,%rs28498;
}
	// end inline asm
	// begin inline asm
	{add.f16 %rs28516,%rs28492,%rs28513;
}
	// end inline asm
	// begin inline asm
	{mul.f16 %rs28519,%rs28498,%rs28504;
}
	// end inline asm
	// begin inline asm
	{add.f16 %rs28522,%rs28498,%rs28519;
}
	// end inline asm
	// begin inline asm
	{mul.f16 %rs28525,%rs28504,%rs28510;
}
	// end inline asm
	// begin inline asm
	{add.f16 %rs28528,%rs28504,%rs28525;
}
	// end inline asm
	// begin inline asm
	{mul.f16 %rs28531,%rs28510,%rs28516;
}
	// end inline asm
	// begin inline asm
	{add.f16 %rs28534,%rs28510,%rs28531;
}
	// end inline asm
	// begin inline asm
	{mul.f16 %rs28537,%rs28516,%rs28522;
}
	// end inline asm
	// begin inline asm
	{add.f16 %rs28540,%rs28516,%rs28537;
}
	// end inline asm
	// begin inline asm
	{mul.f16 %rs28543,%rs28522,%rs28528;
}
	// end inline asm
	// begin inline asm
	{add.f16 %rs28546,%rs28522,%rs28543;
}
	// end inline asm
	// begin inline asm
	{mul.f16 %rs28549,%rs28528,%rs28534;
}
	// end inline asm
	// begin inline asm
	{add.f16 %rs28552,%rs28528,%rs28549;
}
	// end inline asm
	// begin inline asm
	{mul.f16 %rs28555,%rs28534,%rs28540;
}
	// end inline asm
	// begin inline asm
	{add.f16 %rs28558,%rs28534,%rs28555;
}
	// end inline asm
	// begin inline asm
	{mul.f16 %rs28561,%rs28540,%rs28546;
}
	// end inline asm
	// begin inline asm
	{add.f16 %rs28564,%rs28540,%rs28561;
}
	// end inline asm
	// begin inline asm
	{mul.f16 %rs28567,%rs28546,%rs28552;
}
	// end inline asm
	// begin inline asm
	{add.f16 %rs28570,%rs28546,%rs28567;
}
	// end inline asm
	// begin inline asm
	{mul.f16 %rs28573,%rs28552,%rs28558;
}
	// end inline asm
	// begin inline asm
	{add.f16 %rs28576,%rs28552,%rs28573;
}
	// end inline asm
	// begin inline asm
	{mul.f16 %rs28579,%rs28558,%rs28564;
}
	// end inline asm
	// begin inline asm
	{add.f16 %rs28582,%rs28558,%rs28579;
}
	// end inline asm
	// begin inline asm
	{mul.f16 %rs28585,%rs28564,%rs28570;
}
	// end inline asm
	// begin inline asm
	{add.f16 %rs28588,%rs28564,%rs28585;
}
	// end inline asm
	// begin inline asm
	{mul.f16 %rs28591,%rs28570,%rs28576;
}
	// end inline asm
	// begin inline asm
	{add.f16 %rs28594,%rs28570,%rs28591;
}
	// end inline asm
	// begin inline asm
	{mul.f16 %rs28597,%rs28576,%rs28582;
}
	// end inline asm
	// begin inline asm
	{add.f16 %rs28600,%rs28576,%rs28597;
}
	// end inline asm
	// begin inline asm
	{mul.f16 %rs28603,%rs28582,%rs28588;
}
	// end inline asm
	// begin inline asm
	{add.f16 %rs28606,%rs28582,%rs28603;
}
	// end inline asm
	// begin inline asm
	{mul.f16 %rs28609,%rs28588,%rs28594;
}
	// end inline asm
	// begin inline asm
	{add.f16 %rs28612,%rs28588,%rs28609;
}
	// end inline asm
	// begin inline asm
	{mul.f16 %rs28615,%rs28594,%rs28600;
}
	// end inline asm
	// begin inline asm
	{add.f16 %rs28618,%rs28594,%rs28615;
}
	// end inline asm
	// begin inline asm
	{mul.f16 %rs28621,%rs28600,%rs28606;
}
	// end inline asm
	// begin inline asm
	{add.f16 %rs28624,%rs28600,%rs28621;
}
	// end inline asm
	// begin inline asm
	{mul.f16 %rs28627,%rs28606,%rs28612;
}
	// end inline asm
	// begin inline asm
	{add.f16 %rs28630,%rs28606,%rs28627;
}
	// end inline asm
	// begin inline asm
	{mul.f16 %rs28633,%rs28612,%rs28618;
}
	// end inline asm
	// begin inline asm
	{add.f16 %rs28636,%rs28612,%rs28633;
}
	// end inline asm
	// begin inline asm
	{mul.f16 %rs28639,%rs28618,%rs28624;
}
	// end inline asm
	// begin inline asm
	{add.f16 %rs28642,%rs28618,%rs28639;
}
	// end inline asm
	// begin inline asm
	{mul.f16 %rs28645,%rs28624,%rs28630;
}
	// end inline asm
	// begin inline asm
	{add.f16 %rs28648,%rs28624,%rs28645;
}
	// end inline asm
	// begin inline asm
	{mul.f16 %rs28651,%rs28630,%rs28636;
}
	// end inline asm
	// begin inline asm
	{add.f16 %rs28654,%rs28630,%rs28651;
}
	// end inline asm
	// begin inline asm
	{mul.f16 %rs28657,%rs28636,%rs28642;
}
	// end inline asm
	// begin inline asm
	{add.f16 %rs28660,%rs28636,%rs28657;
}
	// end inline asm
	// begin inline asm
	{mul.f16 %rs28663,%rs28642,%rs28648;
}
	// end inline asm
	// begin inline asm
	{add.f16 %rs28666,%rs28642,%rs28663;
}
	// end inline asm
	// begin inline asm
	{mul.f16 %rs28669,%rs28648,%rs28654;
}
	// end inline asm
	// begin inline asm
	{add.f16 %rs28672,%rs28648,%rs28669;
}
	// end inline asm
	// begin inline asm
	{mul.f16 %rs28675,%rs28654,%rs28660;
}
	// end inline asm
	// begin inline asm
	{add.f16 %rs28678,%rs28654,%rs28675;
}
	// end inline asm
	// begin inline asm
	{mul.f16 %rs28681,%rs28660,%rs28666;
}
	// end inline asm
	// begin inline asm
	{add.f16 %rs28684,%rs28660,%rs28681;
}
	// end inline asm
	// begin inline asm
	{mul.f16 %rs28687,%rs28666,%rs28672;
}
	// end inline asm
	// begin inline asm
	{add.f16 %rs28690,%rs28666,%rs28687;
}
	// end inline asm
	// begin inline asm
	{mul.f16 %rs28693,%rs28672,%rs28678;
}
	// end inline asm
	// begin inline asm
	{add.f16 %rs28696,%rs28672,%rs28693;
}
	// end inline asm
	// begin inline asm
	{mul.f16 %rs28699,%rs28678,%rs28684;
}
	// end inline asm
	// begin inline asm
	{add.f16 %rs28702,%rs28678,%rs28699;
}
	// end inline asm
	// begin inline asm
	{mul.f16 %rs28705,%rs28684,%rs28690;
}
	// end inline asm
	// begin inline asm
	{add.f16 %rs28708,%rs28684,%rs28705;
}
	// end inline asm
	// begin inline asm
	{mul.f16 %rs28711,%rs28690,%rs28696;
}
	// end inline asm
	// begin inline asm
	{add.f16 %rs28714,%rs28690,%rs28711;
}
	// end inline asm
	// begin inline asm
	{mul.f16 %rs28717,%rs28696,%rs28702;
}
	// end inline asm
	// begin inline asm
	{add.f16 %rs28720,%rs28696,%rs28717;
}
	// end inline asm
	// begin inline asm
	{mul.f16 %rs28723,%rs28702,%rs28708;
}
	// end inline asm
	// begin inline asm
	{add.f16 %rs28726,%rs28702,%rs28723;
}
	// end inline asm
	// begin inline asm
	{mul.f16 %rs28729,%rs28708,%rs28714;
}
	// end inline asm
	// begin inline asm
	{add.f16 %rs28732,%rs28708,%rs28729;
}
	// end inline asm
	// begin inline asm
	{mul.f16 %rs28735,%rs28714,%rs28720;
}
	// end inline asm
	// begin inline asm
	{add.f16 %rs28738,%rs28714,%rs28735;
}
	// end inline asm
	// begin inline asm
	{mul.f16 %rs28741,%rs28720,%rs28726;
}
	// end inline asm
	// begin inline asm
	{add.f16 %rs28744,%rs28720,%rs28741;
}
	// end inline asm
	// begin inline asm
	{mul.f16 %rs28747,%rs28726,%rs28732;
}
	// end inline asm
	// begin inline asm
	{add.f16 %rs28750,%rs28726,%rs28747;
}
	// end inline asm
	// begin inline asm
	{mul.f16 %rs28753,%rs28732,%rs28738;
}
	// end inline asm
	// begin inline asm
	{add.f16 %rs28756,%rs28732,%rs28753;
}
	// end inline asm
	// begin inline asm
	{mul.f16 %rs28759,%rs28738,%rs28744;
}
	// end inline asm
	// begin inline asm
	{add.f16 %rs28762,%rs28738,%rs28759;
}
	// end inline asm
	// begin inline asm
	{mul.f16 %rs28765,%rs28744,%rs28750;
}
	// end inline asm
	// begin inline asm
	{add.f16 %rs28768,%rs28744,%rs28765;
}
	// end inline asm
	// begin inline asm
	{mul.f16 %rs28771,%rs28750,%rs28756;
}
	// end inline asm
	// begin inline asm
	{add.f16 %rs28774,%rs28750,%rs28771;
}
	// end inline asm
	// begin inline asm
	{mul.f16 %rs28777,%rs28756,%rs28762;
}
	// end inline asm
	// begin inline asm
	{add.f16 %rs28780,%rs28756,%rs28777;
}
	// end inline asm
	// begin inline asm
	{mul.f16 %rs28783,%rs28762,%rs28768;
}
	// end inline asm
	// begin inline asm
	{add.f16 %rs28786,%rs28762,%rs28783;
}
	// end inline asm
	// begin inline asm
	{mul.f16 %rs28789,%rs28768,%rs28774;
}
	// end inline asm
	// begin inline asm
	{add.f16 %rs28792,%rs28768,%rs28789;
}
	// end inline asm
	// begin inline asm
	{mul.f16 %rs28795,%rs28774,%rs28780;
}
	// end inline asm
	// begin inline asm
	{add.f16 %rs28798,%rs28774,%rs28795;
}
	// end inline asm
	// begin inline asm
	{mul.f16 %rs28801,%rs28780,%rs28786;
}
	// end inline asm
	// begin inline asm
	{add.f16 %rs28804,%rs28780,%rs28801;
}
	// end inline asm
	// begin inline asm
	{mul.f16 %rs28807,%rs28786,%rs28792;
}
	// end inline asm
	// begin inline asm
	{add.f16 %rs28810,%rs28786,%rs28807;
}
	// end inline asm
	// begin inline asm
	{mul.f16 %rs28813,%rs28792,%rs28798;
}
	// end inline asm
	// begin inline asm
	{add.f16 %rs28816,%rs28792,%rs28813;
}
	// end inline asm
	// begin inline asm
	{mul.f16 %rs28819,%rs28798,%rs28804;
}
	// end inline asm
	// begin inline asm
	{add.f16 %rs28822,%rs28798,%rs28819;
}
	// end inline asm
	// begin inline asm
	{mul.f16 %rs28825,%rs28804,%rs28810;
}
	// end inline asm
	// begin inline asm
	{add.f16 %rs28828,%rs28804,%rs28825;
}
	// end inline asm
	// begin inline asm
	{mul.f16 %rs28831,%rs28810,%rs28816;
}
	// end inline asm
	// begin inline asm
	{add.f16 %rs28834,%rs28810,%rs28831;
}
	// end inline asm
	// begin inline asm
	{mul.f16 %rs28837,%rs28816,%rs28822;
}
	// end inline asm
	// begin inline asm
	{add.f16 %rs28840,%rs28816,%rs28837;
}
	// end inline asm
	// begin inline asm
	{mul.f16 %rs28843,%rs28822,%rs28828;
}
	// end inline asm
	// begin inline asm
	{add.f16 %rs28846,%rs28822,%rs28843;
}
	// end inline asm
	// begin inline asm
	{mul.f16 %rs28849,%rs28828,%rs28834;
}
	// end inline asm
	// begin inline asm
	{add.f16 %rs28852,%rs28828,%rs28849;
}
	// end inline asm
	// begin inline asm
	{mul.f16 %rs28855,%rs28834,%rs28840;
}
	// end inline asm
	// begin inline asm
	{add.f16 %rs28858,%rs28834,%rs28855;
}
	// end inline asm
	// begin inline asm
	{mul.f16 %rs28861,%rs28840,%rs28846;
}
	// end inline asm
	// begin inline asm
	{add.f16 %rs28864,%rs28840,%rs28861;
}
	// end inline asm
	// begin inline asm
	{mul.f16 %rs28867,%rs28846,%rs28852;
}
	// end inline asm
	// begin inline asm
	{add.f16 %rs28870,%rs28846,%rs28867;
}
	// end inline asm
	// begin inline asm
	{mul.f16 %rs28873,%rs28852,%rs28858;
}
	// end inline asm
	// begin inline asm
	{add.f16 %rs28876,%rs28852,%rs28873;
}
	// end inline asm
	// begin inline asm
	{mul.f16 %rs28879,%rs28858,%rs28864;
}
	// end inline asm
	// begin inline asm
	{add.f16 %rs28882,%rs28858,%rs28879;
}
	// end inline asm
	// begin inline asm
	{mul.f16 %rs28885,%rs28864,%rs28870;
}
	// end inline asm
	// begin inline asm
	{add.f16 %rs28888,%rs28864,%rs28885;
}
	// end inline asm
	// begin inline asm
	{mul.f16 %rs28891,%rs28870,%rs28876;
}
	// end inline asm
	// begin inline asm
	{add.f16 %rs28894,%rs28870,%rs28891;
}
	// end inline asm
	// begin inline asm
	{mul.f16 %rs28897,%rs28876,%rs28882;
}
	// end inline asm
	// begin inline asm
	{add.f16 %rs28900,%rs28876,%rs28897;
}
	// end inline asm
	// begin inline asm
	{mul.f16 %rs28903,%rs28882,%rs28888;
}
	// end inline asm
	// begin inline asm
	{add.f16 %rs28906,%rs28882,%rs28903;
}
	// end inline asm
	// begin inline asm
	{mul.f16 %rs28909,%rs28888,%rs28894;
}
	// end inline asm
	// begin inline asm
	{add.f16 %rs28912,%rs28888,%rs28909;
}
	// end inline asm
	// begin inline asm
	{mul.f16 %rs28915,%rs28894,%rs28900;
}
	// end inline asm
	// begin inline asm
	{add.f16 %rs28918,%rs28894,%rs28915;
}
	// end inline asm
	// begin inline asm
	{mul.f16 %rs28921,%rs28900,%rs28906;
}
	// end inline asm
	// begin inline asm
	{add.f16 %rs28924,%rs28900,%rs28921;
}
	// end inline asm
	// begin inline asm
	{mul.f16 %rs28927,%rs28906,%rs28912;
}
	// end inline asm
	// begin inline asm
	{add.f16 %rs28930,%rs28906,%rs28927;
}
	// end inline asm
	// begin inline asm
	{mul.f16 %rs28933,%rs28912,%rs28918;
}
	// end inline asm
	// begin inline asm
	{add.f16 %rs28936,%rs28912,%rs28933;
}
	// end inline asm
	// begin inline asm
	{mul.f16 %rs28939,%rs28918,%rs28924;
}
	// end inline asm
	// begin inline asm
	{add.f16 %rs28942,%rs28918,%rs28939;
}
	// end inline asm
	// begin inline asm
	{mul.f16 %rs28945,%rs28924,%rs28930;
}
	// end inline asm
	// begin inline asm
	{add.f16 %rs28948,%rs28924,%rs28945;
}
	// end inline asm
	// begin inline asm
	{mul.f16 %rs28951,%rs28930,%rs28936;
}
	// end inline asm
	// begin inline asm
	{add.f16 %rs28954,%rs28930,%rs28951;
}
	// end inline asm
	// begin inline asm
	{mul.f16 %rs28957,%rs28936,%rs28942;
}
	// end inline asm
	// begin inline asm
	{add.f16 %rs28960,%rs28936,%rs28957;
}
	// end inline asm
	// begin inline asm
	{mul.f16 %rs28963,%rs28942,%rs28948;
}
	// end inline asm
	// begin inline asm
	{add.f16 %rs28966,%rs28942,%rs28963;
}
	// end inline asm
	// begin inline asm
	{mul.f16 %rs28969,%rs28948,%rs28954;
}
	// end inline asm
	// begin inline asm
	{add.f16 %rs28972,%rs28948,%rs28969;
}
	// end inline asm
	// begin inline asm
	{mul.f16 %rs28975,%rs28954,%rs28960;
}
	// end inline asm
	// begin inline asm
	{add.f16 %rs28978,%rs28954,%rs28975;
}
	// end inline asm
	// begin inline asm
	{mul.f16 %rs28981,%rs28960,%rs28966;
}
	// end inline asm
	// begin inline asm
	{add.f16 %rs28984,%rs28960,%rs28981;
}
	// end inline asm
	// begin inline asm
	{mul.f16 %rs28987,%rs28966,%rs28972;
}
	// end inline asm
	// begin inline asm
	{add.f16 %rs28990,%rs28966,%rs28987;
}
	// end inline asm
	// begin inline asm
	{mul.f16 %rs28993,%rs28972,%rs28978;
}
	// end inline asm
	// begin inline asm
	{add.f16 %rs28996,%rs28972,%rs28993;
}
	// end inline asm
	// begin inline asm
	{mul.f16 %rs28999,%rs28978,%rs28984;
}
	// end inline asm
	// begin inline asm
	{add.f16 %rs29002,%rs28978,%rs28999;
}
	// end inline asm
	// begin inline asm
	{mul.f16 %rs29005,%rs28984,%rs28990;
}
	// end inline asm
	// begin inline asm
	{add.f16 %rs29008,%rs28984,%rs29005;
}
	// end inline asm
	// begin inline asm
	{mul.f16 %rs29011,%rs28990,%rs28996;
}
	// end inline asm
	// begin inline asm
	{add.f16 %rs29014,%rs28990,%rs29011;
}
	// end inline asm
	// begin inline asm
	{mul.f16 %rs29017,%rs28996,%rs29002;
}
	// end inline asm
	// begin inline asm
	{add.f16 %rs29020,%rs28996,%rs29017;
}
	// end inline asm
	// begin inline asm
	{mul.f16 %rs29023,%rs29002,%rs29008;
}
	// end inline asm
	// begin inline asm
	{add.f16 %rs29026,%rs29002,%rs29023;
}
	// end inline asm
	// begin inline asm
	{mul.f16 %rs29029,%rs29008,%rs29014;
}
	// end inline asm
	// begin inline asm
	{add.f16 %rs29032,%rs29008,%rs29029;
}
	// end inline asm
	// begin inline asm
	{mul.f16 %rs29035,%rs29014,%rs29020;
}
	// end inline asm
	// begin inline asm
	{add.f16 %rs29038,%rs29014,%rs29035;
}
	// end inline asm
	// begin inline asm
	{mul.f16 %rs29041,%rs29020,%rs29026;
}
	// end inline asm
	// begin inline asm
	{add.f16 %rs29044,%rs29020,%rs29041;
}
	// end inline asm
	// begin inline asm
	{mul.f16 %rs29047,%rs29026,%rs29032;
}
	// end inline asm
	// begin inline asm
	{add.f16 %rs29050,%rs29026,%rs29047;
}
	// end inline asm
	// begin inline asm
	{mul.f16 %rs29053,%rs29032,%rs29038;
}
	// end inline asm
	// begin inline asm
	{add.f16 %rs29056,%rs29032,%rs29053;
}
	// end inline asm
	// begin inline asm
	{mul.f16 %rs29059,%rs29038,%rs29044;
}
	// end inline asm
	// begin inline asm
	{add.f16 %rs29062,%rs29038,%rs29059;
}
	// end inline asm
	// begin inline asm
	{mul.f16 %rs29065,%rs29044,%rs29050;
}
	// end inline asm
	// begin inline asm
	{add.f16 %rs29068,%rs29044,%rs29065;
}
	// end inline asm
	// begin inline asm
	{mul.f16 %rs29071,%rs29050,%rs29056;
}
	// end inline asm
	// begin inline asm
	{add.f16 %rs29074,%rs29050,%rs29071;
}
	// end inline asm
	// begin inline asm
	{mul.f16 %rs29077,%rs29056,%rs29062;
}
	// end inline asm
	// begin inline asm
	{add.f16 %rs29080,%rs29056,%rs29077;
}
	// end inline asm
	// begin inline asm
	{mul.f16 %rs29083,%rs29062,%rs29068;
}
	// end inline asm
	// begin inline asm
	{add.f16 %rs29086,%rs29062,%rs29083;
}
	// end inline asm
	// begin inline asm
	{mul.f16 %rs29089,%rs29068,%rs29074;
}
	// end inline asm
	// begin inline asm
	{add.f16 %rs29092,%rs29068,%rs29089;
}
	// end inline asm
	// begin inline asm
	{mul.f16 %rs29095,%rs29074,%rs29080;
}
	// end inline asm
	// begin inline asm
	{add.f16 %rs29098,%rs29074,%rs29095;
}
	// end inline asm
	// begin inline asm
	{mul.f16 %rs29101,%rs29080,%rs29086;
}
	// end inline asm
	// begin inline asm
	{add.f16 %rs29104,%rs29080,%rs29101;
}
	// end inline asm
	// begin inline asm
	{mul.f16 %rs29107,%rs29086,%rs29092;
}
	// end inline asm
	// begin inline asm
	{add.f16 %rs29110,%rs29086,%rs29107;
}
	// end inline asm
	// begin inline asm
	{mul.f16 %rs29113,%rs29092,%rs29098;
}
	// end inline asm
	// begin inline asm
	{add.f16 %rs29116,%rs29092,%rs29113;
}
	// end inline asm
	// begin inline asm
	{mul.f16 %rs29119,%rs29098,%rs29104;
}
	// end inline asm
	// begin inline asm
	{add.f16 %rs29122,%rs29098,%rs29119;
}
	// end inline asm
	// begin inline asm
	{mul.f16 %rs29125,%rs29104,%rs29110;
}
	// end inline asm
	// begin inline asm
	{add.f16 %rs29128,%rs29104,%rs29125;
}
	// end inline asm
	// begin inline asm
	{mul.f16 %rs29131,%rs29110,%rs29116;
}
	// end inline asm
	// begin inline asm
	{add.f16 %rs29134,%rs29110,%rs29131;
}
	// end inline asm
	// begin inline asm
	{mul.f16 %rs29137,%rs29116,%rs29122;
}
	// end inline asm
	// begin inline asm
	{add.f16 %rs29140,%rs29116,%rs29137;
}
	// end inline asm
	// begin inline asm
	{mul.f16 %rs29143,%rs29122,%rs29128;
}
	// end inline asm
	// begin inline asm
	{add.f16 %rs29146,%rs29122,%rs29143;
}
	// end inline asm
	// begin inline asm
	{mul.f16 %rs29149,%rs29128,%rs29134;
}
	// end inline asm
	// begin inline asm
	{add.f16 %rs29152,%rs29128,%rs29149;
}
	// end inline asm
	// begin inline asm
	{mul.f16 %rs29155,%rs29134,%rs29140;
}
	// end inline asm
	// begin inline asm
	{add.f16 %rs29158,%rs29134,%rs29155;
}
	// end inline asm
	// begin inline asm
	{mul.f16 %rs29161,%rs29140,%rs29146;
}
	// end inline asm
	// begin inline asm
	{add.f16 %rs29164,%rs29140,%rs29161;
}
	// end inline asm
	// begin inline asm
	{mul.f16 %rs29167,%rs29146,%rs29152;
}
	// end inline asm
	// begin inline asm
	{add.f16 %rs29170,%rs29146,%rs29167;
}
	// end inline asm
	// begin inline asm
	{mul.f16 %rs29173,%rs29152,%rs29158;
}
	// end inline asm
	// begin inline asm
	{add.f16 %rs29176,%rs29152,%rs29173;
}
	// end inline asm
	// begin inline asm
	{mul.f16 %rs29179,%rs29158,%rs29164;
}
	// end inline asm
	// begin inline asm
	{add.f16 %rs29182,%rs29158,%rs29179;
}
	// end inline asm
	// begin inline asm
	{mul.f16 %rs29185,%rs29164,%rs29170;
}
	// end inline asm
	// begin inline asm
	{add.f16 %rs29188,%rs29164,%rs29185;
}
	// end inline asm
	// begin inline asm
	{mul.f16 %rs29191,%rs29170,%rs29176;
}
	// end inline asm
	// begin inline asm
	{add.f16 %rs29194,%rs29170,%rs29191;
}
	// end inline asm
	// begin inline asm
	{mul.f16 %rs29197,%rs29176,%rs29182;
}
	// end inline asm
	// begin inline asm
	{add.f16 %rs29200,%rs29176,%rs29197;
}
	// end inline asm
	// begin inline asm
	{mul.f16 %rs29203,%rs29182,%rs29188;
}
	// end inline asm
	// begin inline asm
	{add.f16 %rs29206,%rs29182,%rs29203;
}
	// end inline asm
	// begin inline asm
	{mul.f16 %rs29209,%rs29188,%rs29194;
}
	// end inline asm
	// begin inline asm
	{add.f16 %rs29212,%rs29188,%rs29209;
}
	// end inline asm
	// begin inline asm
	{mul.f16 %rs29215,%rs29194,%rs29200;
}
	// end inline asm
	// begin inline asm
	{add.f16 %rs29218,%rs29194,%rs29215;
}
	// end inline asm
	// begin inline asm
	{mul.f16 %rs29221,%rs29200,%rs29206;
}
	// end inline asm
	// begin inline asm
	{add.f16 %rs29224,%rs29200,%rs29221;
}
	// end inline asm
	// begin inline asm
	{mul.f16 %rs29227,%rs29206,%rs29212;
}
	// end inline asm
	// begin inline asm
	{add.f16 %rs29230,%rs29206,%rs29227;
}
	// end inline asm
	// begin inline asm
	{mul.f16 %rs29233,%rs29212,%rs29218;
}
	// end inline asm
	// begin inline asm
	{add.f16 %rs29236,%rs29212,%rs29233;
}
	// end inline asm
	// begin inline asm
	{mul.f16 %rs29239,%rs29218,%rs29224;
}
	// end inline asm
	// begin inline asm
	{add.f16 %rs29242,%rs29218,%rs29239;
}
	// end inline asm
	// begin inline asm
	{mul.f16 %rs29245,%rs29224,%rs29230;
}
	// end inline asm
	// begin inline asm
	{add.f16 %rs29248,%rs29224,%rs29245;
}
	// end inline asm
	// begin inline asm
	{mul.f16 %rs29251,%rs29230,%rs29236;
}
	// end inline asm
	// begin inline asm
	{add.f16 %rs29254,%rs29230,%rs29251;
}
	// end inline asm
	// begin inline asm
	{mul.f16 %rs29257,%rs29236,%rs29242;
}
	// end inline asm
	// begin inline asm
	{add.f16 %rs29260,%rs29236,%rs29257;
}
	// end inline asm
	// begin inline asm
	{mul.f16 %rs29263,%rs29242,%rs29248;
}
	// end inline asm
	// begin inline asm
	{add.f16 %rs29266,%rs29242,%rs29263;
}
	// end inline asm
	// begin inline asm
	{mul.f16 %rs29269,%rs29248,%rs29254;
}
	// end inline asm
	// begin inline asm
	{add.f16 %rs29272,%rs29248,%rs29269;
}
	// end inline asm
	// begin inline asm
	{mul.f16 %rs29275,%rs29254,%rs29260;
}
	// end inline asm
	// begin inline asm
	{add.f16 %rs29278,%rs29254,%rs29275;
}
	// end inline asm
	// begin inline asm
	{mul.f16 %rs29281,%rs29260,%rs29266;
}
	// end inline asm
	// begin inline asm
	{add.f16 %rs29284,%rs29260,%rs29281;
}
	// end inline asm
	// begin inline asm
	{mul.f16 %rs29287,%rs29266,%rs29272;
}
	// end inline asm
	// begin inline asm
	{add.f16 %rs29290,%rs29266,%rs29287;
}
	// end inline asm
	// begin inline asm
	{mul.f16 %rs29293,%rs29272,%rs29278;
}
	// end inline asm
	// begin inline asm
	{add.f16 %rs29296,%rs29272,%rs29293;
}
	// end inline asm
	// begin inline asm
	{mul.f16 %rs29299,%rs29278,%rs29284;
}
	// end inline asm
	// begin inline asm
	{add.f16 %rs29302,%rs29278,%rs29299;
}
	// end inline asm
	// begin inline asm
	{mul.f16 %rs29305,%rs29284,%rs29290;
}
	// end inline asm
	// begin inline asm
	{add.f16 %rs29308,%rs29284,%rs29305;
}
	// end inline asm
	// begin inline asm
	{mul.f16 %rs29311,%rs29290,%rs29296;
}
	// end inline asm
	// begin inline asm
	{add.f16 %rs29314,%rs29290,%rs29311;
}
	// end inline asm
	// begin inline asm
	{mul.f16 %rs29317,%rs29296,%rs29302;
}
	// end inline asm
	// begin inline asm
	{add.f16 %rs29320,%rs29296,%rs29317;
}
	// end inline asm
	// begin inline asm
	{mul.f16 %rs29323,%rs29302,%rs29308;
}
	// end inline asm
	// begin inline asm
	{add.f16 %rs29326,%rs29302,%rs29323;
}
	// end inline asm
	// begin inline asm
	{mul.f16 %rs29329,%rs29308,%rs29314;
}
	// end inline asm
	// begin inline asm
	{add.f16 %rs29332,%rs29308,%rs29329;
}
	// end inline asm
	// begin inline asm
	{mul.f16 %rs29335,%rs29314,%rs29320;
}
	// end inline asm
	// begin inline asm
	{add.f16 %rs29338,%rs29314,%rs29335;
}
	// end inline asm
	// begin inline asm
	{mul.f16 %rs29341,%rs29320,%rs29326;
}
	// end inline asm
	// begin inline asm
	{add.f16 %rs29344,%rs29320,%rs29341;
}
	// end inline asm
	// begin inline asm
	{mul.f16 %rs29347,%rs29326,%rs29332;
}
	// end inline asm
	// begin inline asm
	{add.f16 %rs29350,%rs29326,%rs29347;
}
	// end inline asm
	// begin inline asm
	{mul.f16 %rs29353,%rs29332,%rs29338;
}
	// end inline asm
	// begin inline asm
	{add.f16 %rs29356,%rs29332,%rs29353;
}
	// end inline asm
	// begin inline asm
	{mul.f16 %rs29359,%rs29338,%rs29344;
}
	// end inline asm
	// begin inline asm
	{add.f16 %rs29362,%rs29338,%rs29359;
}
	// end inline asm
	// begin inline asm
	{mul.f16 %rs29365,%rs29344,%rs29350;
}
	// end inline asm
	// begin inline asm
	{add.f16 %rs29368,%rs29344,%rs29365;
}
	// end inline asm
	// begin inline asm
	{mul.f16 %rs29371,%rs29350,%rs29356;
}
	// end inline asm
	// begin inline asm
	{add.f16 %rs29374,%rs29350,%rs29371;
}
	// end inline asm
	// begin inline asm
	{mul.f16 %rs29377,%rs29356,%rs29362;
}
	// end inline asm
	// begin inline asm
	{add.f16 %rs29380,%rs29356,%rs29377;
}
	// end inline asm
	// begin inline asm
	{mul.f16 %rs29383,%rs29362,%rs29368;
}
	// end inline asm
	// begin inline asm
	{add.f16 %rs29386,%rs29362,%rs29383;
}
	// end inline asm
	// begin inline asm
	{mul.f16 %rs29389,%rs29368,%rs29374;
}
	// end inline asm
	// begin inline asm
	{add.f16 %rs29392,%rs29368,%rs29389;
}
	// end inline asm
	// begin inline asm
	{mul.f16 %rs29395,%rs29374,%rs29380;
}
	// end inline asm
	// begin inline asm
	{add.f16 %rs29398,%rs29374,%rs29395;
}
	// end inline asm
	// begin inline asm
	{mul.f16 %rs29401,%rs29380,%rs29386;
}
	// end inline asm
	// begin inline asm
	{add.f16 %rs29404,%rs29380,%rs29401;
}
	// end inline asm
	// begin inline asm
	{mul.f16 %rs29407,%rs29386,%rs29392;
}
	// end inline asm
	// begin inline asm
	{add.f16 %rs29410,%rs29386,%rs29407;
}
	// end inline asm
	// begin inline asm
	{mul.f16 %rs29413,%rs29392,%rs29398;
}
	// end inline asm
	// begin inline asm
	{add.f16 %rs29416,%rs29392,%rs29413;
}
	// end inline asm
	// begin inline asm
	{mul.f16 %rs29419,%rs29398,%rs29404;
}
	// end inline asm
	// begin inline asm
	{add.f16 %rs29422,%rs29398,%rs29419;
}
	// end inline asm
	// begin inline asm
	{mul.f16 %rs29425,%rs29404,%rs29410;
}
	// end inline asm
	// begin inline asm
	{add.f16 %rs29428,%rs29404,%rs29425;
}
	// end inline asm
	// begin inline asm
	{mul.f16 %rs29431,%rs29410,%rs29416;
}
	// end inline asm
	// begin inline asm
	{add.f16 %rs29434,%rs29410,%rs29431;
}
	// end inline asm
	// begin inline asm
	{mul.f16 %rs29437,%rs29416,%rs29422;
}
	// end inline asm
	// begin inline asm
	{add.f16 %rs29440,%rs29416,%rs29437;
}
	// end inline asm
	// begin inline asm
	{mul.f16 %rs29443,%rs29422,%rs29428;
}
	// end inline asm
	// begin inline asm
	{add.f16 %rs29446,%rs29422,%rs29443;
}
	// end inline asm
	// begin inline asm
	{mul.f16 %rs29449,%rs29428,%rs29434;
}
	// end inline asm
	// begin inline asm
	{add.f16 %rs29452,%rs29428,%rs29449;
}
	// end inline asm
	// begin inline asm
	{mul.f16 %rs29455,%rs29434,%rs29440;
}
	// end inline asm
	// begin inline asm
	{add.f16 %rs29458,%rs29434,%rs29455;
}
	// end inline asm
	// begin inline asm
	{mul.f16 %rs29461,%rs29440,%rs29446;
}
	// end inline asm
	// begin inline asm
	{add.f16 %rs29464,%rs29440,%rs29461;
}
	// end inline asm
	// begin inline asm
	{mul.f16 %rs29467,%rs29446,%rs29452;
}
	// end inline asm
	// begin inline asm
	{add.f16 %rs29470,%rs29446,%rs29467;
}
	// end inline asm
	// begin inline asm
	{mul.f16 %rs29473,%rs29452,%rs29458;
}
	// end inline asm
	// begin inline asm
	{add.f16 %rs29476,%rs29452,%rs29473;
}
	// end inline asm
	// begin inline asm
	{mul.f16 %rs29479,%rs29458,%rs29464;
}
	// end inline asm
	// begin inline asm
	{add.f16 %rs29482,%rs29458,%rs29479;
}
	// end inline asm
	// begin inline asm
	{mul.f16 %rs29485,%rs29464,%rs29470;
}
	// end inline asm
	// begin inline asm
	{add.f16 %rs29488,%rs29464,%rs29485;
}
	// end inline asm
	// begin inline asm
	{mul.f16 %rs29491,%rs29470,%rs29476;
}
	// end inline asm
	// begin inline asm
	{add.f16 %rs29494,%rs29470,%rs29491;
}
	// end inline asm
	// begin inline asm
	{mul.f16 %rs29497,%rs29476,%rs29482;
}
	// end inline asm
	// begin inline asm
	{add.f16 %rs29500,%rs29476,%rs29497;
}
	// end inline asm
	// begin inline asm
	{mul.f16 %rs29503,%rs29482,%rs29488;
}
	// end inline asm
	// begin inline asm
	{add.f16 %rs29506,%rs29482,%rs29503;
}
	// end inline asm
	// begin inline asm
	{mul.f16 %rs29509,%rs29488,%rs29494;
}
	// end inline asm
	// begin inline asm
	{add.f16 %rs29512,%rs29488,%rs29509;
}
	// end inline asm
	// begin inline asm
	{mul.f16 %rs29515,%rs29494,%rs29500;
}
	// end inline asm
	// begin inline asm
	{add.f16 %rs29518,%rs29494,%rs29515;
}
	// end inline asm
	// begin inline asm
	{mul.f16 %rs29521,%rs29500,%rs29506;
}
	// end inline asm
	// begin inline asm
	{add.f16 %rs29524,%rs29500,%rs29521;
}
	// end inline asm
	// begin inline asm
	{mul.f16 %rs29527,%rs29506,%rs29512;
}
	// end inline asm
	// begin inline asm
	{add.f16 %rs29530,%rs29506,%rs29527;
}
	// end inline asm
	// begin inline asm
	{mul.f16 %rs29533,%rs29512,%rs29518;
}
	// end inline asm
	// begin inline asm
	{add.f16 %rs29536,%rs29512,%rs29533;
}
	// end inline asm
	// begin inline asm
	{mul.f16 %rs29539,%rs29518,%rs29524;
}
	// end inline asm
	// begin inline asm
	{add.f16 %rs29542,%rs29518,%rs29539;
}
	// end inline asm
	// begin inline asm
	{mul.f16 %rs29545,%rs29524,%rs29530;
}
	// end inline asm
	// begin inline asm
	{add.f16 %rs29548,%rs29524,%rs29545;
}
	// end inline asm
	// begin inline asm
	{mul.f16 %rs29551,%rs29530,%rs29536;
}
	// end inline asm
	// begin inline asm
	{add.f16 %rs29554,%rs29530,%rs29551;
}
	// end inline asm
	// begin inline asm
	{mul.f16 %rs29557,%rs29536,%rs29542;
}
	// end inline asm
	// begin inline asm
	{add.f16 %rs29560,%rs29536,%rs29557;
}
	// end inline asm
	// begin inline asm
	{mul.f16 %rs29563,%rs29542,%rs29548;
}
	// end inline asm
	// begin inline asm
	{add.f16 %rs29566,%rs29542,%rs29563;
}
	// end inline asm
	// begin inline asm
	{mul.f16 %rs29569,%rs29548,%rs29554;
}
	// end inline asm
	// begin inline asm
	{add.f16 %rs29572,%rs29548,%rs29569;
}
	// end inline asm
	// begin inline asm
	{mul.f16 %rs29575,%rs29554,%rs29560;
}
	// end inline asm
	// begin inline asm
	{add.f16 %rs29578,%rs29554,%rs29575;
}
	// end inline asm
	// begin inline asm
	{mul.f16 %rs29581,%rs29560,%rs29566;
}
	// end inline asm
	// begin inline asm
	{add.f16 %rs29584,%rs29560,%rs29581;
}
	// end inline asm
	// begin inline asm
	{mul.f16 %rs29587,%rs29566,%rs29572;
}
	// end inline asm
	// begin inline asm
	{add.f16 %rs29590,%rs29566,%rs29587;
}
	// end inline asm
	// begin inline asm
	{mul.f16 %rs29593,%rs29572,%rs29578;
}
	// end inline asm
	// begin inline asm
	{add.f16 %rs29596,%rs29572,%rs29593;
}
	// end inline asm
	// begin inline asm
	{mul.f16 %rs29599,%rs29578,%rs29584;
}
	// end inline asm
	// begin inline asm
	{add.f16 %rs29602,%rs29578,%rs29599;
}
	// end inline asm
	// begin inline asm
	{mul.f16 %rs29605,%rs29584,%rs29590;
}
	// end inline asm
	// begin inline asm
	{add.f16 %rs29608,%rs29584,%rs29605;
}
	// end inline asm
	// begin inline asm
	{mul.f16 %rs29611,%rs29590,%rs29596;
}
	// end inline asm
	// begin inline asm
	{add.f16 %rs29614,%rs29590,%rs29611;
}
	// end inline asm
	// begin inline asm
	{mul.f16 %rs29617,%rs29596,%rs29602;
}
	// end inline asm
	// begin inline asm
	{add.f16 %rs29620,%rs29596,%rs29617;
}
	// end inline asm
	// begin inline asm
	{mul.f16 %rs29623,%rs29602,%rs29608;
}
	// end inline asm
	// begin inline asm
	{add.f16 %rs29626,%rs29602,%rs29623;
}
	// end inline asm
	// begin inline asm
	{mul.f16 %rs29629,%rs29608,%rs29614;
}
	// end inline asm
	// begin inline asm
	{add.f16 %rs29632,%rs29608,%rs29629;
}
	// end inline asm
	// begin inline asm
	{mul.f16 %rs29635,%rs29614,%rs29620;
}
	// end inline asm
	// begin inline asm
	{add.f16 %rs29638,%rs29614,%rs29635;
}
	// end inline asm
	// begin inline asm
	{mul.f16 %rs29641,%rs29620,%rs29626;
}
	// end inline asm
	// begin inline asm
	{add.f16 %rs29644,%rs29620,%rs29641;
}
	// end inline asm
	// begin inline asm
	{mul.f16 %rs29647,%rs29626,%rs29632;
}
	// end inline asm
	// begin inline asm
	{add.f16 %rs29650,%rs29626,%rs29647;
}
	// end inline asm
	// begin inline asm
	{mul.f16 %rs29653,%rs29632,%rs29638;
}
	// end inline asm
	// begin inline asm
	{add.f16 %rs29656,%rs29632,%rs29653;
}
	// end inline asm
	// begin inline asm
	{mul.f16 %rs29659,%rs29638,%rs29644;
}
	// end inline asm
	// begin inline asm
	{add.f16 %rs29662,%rs29638,%rs29659;
}
	// end inline asm
	// begin inline asm
	{mul.f16 %rs29665,%rs29644,%rs29650;
}
	// end inline asm
	// begin inline asm
	{add.f16 %rs29668,%rs29644,%rs29665;
}
	// end inline asm
	// begin inline asm
	{mul.f16 %rs29671,%rs29650,%rs29656;
}
	// end inline asm
	// begin inline asm
	{add.f16 %rs29674,%rs29650,%rs29671;
}
	// end inline asm
	// begin inline asm
	{mul.f16 %rs29677,%rs29656,%rs29662;
}
	// end inline asm
	// begin inline asm
	{add.f16 %rs29680,%rs29656,%rs29677;
}
	// end inline asm
	// begin inline asm
	{mul.f16 %rs29683,%rs29662,%rs29668;
}
	// end inline asm
	// begin inline asm
	{add.f16 %rs29686,%rs29662,%rs29683;
}
	// end inline asm
	// begin inline asm
	{mul.f16 %rs29689,%rs29668,%rs29674;
}
	// end inline asm
	// begin inline asm
	{add.f16 %rs29692,%rs29668,%rs29689;
}
	// end inline asm
	// begin inline asm
	{mul.f16 %rs29695,%rs29674,%rs29680;
}
	// end inline asm
	// begin inline asm
	{add.f16 %rs29698,%rs29674,%rs29695;
}
	// end inline asm
	// begin inline asm
	{mul.f16 %rs29701,%rs29680,%rs29686;
}
	// end inline asm
	// begin inline asm
	{add.f16 %rs29704,%rs29680,%rs29701;
}
	// end inline asm
	// begin inline asm
	{mul.f16 %rs29707,%rs29686,%rs29692;
}
	// end inline asm
	// begin inline asm
	{add.f16 %rs29710,%rs29686,%rs29707;
}
	// end inline asm
	// begin inline asm
	{mul.f16 %rs29713,%rs29692,%rs29698;
}
	// end inline asm
	// begin inline asm
	{add.f16 %rs29716,%rs29692,%rs29713;
}
	// end inline asm
	// begin inline asm
	{mul.f16 %rs29719,%rs29698,%rs29704;
}
	// end inline asm
	// begin inline asm
	{add.f16 %rs29722,%rs29698,%rs29719;
}
	// end inline asm
	// begin inline asm
	{mul.f16 %rs29725,%rs29704,%rs29710;
}
	// end inline asm
	// begin inline asm
	{add.f16 %rs29728,%rs29704,%rs29725;
}
	// end inline asm
	// begin inline asm
	{mul.f16 %rs29731,%rs29710,%rs29716;
}
	// end inline asm
	// begin inline asm
	{add.f16 %rs29734,%rs29710,%rs29731;
}
	// end inline asm
	// begin inline asm
	{mul.f16 %rs29737,%rs29716,%rs29722;
}
	// end inline asm
	// begin inline asm
	{add.f16 %rs29740,%rs29716,%rs29737;
}
	// end inline asm
	// begin inline asm
	{mul.f16 %rs29743,%rs29722,%rs29728;
}
	// end inline asm
	// begin inline asm
	{add.f16 %rs29746,%rs29722,%rs29743;
}
	// end inline asm
	// begin inline asm
	{mul.f16 %rs29749,%rs29728,%rs29734;
}
	// end inline asm
	// begin inline asm
	{add.f16 %rs29752,%rs29728,%rs29749;
}
	// end inline asm
	// begin inline asm
	{mul.f16 %rs29755,%rs29734,%rs29740;
}
	// end inline asm
	// begin inline asm
	{add.f16 %rs29758,%rs29734,%rs29755;
}
	// end inline asm
	// begin inline asm
	{mul.f16 %rs29761,%rs29740,%rs29746;
}
	// end inline asm
	// begin inline asm
	{add.f16 %rs29764,%rs29740,%rs29761;
}
	// end inline asm
	// begin inline asm
	{mul.f16 %rs29767,%rs29746,%rs29752;
}
	// end inline asm
	// begin inline asm
	{add.f16 %rs29770,%rs29746,%rs29767;
}
	// end inline asm
	// begin inline asm
	{mul.f16 %rs29773,%rs29752,%rs29758;
}
	// end inline asm
	// begin inline asm
	{add.f16 %rs29776,%rs29752,%rs29773;
}
	// end inline asm
	// begin inline asm
	{mul.f16 %rs29779,%rs29758,%rs29764;
}
	// end inline asm
	// begin inline asm
	{add.f16 %rs29782,%rs29758,%rs29779;
}
	// end inline asm
	// begin inline asm
	{mul.f16 %rs29785,%rs29764,%rs29770;
}
	// end inline asm
	// begin inline asm
	{add.f16 %rs29788,%rs29764,%rs29785;
}
	// end inline asm
	// begin inline asm
	{mul.f16 %rs29791,%rs29770,%rs29776;
}
	// end inline asm
	// begin inline asm
	{add.f16 %rs29794,%rs29770,%rs29791;
}
	// end inline asm
	// begin inline asm
	{mul.f16 %rs29797,%rs29776,%rs29782;
}
	// end inline asm
	// begin inline asm
	{add.f16 %rs29800,%rs29776,%rs29797;
}
	// end inline asm
	// begin inline asm
	{mul.f16 %rs29803,%rs29782,%rs29788;
}
	// end inline asm
	// begin inline asm
	{add.f16 %rs29806,%rs29782,%rs29803;
}
	// end inline asm
	// begin inline asm
	{mul.f16 %rs29809,%rs29788,%rs29794;
}
	// end inline asm
	// begin inline asm
	{add.f16 %rs29812,%rs29788,%rs29809;
}
	// end inline asm
	// begin inline asm
	{mul.f16 %rs29815,%rs29794,%rs29800;
}
	// end inline asm
	// begin inline asm
	{add.f16 %rs29818,%rs29794,%rs29815;
}
	// end inline asm
	// begin inline asm
	{mul.f16 %rs29821,%rs29800,%rs29806;
}
	// end inline asm
	// begin inline asm
	{add.f16 %rs29824,%rs29800,%rs29821;
}
	// end inline asm
	// begin inline asm
	{mul.f16 %rs29827,%rs29806,%rs29812;
}
	// end inline asm
	// begin inline asm
	{add.f16 %rs29830,%rs29806,%rs29827;
}
	// end inline asm
	// begin inline asm
	{mul.f16 %rs29833,%rs29812,%rs29818;
}
	// end inline asm
	// begin inline asm
	{add.f16 %rs29836,%rs29812,%rs29833;
}
	// end inline asm
	// begin inline asm
	{mul.f16 %rs29839,%rs29818,%rs29824;
}
	// end inline asm
	// begin inline asm
	{add.f16 %rs29842,%rs29818,%rs29839;
}
	// end inline asm
	// begin inline asm
	{mul.f16 %rs29845,%rs29824,%rs29830;
}
	// end inline asm
	// begin inline asm
	{add.f16 %rs29848,%rs29824,%rs29845;
}
	// end inline asm
	// begin inline asm
	{mul.f16 %rs29851,%rs29830,%rs29836;
}
	// end inline asm
	// begin inline asm
	{add.f16 %rs29854,%rs29830,%rs29851;
}
	// end inline asm
	// begin inline asm
	{mul.f16 %rs29857,%rs29836,%rs29842;
}
	// end inline asm
	// begin inline asm
	{add.f16 %rs29860,%rs29836,%rs29857;
}
	// end inline asm
	// begin inline asm
	{mul.f16 %rs29863,%rs29842,%rs29848;
}
	// end inline asm
	// begin inline asm
	{add.f16 %rs29866,%rs29842,%rs29863;
}
	// end inline asm
	// begin inline asm
	{mul.f16 %rs29869,%rs29848,%rs29854;
}
	// end inline asm
	// begin inline asm
	{add.f16 %rs29872,%rs29848,%rs29869;
}
	// end inline asm
	// begin inline asm
	{mul.f16 %rs29875,%rs29854,%rs29860;
}
	// end inline asm
	// begin inline asm
	{add.f16 %rs29878,%rs29854,%rs29875;
}
	// end inline asm
	// begin inline asm
	{mul.f16 %rs29881,%rs29860,%rs29866;
}
	// end inline asm
	// begin inline asm
	{add.f16 %rs29884,%rs29860,%rs29881;
}
	// end inline asm
	// begin inline asm
	{mul.f16 %rs29887,%rs29866,%rs29872;
}
	// end inline asm
	// begin inline asm
	{add.f16 %rs29890,%rs29866,%rs29887;
}
	// end inline asm
	// begin inline asm
	{mul.f16 %rs29893,%rs29872,%rs29878;
}
	// end inline asm
	// begin inline asm
	{add.f16 %rs29896,%rs29872,%rs29893;
}
	// end inline asm
	// begin inline asm
	{mul.f16 %rs29899,%rs29878,%rs29884;
}
	// end inline asm
	// begin inline asm
	{add.f16 %rs29902,%rs29878,%rs29899;
}
	// end inline asm
	// begin inline asm
	{mul.f16 %rs29905,%rs29884,%rs29890;
}
	// end inline asm
	// begin inline asm
	{add.f16 %rs29908,%rs29884,%rs29905;
}
	// end inline asm
	// begin inline asm
	{mul.f16 %rs29911,%rs29890,%rs29896;
}
	// end inline asm
	// begin inline asm
	{add.f16 %rs29914,%rs29890,%rs29911;
}
	// end inline asm
	// begin inline asm
	{mul.f16 %rs29917,%rs29896,%rs29902;
}
	// end inline asm
	// begin inline asm
	{add.f16 %rs29920,%rs29896,%rs29917;
}
	// end inline asm
	// begin inline asm
	{mul.f16 %rs29923,%rs29902,%rs29908;
}
	// end inline asm
	// begin inline asm
	{add.f16 %rs29926,%rs29902,%rs29923;
}
	// end inline asm
	// begin inline asm
	{mul.f16 %rs29929,%rs29908,%rs29914;
}
	// end inline asm
	// begin inline asm
	{add.f16 %rs29932,%rs29908,%rs29929;
}
	// end inline asm
	// begin inline asm
	{mul.f16 %rs29935,%rs29914,%rs29920;
}
	// end inline asm
	// begin inline asm
	{add.f16 %rs29938,%rs29914,%rs29935;
}
	// end inline asm
	// begin inline asm
	{mul.f16 %rs29941,%rs29920,%rs29926;
}
	// end inline asm
	// begin inline asm
	{add.f16 %rs29944,%rs29920,%rs29941;
}
	// end inline asm
	// begin inline asm
	{mul.f16 %rs29947,%rs29926,%rs29932;
}
	// end inline asm
	// begin inline asm
	{add.f16 %rs29950,%rs29926,%rs29947;
}
	// end inline asm
	// begin inline asm
	{mul.f16 %rs29953,%rs29932,%rs29938;
}
	// end inline asm
	// begin inline asm
	{add.f16 %rs29956,%rs29932,%rs29953;
}
	// end inline asm
	// begin inline asm
	{mul.f16 %rs29959,%rs29938,%rs29944;
}
	// end inline asm
	// begin inline asm
	{add.f16 %rs29962,%rs29938,%rs29959;
}
	// end inline asm
	// begin inline asm
	{mul.f16 %rs29965,%rs29944,%rs29950;
}
	// end inline asm
	// begin inline asm
	{add.f16 %rs29968,%rs29944,%rs29965;
}
	// end inline asm
	// begin inline asm
	{mul.f16 %rs29971,%rs29950,%rs29956;
}
	// end inline asm
	// begin inline asm
	{add.f16 %rs29974,%rs29950,%rs29971;
}
	// end inline asm
	// begin inline asm
	{mul.f16 %rs29977,%rs29956,%rs29962;
}
	// end inline asm
	// begin inline asm
	{add.f16 %rs29980,%rs29956,%rs29977;
}
	// end inline asm
	// begin inline asm
	{mul.f16 %rs29983,%rs29962,%rs29968;
}
	// end inline asm
	// begin inline asm
	{add.f16 %rs29986,%rs29962,%rs29983;
}
	// end inline asm
	// begin inline asm
	{mul.f16 %rs29989,%rs29968,%rs29974;
}
	// end inline asm
	// begin inline asm
	{add.f16 %rs29992,%rs29968,%rs29989;
}
	// end inline asm
	// begin inline asm
	{mul.f16 %rs29995,%rs29974,%rs29980;
}
	// end inline asm
	// begin inline asm
	{add.f16 %rs29998,%rs29974,%rs29995;
}
	// end inline asm
	// begin inline asm
	{mul.f16 %rs30001,%rs29980,%rs29986;
}
	// end inline asm
	// begin inline asm
	{add.f16 %rs30004,%rs29980,%rs30001;
}
	// end inline asm
	// begin inline asm
	{mul.f16 %rs30007,%rs29986,%rs29992;
}
	// end inline asm
	// begin inline asm
	{add.f16 %rs30010,%rs29986,%rs30007;
}
	// end inline asm
	// begin inline asm
	{mul.f16 %rs30013,%rs29992,%rs29998;
}
	// end inline asm
	// begin inline asm
	{add.f16 %rs30016,%rs29992,%rs30013;
}
	// end inline asm
	// begin inline asm
	{mul.f16 %rs30019,%rs29998,%rs30004;
}
	// end inline asm
	// begin inline asm
	{add.f16 %rs30022,%rs29998,%rs30019;
}
	// end inline asm
	// begin inline asm
	{mul.f16 %rs30025,%rs30004,%rs30010;
}
	// end inline asm
	// begin inline asm
	{add.f16 %rs30028,%rs30004,%rs30025;
}
	// end inline asm
	// begin inline asm
	{mul.f16 %rs30031,%rs30010,%rs30016;
}
	// end inline asm
	// begin inline asm
	{add.f16 %rs30034,%rs30010,%rs30031;
}
	// end inline asm
	// begin inline asm
	{mul.f16 %rs30037,%rs30016,%rs30022;
}
	// end inline asm
	// begin inline asm
	{add.f16 %rs30040,%rs30016,%rs30037;
}
	// end inline asm
	// begin inline asm
	{mul.f16 %rs30043,%rs30022,%rs30028;
}
	// end inline asm
	// begin inline asm
	{add.f16 %rs30046,%rs30022,%rs30043;
}
	// end inline asm
	// begin inline asm
	{mul.f16 %rs30049,%rs30028,%rs30034;
}
	// end inline asm
	// begin inline asm
	{add.f16 %rs30052,%rs30028,%rs30049;
}
	// end inline asm
	// begin inline asm
	{mul.f16 %rs30055,%rs30034,%rs30040;
}
	// end inline asm
	// begin inline asm
	{add.f16 %rs30058,%rs30034,%rs30055;
}
	// end inline asm
	// begin inline asm
	{mul.f16 %rs30061,%rs30040,%rs30046;
}
	// end inline asm
	// begin inline asm
	{add.f16 %rs30064,%rs30040,%rs30061;
}
	// end inline asm
	// begin inline asm
	{mul.f16 %rs30067,%rs30046,%rs30052;
}
	// end inline asm
	// begin inline asm
	{add.f16 %rs30070,%rs30046,%rs30067;
}
	// end inline asm
	// begin inline asm
	{mul.f16 %rs30073,%rs30052,%rs30058;
}
	// end inline asm
	// begin inline asm
	{add.f16 %rs30076,%rs30052,%rs30073;
}
	// end inline asm
	// begin inline asm
	{mul.f16 %rs30079,%rs30058,%rs30064;
}
	// end inline asm
	// begin inline asm
	{add.f16 %rs30082,%rs30058,%rs30079;
}
	// end inline asm
	// begin inline asm
	{mul.f16 %rs30085,%rs30064,%rs30070;
}
	// end inline asm
	// begin inline asm
	{add.f16 %rs30088,%rs30064,%rs30085;
}
	// end inline asm
	// begin inline asm
	{mul.f16 %rs30091,%rs30070,%rs30076;
}
	// end inline asm
	// begin inline asm
	{add.f16 %rs30094,%rs30070,%rs30091;
}
	// end inline asm
	// begin inline asm
	{mul.f16 %rs30097,%rs30076,%rs30082;
}
	// end inline asm
	// begin inline asm
	{add.f16 %rs30100,%rs30076,%rs30097;
}
	// end inline asm
	// begin inline asm
	{mul.f16 %rs30103,%rs30082,%rs30088;
}
	// end inline asm
	// begin inline asm
	{add.f16 %rs30106,%rs30082,%rs30103;
}
	// end inline asm
	// begin inline asm
	{mul.f16 %rs30109,%rs30088,%rs30094;
}
	// end inline asm
	// begin inline asm
	{add.f16 %rs30112,%rs30088,%rs30109;
}
	// end inline asm
	// begin inline asm
	{mul.f16 %rs30115,%rs30094,%rs30100;
}
	// end inline asm
	// begin inline asm
	{add.f16 %rs30118,%rs30094,%rs30115;
}
	// end inline asm
	// begin inline asm
	{mul.f16 %rs30121,%rs30100,%rs30106;
}
	// end inline asm
	// begin inline asm
	{add.f16 %rs30124,%rs30100,%rs30121;
}
	// end inline asm
	// begin inline asm
	{mul.f16 %rs30127,%rs30106,%rs30112;
}
	// end inline asm
	// begin inline asm
	{add.f16 %rs30130,%rs30106,%rs30127;
}
	// end inline asm
	// begin inline asm
	{mul.f16 %rs30133,%rs30112,%rs30118;
}
	// end inline asm
	// begin inline asm
	{add.f16 %rs30136,%rs30112,%rs30133;
}
	// end inline asm
	// begin inline asm
	{mul.f16 %rs30139,%rs30118,%rs30124;
}
	// end inline asm
	// begin inline asm
	{add.f16 %rs30142,%rs30118,%rs30139;
}
	// end inline asm
	// begin inline asm
	{mul.f16 %rs30145,%rs30124,%rs30130;
}
	// end inline asm
	// begin inline asm
	{add.f16 %rs30148,%rs30124,%rs30145;
}
	// end inline asm
	// begin inline asm
	{mul.f16 %rs30151,%rs30130,%rs30136;
}
	// end inline asm
	// begin inline asm
	{add.f16 %rs30154,%rs30130,%rs30151;
}
	// end inline asm
	// begin inline asm
	{mul.f16 %rs30157,%rs30136,%rs30142;
}
	// end inline asm
	// begin inline asm
	{add.f16 %rs30160,%rs30136,%rs30157;
}
	// end inline asm
	// begin inline asm
	{mul.f16 %rs30163,%rs30142,%rs30148;
}
	// end inline asm
	// begin inline asm
	{add.f16 %rs30166,%rs30142,%rs30163;
}
	// end inline asm
	// begin inline asm
	{mul.f16 %rs30169,%rs30148,%rs30154;
}
	// end inline asm
	// begin inline asm
	{add.f16 %rs30172,%rs30148,%rs30169;
}
	// end inline asm
	// begin inline asm
	{mul.f16 %rs30175,%rs30154,%rs30160;
}
	// end inline asm
	// begin inline asm
	{add.f16 %rs30178,%rs30154,%rs30175;
}
	// end inline asm
	// begin inline asm
	{mul.f16 %rs30181,%rs30160,%rs30166;
}
	// end inline asm
	// begin inline asm
	{add.f16 %rs30184,%rs30160,%rs30181;
}
	// end inline asm
	// begin inline asm
	{mul.f16 %rs30187,%rs30166,%rs30172;
}
	// end inline asm
	// begin inline asm
	{add.f16 %rs30190,%rs30166,%rs30187;
}
	// end inline asm
	// begin inline asm
	{mul.f16 %rs30193,%rs30172,%rs30178;
}
	// end inline asm
	// begin inline asm
	{add.f16 %rs30196,%rs30172,%rs30193;
}
	// end inline asm
	// begin inline asm
	{mul.f16 %rs30199,%rs30178,%rs30184;
}
	// end inline asm
	// begin inline asm
	{add.f16 %rs30202,%rs30178,%rs30199;
}
	// end inline asm
	// begin inline asm
	{mul.f16 %rs30205,%rs30184,%rs30190;
}
	// end inline asm
	// begin inline asm
	{add.f16 %rs30208,%rs30184,%rs30205;
}
	// end inline asm
	// begin inline asm
	{mul.f16 %rs30211,%rs30190,%rs30196;
}
	// end inline asm
	// begin inline asm
	{add.f16 %rs30214,%rs30190,%rs30211;
}
	// end inline asm
	// begin inline asm
	{mul.f16 %rs30217,%rs30196,%rs30202;
}
	// end inline asm
	// begin inline asm
	{add.f16 %rs30220,%rs30196,%rs30217;
}
	// end inline asm
	// begin inline asm
	{mul.f16 %rs30223,%rs30202,%rs30208;
}
	// end inline asm
	// begin inline asm
	{add.f16 %rs30226,%rs30202,%rs30223;
}
	// end inline asm
	// begin inline asm
	{mul.f16 %rs30229,%rs30208,%rs30214;
}
	// end inline asm
	// begin inline asm
	{add.f16 %rs30232,%rs30208,%rs30229;
}
	// end inline asm
	// begin inline asm
	{mul.f16 %rs30235,%rs30214,%rs30220;
}
	// end inline asm
	// begin inline asm
	{add.f16 %rs30238,%rs30214,%rs30235;
}
	// end inline asm
	// begin inline asm
	{mul.f16 %rs30241,%rs30220,%rs30226;
}
	// end inline asm
	// begin inline asm
	{add.f16 %rs30244,%rs30220,%rs30241;
}
	// end inline asm
	// begin inline asm
	{mul.f16 %rs30247,%rs30226,%rs30232;
}
	// end inline asm
	// begin inline asm
	{add.f16 %rs30250,%rs30226,%rs30247;
}
	// end inline asm
	// begin inline asm
	{mul.f16 %rs30253,%rs30232,%rs30238;
}
	// end inline asm
	// begin inline asm
	{add.f16 %rs30256,%rs30232,%rs30253;
}
	// end inline asm
	// begin inline asm
	{mul.f16 %rs30259,%rs30238,%rs30244;
}
	// end inline asm
	// begin inline asm
	{add.f16 %rs30262,%rs30238,%rs30259;
}
	// end inline asm
	// begin inline asm
	{mul.f16 %rs30265,%rs30244,%rs30250;
}
	// end inline asm
	// begin inline asm
	{add.f16 %rs30268,%rs30244,%rs30265;
}
	// end inline asm
	// begin inline asm
	{mul.f16 %rs30271,%rs30250,%rs30256;
}
	// end inline asm
	// begin inline asm
	{add.f16 %rs30274,%rs30250,%rs30271;
}
	// end inline asm
	// begin inline asm
	{mul.f16 %rs30277,%rs30256,%rs30262;
}
	// end inline asm
	// begin inline asm
	{add.f16 %rs30280,%rs30256,%rs30277;
}
	// end inline asm
	// begin inline asm
	{mul.f16 %rs30283,%rs30262,%rs30268;
}
	// end inline asm
	// begin inline asm
	{add.f16 %rs30286,%rs30262,%rs30283;
}
	// end inline asm
	// begin inline asm
	{mul.f16 %rs30289,%rs30268,%rs30274;
}
	// end inline asm
	// begin inline asm
	{add.f16 %rs30292,%rs30268,%rs30289;
}
	// end inline asm
	// begin inline asm
	{mul.f16 %rs30295,%rs30274,%rs30280;
}
	// end inline asm
	// begin inline asm
	{add.f16 %rs30298,%rs30274,%rs30295;
}
	// end inline asm
	// begin inline asm
	{mul.f16 %rs30301,%rs30280,%rs30286;
}
	// end inline asm
	// begin inline asm
	{add.f16 %rs30304,%rs30280,%rs30301;
}
	// end inline asm
	// begin inline asm
	{mul.f16 %rs30307,%rs30286,%rs30292;
}
	// end inline asm
	// begin inline asm
	{add.f16 %rs30310,%rs30286,%rs30307;
}
	// end inline asm
	// begin inline asm
	{mul.f16 %rs30313,%rs30292,%rs30298;
}
	// end inline asm
	// begin inline asm
	{add.f16 %rs30316,%rs30292,%rs30313;
}
	// end inline asm
	// begin inline asm
	{mul.f16 %rs30319,%rs30298,%rs30304;
}
	// end inline asm
	// begin inline asm
	{add.f16 %rs30322,%rs30298,%rs30319;
}
	// end inline asm
	// begin inline asm
	{mul.f16 %rs30325,%rs30304,%rs30310;
}
	// end inline asm
	// begin inline asm
	{add.f16 %rs30328,%rs30304,%rs30325;
}
	// end inline asm
	// begin inline asm
	{mul.f16 %rs30331,%rs30310,%rs30316;
}
	// end inline asm
	// begin inline asm
	{add.f16 %rs30334,%rs30310,%rs30331;
}
	// end inline asm
	// begin inline asm
	{mul.f16 %rs30337,%rs30316,%rs30322;
}
	// end inline asm
	// begin inline asm
	{add.f16 %rs30340,%rs30316,%rs30337;
}
	// end inline asm
	// begin inline asm
	{mul.f16 %rs30343,%rs30322,%rs30328;
}
	// end inline asm
	// begin inline asm
	{add.f16 %rs30346,%rs30322,%rs30343;
}
	// end inline asm
	// begin inline asm
	{mul.f16 %rs30349,%rs30328,%rs30334;
}
	// end inline asm
	// begin inline asm
	{add.f16 %rs30352,%rs30328,%rs30349;
}
	// end inline asm
	// begin inline asm
	{mul.f16 %rs30355,%rs30334,%rs30340;
}
	// end inline asm
	// begin inline asm
	{add.f16 %rs30358,%rs30334,%rs30355;
}
	// end inline asm
	// begin inline asm
	{mul.f16 %rs30361,%rs30340,%rs30346;
}
	// end inline asm
	// begin inline asm
	{add.f16 %rs30364,%rs30340,%rs30361;
}
	// end inline asm
	// begin inline asm
	{mul.f16 %rs30367,%rs30346,%rs30352;
}
	// end inline asm
	// begin inline asm
	{add.f16 %rs30370,%rs30346,%rs30367;
}
	// end inline asm
	// begin inline asm
	{mul.f16 %rs30373,%rs30352,%rs30358;
}
	// end inline asm
	// begin inline asm
	{add.f16 %rs30376,%rs30352,%rs30373;
}
	// end inline asm
	// begin inline asm
	{mul.f16 %rs30379,%rs30358,%rs30364;
}
	// end inline asm
	// begin inline asm
	{add.f16 %rs30382,%rs30358,%rs30379;
}
	// end inline asm
	// begin inline asm
	{mul.f16 %rs30385,%rs30364,%rs30370;
}
	// end inline asm
	// begin inline asm
	{add.f16 %rs30388,%rs30364,%rs30385;
}
	// end inline asm
	// begin inline asm
	{mul.f16 %rs30391,%rs30370,%rs30376;
}
	// end inline asm
	// begin inline asm
	{add.f16 %rs30394,%rs30370,%rs30391;
}
	// end inline asm
	// begin inline asm
	{mul.f16 %rs30397,%rs30376,%rs30382;
}
	// end inline asm
	// begin inline asm
	{add.f16 %rs30400,%rs30376,%rs30397;
}
	// end inline asm
	// begin inline asm
	{mul.f16 %rs30403,%rs30382,%rs30388;
}
	// end inline asm
	// begin inline asm
	{add.f16 %rs30406,%rs30382,%rs30403;
}
	// end inline asm
	// begin inline asm
	{mul.f16 %rs30409,%rs30388,%rs30394;
}
	// end inline asm
	// begin inline asm
	{add.f16 %rs30412,%rs30388,%rs30409;
}
	// end inline asm
	// begin inline asm
	{mul.f16 %rs30415,%rs30394,%rs30400;
}
	// end inline asm
	// begin inline asm
	{add.f16 %rs30418,%rs30394,%rs30415;
}
	// end inline asm
	// begin inline asm
	{mul.f16 %rs30421,%rs30400,%rs30406;
}
	// end inline asm
	// begin inline asm
	{add.f16 %rs30424,%rs30400,%rs30421;
}
	// end inline asm
	// begin inline asm
	{mul.f16 %rs30427,%rs30406,%rs30412;
}
	// end inline asm
	// begin inline asm
	{add.f16 %rs30430,%rs30406,%rs30427;
}
	// end inline asm
	// begin inline asm
	{mul.f16 %rs30433,%rs30412,%rs30418;
}
	// end inline asm
	// begin inline asm
	{add.f16 %rs30436,%rs30412,%rs30433;
}
	// end inline asm
	// begin inline asm
	{mul.f16 %rs30439,%rs30418,%rs30424;
}
	// end inline asm
	// begin inline asm
	{add.f16 %rs30442,%rs30418,%rs30439;
}
	// end inline asm
	// begin inline asm
	{mul.f16 %rs30445,%rs30424,%rs30430;
}
	// end inline asm
	// begin inline asm
	{add.f16 %rs30448,%rs30424,%rs30445;
}
	// end inline asm
	// begin inline asm
	{mul.f16 %rs30451,%rs30430,%rs30436;
}
	// end inline asm
	// begin inline asm
	{add.f16 %rs30454,%rs30430,%rs30451;
}
	// end inline asm
	// begin inline asm
	{mul.f16 %rs30457,%rs30436,%rs30442;
}
	// end inline asm
	// begin inline asm
	{add.f16 %rs30460,%rs30436,%rs30457;
}
	// end inline asm
	// begin inline asm
	{mul.f16 %rs30463,%rs30442,%rs30448;
}
	// end inline asm
	// begin inline asm
	{add.f16 %rs30466,%rs30442,%rs30463;
}
	// end inline asm
	// begin inline asm
	{mul.f16 %rs30469,%rs30448,%rs30454;
}
	// end inline asm
	// begin inline asm
	{add.f16 %rs30472,%rs30448,%rs30469;
}
	// end inline asm
	// begin inline asm
	{mul.f16 %rs30475,%rs30454,%rs30460;
}
	// end inline asm
	// begin inline asm
	{add.f16 %rs30478,%rs30454,%rs30475;
}
	// end inline asm
	// begin inline asm
	{mul.f16 %rs30481,%rs30460,%rs30466;
}
	// end inline asm
	// begin inline asm
	{add.f16 %rs30484,%rs30460,%rs30481;
}
	// end inline asm
	// begin inline asm
	{mul.f16 %rs30487,%rs30466,%rs30472;
}
	// end inline asm
	// begin inline asm
	{add.f16 %rs30490,%rs30466,%rs30487;
}
	// end inline asm
	// begin inline asm
	{mul.f16 %rs30493,%rs30472,%rs30478;
}
	// end inline asm
	// begin inline asm
	{add.f16 %rs30496,%rs30472,%rs30493;
}
	// end inline asm
	// begin inline asm
	{mul.f16 %rs30499,%rs30478,%rs30484;
}
	// end inline asm
	// begin inline asm
	{add.f16 %rs30502,%rs30478,%rs30499;
}
	// end inline asm
	// begin inline asm
	{mul.f16 %rs30505,%rs30484,%rs30490;
}
	// end inline asm
	// begin inline asm
	{add.f16 %rs30508,%rs30484,%rs30505;
}
	// end inline asm
	// begin inline asm
	{mul.f16 %rs30511,%rs30490,%rs30496;
}
	// end inline asm
	// begin inline asm
	{add.f16 %rs30514,%rs30490,%rs30511;
}
	// end inline asm
	// begin inline asm
	{mul.f16 %rs30517,%rs30496,%rs30502;
}
	// end inline asm
	// begin inline asm
	{add.f16 %rs30520,%rs30496,%rs30517;
}
	// end inline asm
	// begin inline asm
	{mul.f16 %rs30523,%rs30502,%rs30508;
}
	// end inline asm
	// begin inline asm
	{add.f16 %rs30526,%rs30502,%rs30523;
}
	// end inline asm
	// begin inline asm
	{mul.f16 %rs30529,%rs30508,%rs30514;
}
	// end inline asm
	// begin inline asm
	{add.f16 %rs30532,%rs30508,%rs30529;
}
	// end inline asm
	// begin inline asm
	{mul.f16 %rs30535,%rs30514,%rs30520;
}
	// end inline asm
	// begin inline asm
	{add.f16 %rs30538,%rs30514,%rs30535;
}
	// end inline asm
	// begin inline asm
	{mul.f16 %rs30541,%rs30520,%rs30526;
}
	// end inline asm
	// begin inline asm
	{add.f16 %rs30544,%rs30520,%rs30541;
}
	// end inline asm
	// begin inline asm
	{mul.f16 %rs30547,%rs30526,%rs30532;
}
	// end inline asm
	// begin inline asm
	{add.f16 %rs30550,%rs30526,%rs30547;
}
	// end inline asm
	// begin inline asm
	{mul.f16 %rs30553,%rs30532,%rs30538;
}
	// end inline asm
	// begin inline asm
	{add.f16 %rs30556,%rs30532,%rs30553;
}
	// end inline asm
	// begin inline asm
	{mul.f16 %rs30559,%rs30538,%rs30544;
}
	// end inline asm
	// begin inline asm
	{add.f16 %rs30562,%rs30538,%rs30559;
}
	// end inline asm
	// begin inline asm
	{mul.f16 %rs30565,%rs30544,%rs30550;
}
	// end inline asm
	// begin inline asm
	{add.f16 %rs30568,%rs30544,%rs30565;
}
	// end inline asm
	// begin inline asm
	{mul.f16 %rs30571,%rs30550,%rs30556;
}
	// end inline asm
	// begin inline asm
	{add.f16 %rs30574,%rs30550,%rs30571;
}
	// end inline asm
	// begin inline asm
	{mul.f16 %rs30577,%rs30556,%rs30562;
}
	// end inline asm
	// begin inline asm
	{add.f16 %rs30580,%rs30556,%rs30577;
}
	// end inline asm
	// begin inline asm
	{mul.f16 %rs30583,%rs30562,%rs30568;
}
	// end inline asm
	// begin inline asm
	{add.f16 %rs30586,%rs30562,%rs30583;
}
	// end inline asm
	// begin inline asm
	{mul.f16 %rs30589,%rs30568,%rs30574;
}
	// end inline asm
	// begin inline asm
	{add.f16 %rs30592,%rs30568,%rs30589;
}
	// end inline asm
	// begin inline asm
	{mul.f16 %rs30595,%rs30574,%rs30580;
}
	// end inline asm
	// begin inline asm
	{add.f16 %rs30598,%rs30574,%rs30595;
}
	// end inline asm
	// begin inline asm
	{mul.f16 %rs30601,%rs30580,%rs30586;
}
	// end inline asm
	// begin inline asm
	{add.f16 %rs30604,%rs30580,%rs30601;
}
	// end inline asm
	// begin inline asm
	{mul.f16 %rs30607,%rs30586,%rs30592;
}
	// end inline asm
	// begin inline asm
	{add.f16 %rs30610,%rs30586,%rs30607;
}
	// end inline asm
	// begin inline asm
	{mul.f16 %rs30613,%rs30592,%rs30598;
}
	// end inline asm
	// begin inline asm
	{add.f16 %rs30616,%rs30592,%rs30613;
}
	// end inline asm
	// begin inline asm
	{mul.f16 %rs30619,%rs30598,%rs30604;
}
	// end inline asm
	// begin inline asm
	{add.f16 %rs30622,%rs30598,%rs30619;
}
	// end inline asm
	// begin inline asm
	{mul.f16 %rs30625,%rs30604,%rs30610;
}
	// end inline asm
	// begin inline asm
	{add.f16 %rs30628,%rs30604,%rs30625;
}
	// end inline asm
	// begin inline asm
	{mul.f16 %rs30631,%rs30610,%rs30616;
}
	// end inline asm
	// begin inline asm
	{add.f16 %rs30634,%rs30610,%rs30631;
}
	// end inline asm
	// begin inline asm
	{mul.f16 %rs30637,%rs30616,%rs30622;
}
	// end inline asm
	// begin inline asm
	{add.f16 %rs30640,%rs30616,%rs30637;
}
	// end inline asm
	// begin inline asm
	{mul.f16 %rs30643,%rs30622,%rs30628;
}
	// end inline asm
	// begin inline asm
	{add.f16 %rs30646,%rs30622,%rs30643;
}
	// end inline asm
	// begin inline asm
	{mul.f16 %rs30649,%rs30628,%rs30634;
}
	// end inline asm
	// begin inline asm
	{add.f16 %rs30652,%rs30628,%rs30649;
}
	// end inline asm
	// begin inline asm
	{mul.f16 %rs30655,%rs30634,%rs30640;
}
	// end inline asm
	// begin inline asm
	{add.f16 %rs30658,%rs30634,%rs30655;
}
	// end inline asm
	// begin inline asm
	{mul.f16 %rs30661,%rs30640,%rs30646;
}
	// end inline asm
	// begin inline asm
	{add.f16 %rs30664,%rs30640,%rs30661;
}
	// end inline asm
	// begin inline asm
	{mul.f16 %rs30667,%rs30646,%rs30652;
}
	// end inline asm
	// begin inline asm
	{add.f16 %rs30670,%rs30646,%rs30667;
}
	// end inline asm
	// begin inline asm
	{mul.f16 %rs30673,%rs30652,%rs30658;
}
	// end inline asm
	// begin inline asm
	{add.f16 %rs30676,%rs30652,%rs30673;
}
	// end inline asm
	// begin inline asm
	{mul.f16 %rs30679,%rs30658,%rs30664;
}
	// end inline asm
	// begin inline asm
	{add.f16 %rs30682,%rs30658,%rs30679;
}
	// end inline asm
	// begin inline asm
	{mul.f16 %rs30685,%rs30664,%rs30670;
}
	// end inline asm
	// begin inline asm
	{add.f16 %rs30688,%rs30664,%rs30685;
}
	// end inline asm
	// begin inline asm
	{mul.f16 %rs30691,%rs30670,%rs30676;
}
	// end inline asm
	// begin inline asm
	{add.f16 %rs30694,%rs30670,%rs30691;
}
	// end inline asm
	// begin inline asm
	{mul.f16 %rs30697,%rs30676,%rs30682;
}
	// end inline asm
	// begin inline asm
	{add.f16 %rs30700,%rs30676,%rs30697;
}
	// end inline asm
	// begin inline asm
	{mul.f16 %rs30703,%rs30682,%rs30688;
}
	// end inline asm
	// begin inline asm
	{add.f16 %rs30706,%rs30682,%rs30703;
}
	// end inline asm
	// begin inline asm
	{mul.f16 %rs30709,%rs30688,%rs30694;
}
	// end inline asm
	// begin inline asm
	{add.f16 %rs30712,%rs30688,%rs30709;
}
	// end inline asm
	// begin inline asm
	{mul.f16 %rs30715,%rs30694,%rs30700;
}
	// end inline asm
	// begin inline asm
	{add.f16 %rs30718,%rs30694,%rs30715;
}
	// end inline asm
	// begin inline asm
	{mul.f16 %rs30721,%rs30700,%rs30706;
}
	// end inline asm
	// begin inline asm
	{add.f16 %rs30724,%rs30700,%rs30721;
}
	// end inline asm
	// begin inline asm
	{mul.f16 %rs30727,%rs30706,%rs30712;
}
	// end inline asm
	// begin inline asm
	{add.f16 %rs30730,%rs30706,%rs30727;
}
	// end inline asm
	// begin inline asm
	{mul.f16 %rs30733,%rs30712,%rs30718;
}
	// end inline asm
	// begin inline asm
	{add.f16 %rs30736,%rs30712,%rs30733;
}
	// end inline asm
	// begin inline asm
	{mul.f16 %rs30739,%rs30718,%rs30724;
}
	// end inline asm
	// begin inline asm
	{add.f16 %rs30742,%rs30718,%rs30739;
}
	// end inline asm
	// begin inline asm
	{mul.f16 %rs30745,%rs30724,%rs30730;
}
	// end inline asm
	// begin inline asm
	{add.f16 %rs30748,%rs30724,%rs30745;
}
	// end inline asm
	// begin inline asm
	{mul.f16 %rs30751,%rs30730,%rs30736;
}
	// end inline asm
	// begin inline asm
	{add.f16 %rs30754,%rs30730,%rs30751;
}
	// end inline asm
	// begin inline asm
	{mul.f16 %rs30757,%rs30736,%rs30742;
}
	// end inline asm
	// begin inline asm
	{add.f16 %rs30760,%rs30736,%rs30757;
}
	// end inline asm
	// begin inline asm
	{mul.f16 %rs30763,%rs30742,%rs30748;
}
	// end inline asm
	// begin inline asm
	{add.f16 %rs30766,%rs30742,%rs30763;
}
	// end inline asm
	// begin inline asm
	{mul.f16 %rs30769,%rs30748,%rs30754;
}
	// end inline asm
	// begin inline asm
	{add.f16 %rs30772,%rs30748,%rs30769;
}
	// end inline asm
	// begin inline asm
	{mul.f16 %rs30775,%rs30754,%rs30760;
}
	// end inline asm
	// begin inline asm
	{add.f16 %rs30778,%rs30754,%rs30775;
}
	// end inline asm
	// begin inline asm
	{mul.f16 %rs30781,%rs30760,%rs30766;
}
	// end inline asm
	// begin inline asm
	{add.f16 %rs30784,%rs30760,%rs30781;
}
	// end inline asm
	// begin inline asm
	{mul.f16 %rs30787,%rs30766,%rs30772;
}
	// end inline asm
	// begin inline asm
	{add.f16 %rs30790,%rs30766,%rs30787;
}
	// end inline asm
	// begin inline asm
	{mul.f16 %rs30793,%rs30772,%rs30778;
}
	// end inline asm
	// begin inline asm
	{add.f16 %rs30796,%rs30772,%rs30793;
}
	// end inline asm
	// begin inline asm
	{mul.f16 %rs30799,%rs30778,%rs30784;
}
	// end inline asm
	// begin inline asm
	{add.f16 %rs30802,%rs30778,%rs30799;
}
	// end inline asm
	// begin inline asm
	{mul.f16 %rs30805,%rs30784,%rs30790;
}
	// end inline asm
	// begin inline asm
	{add.f16 %rs30808,%rs30784,%rs30805;
}
	// end inline asm
	// begin inline asm
	{mul.f16 %rs30811,%rs30790,%rs30796;
}
	// end inline asm
	// begin inline asm
	{add.f16 %rs30814,%rs30790,%rs30811;
}
	// end inline asm
	// begin inline asm
	{mul.f16 %rs30817,%rs30796,%rs30802;
}
	// end inline asm
	// begin inline asm
	{add.f16 %rs30820,%rs30796,%rs30817;
}
	// end inline asm
	// begin inline asm
	{mul.f16 %rs30823,%rs30802,%rs30808;
}
	// end inline asm
	// begin inline asm
	{add.f16 %rs30826,%rs30802,%rs30823;
}
	// end inline asm
	// begin inline asm
	{mul.f16 %rs30829,%rs30808,%rs30814;
}
	// end inline asm
	// begin inline asm
	{add.f16 %rs30832,%rs30808,%rs30829;
}
	// end inline asm
	// begin inline asm
	{mul.f16 %rs30835,%rs30814,%rs30820;
}
	// end inline asm
	// begin inline asm
	{add.f16 %rs30838,%rs30814,%rs30835;
}
	// end inline asm
	// begin inline asm
	{mul.f16 %rs30841,%rs30820,%rs30826;
}
	// end inline asm
	// begin inline asm
	{add.f16 %rs30844,%rs30820,%rs30841;
}
	// end inline asm
	// begin inline asm
	{mul.f16 %rs30847,%rs30826,%rs30832;
}
	// end inline asm
	// begin inline asm
	{add.f16 %rs30850,%rs30826,%rs30847;
}
	// end inline asm
	// begin inline asm
	{mul.f16 %rs30853,%rs30832,%rs30838;
}
	// end inline asm
	// begin inline asm
	{add.f16 %rs30856,%rs30832,%rs30853;
}
	// end inline asm
	// begin inline asm
	{mul.f16 %rs30859,%rs30838,%rs30844;
}
	// end inline asm
	// begin inline asm
	{add.f16 %rs30862,%rs30838,%rs30859;
}
	// end inline asm
	// begin inline asm
	{mul.f16 %rs30865,%rs30844,%rs30850;
}
	// end inline asm
	// begin inline asm
	{add.f16 %rs30868,%rs30844,%rs30865;
}
	// end inline asm
	// begin inline asm
	{mul.f16 %rs30871,%rs30850,%rs30856;
}
	// end inline asm
	// begin inline asm
	{add.f16 %rs30874,%rs30850,%rs30871;
}
	// end inline asm
	// begin inline asm
	{mul.f16 %rs30877,%rs30856,%rs30862;
}
	// end inline asm
	// begin inline asm
	{add.f16 %rs30880,%rs30856,%rs30877;
}
	// end inline asm
	// begin inline asm
	{mul.f16 %rs30883,%rs30862,%rs30868;
}
	// end inline asm
	// begin inline asm
	{add.f16 %rs30886,%rs30862,%rs30883;
}
	// end inline asm
	// begin inline asm
	{mul.f16 %rs30889,%rs30868,%rs30874;
}
	// end inline asm
	// begin inline asm
	{add.f16 %rs30892,%rs30868,%rs30889;
}
	// end inline asm
	// begin inline asm
	{mul.f16 %rs30895,%rs30874,%rs30880;
}
	// end inline asm
	// begin inline asm
	{add.f16 %rs30898,%rs30874,%rs30895;
}
	// end inline asm
	// begin inline asm
	{mul.f16 %rs30901,%rs30880,%rs30886;
}
	// end inline asm
	// begin inline asm
	{add.f16 %rs30904,%rs30880,%rs30901;
}
	// end inline asm
	// begin inline asm
	{mul.f16 %rs30907,%rs30886,%rs30892;
}
	// end inline asm
	// begin inline asm
	{add.f16 %rs30910,%rs30886,%rs30907;
}
	// end inline asm
	// begin inline asm
	{mul.f16 %rs30913,%rs30892,%rs30898;
}
	// end inline asm
	// begin inline asm
	{add.f16 %rs30916,%rs30892,%rs30913;
}
	// end inline asm
	// begin inline asm
	{mul.f16 %rs30919,%rs30898,%rs30904;
}
	// end inline asm
	// begin inline asm
	{add.f16 %rs30922,%rs30898,%rs30919;
}
	// end inline asm
	// begin inline asm
	{mul.f16 %rs30925,%rs30904,%rs30910;
}
	// end inline asm
	// begin inline asm
	{add.f16 %rs30928,%rs30904,%rs30925;
}
	// end inline asm
	// begin inline asm
	{mul.f16 %rs30931,%rs30910,%rs30916;
}
	// end inline asm
	// begin inline asm
	{add.f16 %rs30934,%rs30910,%rs30931;
}
	// end inline asm
	// begin inline asm
	{mul.f16 %rs30937,%rs30916,%rs30922;
}
	// end inline asm
	// begin inline asm
	{add.f16 %rs30940,%rs30916,%rs30937;
}
	// end inline asm
	// begin inline asm
	{mul.f16 %rs30943,%rs30922,%rs30928;
}
	// end inline asm
	// begin inline asm
	{add.f16 %rs30946,%rs30922,%rs30943;
}
	// end inline asm
	// begin inline asm
	{mul.f16 %rs30949,%rs30928,%rs30934;
}
	// end inline asm
	// begin inline asm
	{add.f16 %rs30952,%rs30928,%rs30949;
}
	// end inline asm
	// begin inline asm
	{mul.f16 %rs30955,%rs30934,%rs30940;
}
	// end inline asm
	// begin inline asm
	{add.f16 %rs30958,%rs30934,%rs30955;
}
	// end inline asm
	// begin inline asm
	{mul.f16 %rs30961,%rs30940,%rs30946;
}
	// end inline asm
	// begin inline asm
	{add.f16 %rs30964,%rs30940,%rs30961;
}
	// end inline asm
	// begin inline asm
	{mul.f16 %rs30967,%rs30946,%rs30952;
}
	// end inline asm
	// begin inline asm
	{add.f16 %rs30970,%rs30946,%rs30967;
}
	// end inline asm
	// begin inline asm
	{mul.f16 %rs30973,%rs30952,%rs30958;
}
	// end inline asm
	// begin inline asm
	{add.f16 %rs30976,%rs30952,%rs30973;
}
	// end inline asm
	// begin inline asm
	{mul.f16 %rs30979,%rs30958,%rs30964;
}
	// end inline asm
	// begin inline asm
	{add.f16 %rs30982,%rs30958,%rs30979;
}
	// end inline asm
	// begin inline asm
	{mul.f16 %rs30985,%rs30964,%rs30970;
}
	// end inline asm
	// begin inline asm
	{add.f16 %rs30988,%rs30964,%rs30985;
}
	// end inline asm
	// begin inline asm
	{mul.f16 %rs30991,%rs30970,%rs30976;
}
	// end inline asm
	// begin inline asm
	{add.f16 %rs30994,%rs30970,%rs30991;
}
	// end inline asm
	// begin inline asm
	{mul.f16 %rs30997,%rs30976,%rs30982;
}
	// end inline asm
	// begin inline asm
	{add.f16 %rs31000,%rs30976,%rs30997;
}
	// end inline asm
	// begin inline asm
	{mul.f16 %rs31003,%rs30982,%rs30988;
}
	// end inline asm
	// begin inline asm
	{add.f16 %rs31006,%rs30982,%rs31003;
}
	// end inline asm
	// begin inline asm
	{mul.f16 %rs31009,%rs30988,%rs30994;
}
	// end inline asm
	// begin inline asm
	{add.f16 %rs31012,%rs30988,%rs31009;
}
	// end inline asm
	// begin inline asm
	{mul.f16 %rs31015,%rs30994,%rs31000;
}
	// end inline asm
	// begin inline asm
	{add.f16 %rs31018,%rs30994,%rs31015;
}
	// end inline asm
	// begin inline asm
	{mul.f16 %rs31021,%rs31000,%rs31006;
}
	// end inline asm
	// begin inline asm
	{add.f16 %rs31024,%rs31000,%rs31021;
}
	// end inline asm
	// begin inline asm
	{mul.f16 %rs31027,%rs31006,%rs31012;
}
	// end inline asm
	// begin inline asm
	{add.f16 %rs31030,%rs31006,%rs31027;
}
	// end inline asm
	// begin inline asm
	{mul.f16 %rs31033,%rs31012,%rs31018;
}
	// end inline asm
	// begin inline asm
	{add.f16 %rs31036,%rs31012,%rs31033;
}
	// end inline asm
	// begin inline asm
	{mul.f16 %rs31039,%rs31018,%rs31024;
}
	// end inline asm
	// begin inline asm
	{add.f16 %rs31042,%rs31018,%rs31039;
}
	// end inline asm
	// begin inline asm
	{mul.f16 %rs31045,%rs31024,%rs31030;
}
	// end inline asm
	// begin inline asm
	{add.f16 %rs31048,%rs31024,%rs31045;
}
	// end inline asm
	// begin inline asm
	{mul.f16 %rs31051,%rs31030,%rs31036;
}
	// end inline asm
	// begin inline asm
	{add.f16 %rs31054,%rs31030,%rs31051;
}
	// end inline asm
	// begin inline asm
	{mul.f16 %rs31057,%rs31036,%rs31042;
}
	// end inline asm
	// begin inline asm
	{add.f16 %rs31060,%rs31036,%rs31057;
}
	// end inline asm
	// begin inline asm
	{mul.f16 %rs31063,%rs31042,%rs31048;
}
	// end inline asm
	// begin inline asm
	{add.f16 %rs31066,%rs31042,%rs31063;
}
	// end inline asm
	// begin inline asm
	{mul.f16 %rs31069,%rs31048,%rs31054;
}
	// end inline asm
	// begin inline asm
	{add.f16 %rs31072,%rs31048,%rs31069;
}
	// end inline asm
	// begin inline asm
	{mul.f16 %rs31075,%rs31054,%rs31060;
}
	// end inline asm
	// begin inline asm
	{add.f16 %rs31078,%rs31054,%rs31075;
}
	// end inline asm
	// begin inline asm
	{mul.f16 %rs31081,%rs31060,%rs31066;
}
	// end inline asm
	// begin inline asm
	{add.f16 %rs31084,%rs31060,%rs31081;
}
	// end inline asm
	// begin inline asm
	{mul.f16 %rs31087,%rs31066,%rs31072;
}
	// end inline asm
	// begin inline asm
	{add.f16 %rs31090,%rs31066,%rs31087;
}
	// end inline asm
	// begin inline asm
	{mul.f16 %rs31093,%rs31072,%rs31078;
}
	// end inline asm
	// begin inline asm
	{add.f16 %rs31096,%rs31072,%rs31093;
}
	// end inline asm
	// begin inline asm
	{mul.f16 %rs31099,%rs31078,%rs31084;
}
	// end inline asm
	// begin inline asm
	{add.f16 %rs31102,%rs31078,%rs31099;
}
	// end inline asm
	// begin inline asm
	{mul.f16 %rs31105,%rs31084,%rs31090;
}
	// end inline asm
	// begin inline asm
	{add.f16 %rs31108,%rs31084,%rs31105;
}
	// end inline asm
	// begin inline asm
	{mul.f16 %rs31111,%rs31090,%rs31096;
}
	// end inline asm
	// begin inline asm
	{add.f16 %rs31114,%rs31090,%rs31111;
}
	// end inline asm
	// begin inline asm
	{mul.f16 %rs31117,%rs31096,%rs31102;
}
	// end inline asm
	// begin inline asm
	{add.f16 %rs31120,%rs31096,%rs31117;
}
	// end inline asm
	// begin inline asm
	{mul.f16 %rs31123,%rs31102,%rs31108;
}
	// end inline asm
	// begin inline asm
	{add.f16 %rs31126,%rs31102,%rs31123;
}
	// end inline asm
	// begin inline asm
	{mul.f16 %rs31129,%rs31108,%rs31114;
}
	// end inline asm
	// begin inline asm
	{add.f16 %rs31132,%rs31108,%rs31129;
}
	// end inline asm
	// begin inline asm
	{mul.f16 %rs31135,%rs31114,%rs31120;
}
	// end inline asm
	// begin inline asm
	{add.f16 %rs31138,%rs31114,%rs31135;
}
	// end inline asm
	// begin inline asm
	{mul.f16 %rs31141,%rs31120,%rs31126;
}
	// end inline asm
	// begin inline asm
	{add.f16 %rs31144,%rs31120,%rs31141;
}
	// end inline asm
	// begin inline asm
	{mul.f16 %rs31147,%rs31126,%rs31132;
}
	// end inline asm
	// begin inline asm
	{add.f16 %rs31150,%rs31126,%rs31147;
}
	// end inline asm
	// begin inline asm
	{mul.f16 %rs31153,%rs31132,%rs31138;
}
	// end inline asm
	// begin inline asm
	{add.f16 %rs31156,%rs31132,%rs31153;
}
	// end inline asm
	// begin inline asm
	{mul.f16 %rs31159,%rs31138,%rs31144;
}
	// end inline asm
	// begin inline asm
	{add.f16 %rs31162,%rs31138,%rs31159;
}
	// end inline asm
	// begin inline asm
	{mul.f16 %rs31165,%rs31144,%rs31150;
}
	// end inline asm
	// begin inline asm
	{add.f16 %rs31168,%rs31144,%rs31165;
}
	// end inline asm
	// begin inline asm
	{mul.f16 %rs31171,%rs31150,%rs31156;
}
	// end inline asm
	// begin inline asm
	{add.f16 %rs31174,%rs31150,%rs31171;
}
	// end inline asm
	// begin inline asm
	{mul.f16 %rs31177,%rs31156,%rs31162;
}
	// end inline asm
	// begin inline asm
	{add.f16 %rs31180,%rs31156,%rs31177;
}
	// end inline asm
	// begin inline asm
	{mul.f16 %rs31183,%rs31162,%rs31168;
}
	// end inline asm
	// begin inline asm
	{add.f16 %rs31186,%rs31162,%rs31183;
}
	// end inline asm
	// begin inline asm
	{mul.f16 %rs31189,%rs31168,%rs31174;
}
	// end inline asm
	// begin inline asm
	{add.f16 %rs31192,%rs31168,%rs31189;
}
	// end inline asm
	// begin inline asm
	{mul.f16 %rs31195,%rs31174,%rs31180;
}
	// end inline asm
	// begin inline asm
	{add.f16 %rs31198,%rs31174,%rs31195;
}
	// end inline asm
	// begin inline asm
	{mul.f16 %rs31201,%rs31180,%rs31186;
}
	// end inline asm
	// begin inline asm
	{add.f16 %rs31204,%rs31180,%rs31201;
}
	// end inline asm
	// begin inline asm
	{mul.f16 %rs31207,%rs31186,%rs31192;
}
	// end inline asm
	// begin inline asm
	{add.f16 %rs31210,%rs31186,%rs31207;
}
	// end inline asm
	// begin inline asm
	{mul.f16 %rs31213,%rs31192,%rs31198;
}
	// end inline asm
	// begin inline asm
	{add.f16 %rs31216,%rs31192,%rs31213;
}
	// end inline asm
	// begin inline asm
	{mul.f16 %rs31219,%rs31198,%rs31204;
}
	// end inline asm
	// begin inline asm
	{add.f16 %rs31222,%rs31198,%rs31219;
}
	// end inline asm
	// begin inline asm
	{mul.f16 %rs31225,%rs31204,%rs31210;
}
	// end inline asm
	// begin inline asm
	{add.f16 %rs31228,%rs31204,%rs31225;
}
	// end inline asm
	// begin inline asm
	{mul.f16 %rs31231,%rs31210,%rs31216;
}
	// end inline asm
	// begin inline asm
	{add.f16 %rs31234,%rs31210,%rs31231;
}
	// end inline asm
	// begin inline asm
	{mul.f16 %rs31237,%rs31216,%rs31222;
}
	// end inline asm
	// begin inline asm
	{add.f16 %rs31240,%rs31216,%rs31237;
}
	// end inline asm
	// begin inline asm
	{mul.f16 %rs31243,%rs31222,%rs31228;
}
	// end inline asm
	// begin inline asm
	{add.f16 %rs31246,%rs31222,%rs31243;
}
	// end inline asm
	// begin inline asm
	{mul.f16 %rs31249,%rs31228,%rs31234;
}
	// end inline asm
	// begin inline asm
	{add.f16 %rs31252,%rs31228,%rs31249;
}
	// end inline asm
	// begin inline asm
	{mul.f16 %rs31255,%rs31234,%rs31240;
}
	// end inline asm
	// begin inline asm
	{add.f16 %rs31258,%rs31234,%rs31255;
}
	// end inline asm
	// begin inline asm
	{mul.f16 %rs31261,%rs31240,%rs31246;
}
	// end inline asm
	// begin inline asm
	{add.f16 %rs31264,%rs31240,%rs31261;
}
	// end inline asm
	// begin inline asm
	{mul.f16 %rs31267,%rs31246,%rs31252;
}
	// end inline asm
	// begin inline asm
	{add.f16 %rs31270,%rs31246,%rs31267;
}
	// end inline asm
	// begin inline asm
	{mul.f16 %rs31273,%rs31252,%rs31258;
}
	// end inline asm
	// begin inline asm
	{add.f16 %rs31276,%rs31252,%rs31273;
}
	// end inline asm
	// begin inline asm
	{mul.f16 %rs31279,%rs31258,%rs31264;
}
	// end inline asm
	// begin inline asm
	{add.f16 %rs31282,%rs31258,%rs31279;
}
	// end inline asm
	// begin inline asm
	{mul.f16 %rs31285,%rs31264,%rs31270;
}
	// end inline asm
	// begin inline asm
	{add.f16 %rs31288,%rs31264,%rs31285;
}
	// end inline asm
	// begin inline asm
	{mul.f16 %rs31291,%rs31270,%rs31276;
}
	// end inline asm
	// begin inline asm
	{add.f16 %rs31294,%rs31270,%rs31291;
}
	// end inline asm
	// begin inline asm
	{mul.f16 %rs31297,%rs31276,%rs31282;
}
	// end inline asm
	// begin inline asm
	{add.f16 %rs31300,%rs31276,%rs31297;
}
	// end inline asm
	// begin inline asm
	{mul.f16 %rs31303,%rs31282,%rs31288;
}
	// end inline asm
	// begin inline asm
	{add.f16 %rs31306,%rs31282,%rs31303;
}
	// end inline asm
	// begin inline asm
	{mul.f16 %rs31309,%rs31288,%rs31294;
}
	// end inline asm
	// begin inline asm
	{add.f16 %rs31312,%rs31288,%rs31309;
}
	// end inline asm
	// begin inline asm
	{mul.f16 %rs31315,%rs31294,%rs31300;
}
	// end inline asm
	// begin inline asm
	{add.f16 %rs31318,%rs31294,%rs31315;
}
	// end inline asm
	// begin inline asm
	{mul.f16 %rs31321,%rs31300,%rs31306;
}
	// end inline asm
	// begin inline asm
	{add.f16 %rs31324,%rs31300,%rs31321;
}
	// end inline asm
	// begin inline asm
	{mul.f16 %rs31327,%rs31306,%rs31312;
}
	// end inline asm
	// begin inline asm
	{add.f16 %rs31330,%rs31306,%rs31327;
}
	// end inline asm
	// begin inline asm
	{mul.f16 %rs31333,%rs31312,%rs31318;
}
	// end inline asm
	// begin inline asm
	{add.f16 %rs31336,%rs31312,%rs31333;
}
	// end inline asm
	// begin inline asm
	{mul.f16 %rs31339,%rs31318,%rs31324;
}
	// end inline asm
	// begin inline asm
	{add.f16 %rs31342,%rs31318,%rs31339;
}
	// end inline asm
	// begin inline asm
	{mul.f16 %rs31345,%rs31324,%rs31330;
}
	// end inline asm
	// begin inline asm
	{add.f16 %rs31348,%rs31324,%rs31345;
}
	// end inline asm
	// begin inline asm
	{mul.f16 %rs31351,%rs31330,%rs31336;
}
	// end inline asm
	// begin inline asm
	{add.f16 %rs31354,%rs31330,%rs31351;
}
	// end inline asm
	// begin inline asm
	{mul.f16 %rs31357,%rs31336,%rs31342;
}
	// end inline asm
	// begin inline asm
	{add.f16 %rs31360,%rs31336,%rs31357;
}
	// end inline asm
	// begin inline asm
	{mul.f16 %rs31363,%rs31342,%rs31348;
}
	// end inline asm
	// begin inline asm
	{add.f16 %rs31366,%rs31342,%rs31363;
}
	// end inline asm
	// begin inline asm
	{mul.f16 %rs31369,%rs31348,%rs31354;
}
	// end inline asm
	// begin inline asm
	{add.f16 %rs31372,%rs31348,%rs31369;
}
	// end inline asm
	// begin inline asm
	{mul.f16 %rs31375,%rs31354,%rs31360;
}
	// end inline asm
	// begin inline asm
	{add.f16 %rs31378,%rs31354,%rs31375;
}
	// end inline asm
	// begin inline asm
	{mul.f16 %rs31381,%rs31360,%rs31366;
}
	// end inline asm
	// begin inline asm
	{add.f16 %rs31384,%rs31360,%rs31381;
}
	// end inline asm
	// begin inline asm
	{mul.f16 %rs31387,%rs31366,%rs31372;
}
	// end inline asm
	// begin inline asm
	{add.f16 %rs31390,%rs31366,%rs31387;
}
	// end inline asm
	// begin inline asm
	{mul.f16 %rs31393,%rs31372,%rs31378;
}
	// end inline asm
	// begin inline asm
	{add.f16 %rs31396,%rs31372,%rs31393;
}
	// end inline asm
	// begin inline asm
	{mul.f16 %rs31399,%rs31378,%rs31384;
}
	// end inline asm
	// begin inline asm
	{add.f16 %rs31402,%rs31378,%rs31399;
}
	// end inline asm
	// begin inline asm
	{mul.f16 %rs31405,%rs31384,%rs31390;
}
	// end inline asm
	// begin inline asm
	{add.f16 %rs31408,%rs31384,%rs31405;
}
	// end inline asm
	// begin inline asm
	{mul.f16 %rs31411,%rs31390,%rs31396;
}
	// end inline asm
	// begin inline asm
	{add.f16 %rs31414,%rs31390,%rs31411;
}
	// end inline asm
	// begin inline asm
	{mul.f16 %rs31417,%rs31396,%rs31402;
}
	// end inline asm
	// begin inline asm
	{add.f16 %rs31420,%rs31396,%rs31417;
}
	// end inline asm
	// begin inline asm
	{mul.f16 %rs31423,%rs31402,%rs31408;
}
	// end inline asm
	// begin inline asm
	{add.f16 %rs31426,%rs31402,%rs31423;
}
	// end inline asm
	// begin inline asm
	{mul.f16 %rs31429,%rs31408,%rs31414;
}
	// end inline asm
	// begin inline asm
	{add.f16 %rs31432,%rs31408,%rs31429;
}
	// end inline asm
	// begin inline asm
	{mul.f16 %rs31435,%rs31414,%rs31420;
}
	// end inline asm
	// begin inline asm
	{add.f16 %rs31438,%rs31414,%rs31435;
}
	// end inline asm
	// begin inline asm
	{mul.f16 %rs31441,%rs31420,%rs31426;
}
	// end inline asm
	// begin inline asm
	{add.f16 %rs31444,%rs31420,%rs31441;
}
	// end inline asm
	// begin inline asm
	{mul.f16 %rs31447,%rs31426,%rs31432;
}
	// end inline asm
	// begin inline asm
	{add.f16 %rs31450,%rs31426,%rs31447;
}
	// end inline asm
	// begin inline asm
	{mul.f16 %rs31453,%rs31432,%rs31438;
}
	// end inline asm
	// begin inline asm
	{add.f16 %rs31456,%rs31432,%rs31453;
}
	// end inline asm
	// begin inline asm
	{mul.f16 %rs31459,%rs31438,%rs31444;
}
	// end inline asm
	// begin inline asm
	{add.f16 %rs31462,%rs31438,%rs31459;
}
	// end inline asm
	// begin inline asm
	{mul.f16 %rs31465,%rs31444,%rs31450;
}
	// end inline asm
	// begin inline asm
	{add.f16 %rs31468,%rs31444,%rs31465;
}
	// end inline asm
	// begin inline asm
	{mul.f16 %rs31471,%rs31450,%rs31456;
}
	// end inline asm
	// begin inline asm
	{add.f16 %rs31474,%rs31450,%rs31471;
}
	// end inline asm
	// begin inline asm
	{mul.f16 %rs31477,%rs31456,%rs31462;
}
	// end inline asm
	// begin inline asm
	{add.f16 %rs31480,%rs31456,%rs31477;
}
	// end inline asm
	// begin inline asm
	{mul.f16 %rs31483,%rs31462,%rs31468;
}
	// end inline asm
	// begin inline asm
	{add.f16 %rs31486,%rs31462,%rs31483;
}
	// end inline asm
	// begin inline asm
	{mul.f16 %rs31489,%rs31468,%rs31474;
}
	// end inline asm
	// begin inline asm
	{add.f16 %rs31492,%rs31468,%rs31489;
}
	// end inline asm
	// begin inline asm
	{mul.f16 %rs31495,%rs31474,%rs31480;
}
	// end inline asm
	// begin inline asm
	{add.f16 %rs31498,%rs31474,%rs31495;
}
	// end inline asm
	// begin inline asm
	{mul.f16 %rs31501,%rs31480,%rs31486;
}
	// end inline asm
	// begin inline asm
	{add.f16 %rs31504,%rs31480,%rs31501;
}
	// end inline asm
	// begin inline asm
	{mul.f16 %rs31507,%rs31486,%rs31492;
}
	// end inline asm
	// begin inline asm
	{add.f16 %rs31510,%rs31486,%rs31507;
}
	// end inline asm
	// begin inline asm
	{mul.f16 %rs31513,%rs31492,%rs31498;
}
	// end inline asm
	// begin inline asm
	{add.f16 %rs31516,%rs31492,%rs31513;
}
	// end inline asm
	// begin inline asm
	{mul.f16 %rs31519,%rs31498,%rs31504;
}
	// end inline asm
	// begin inline asm
	{add.f16 %rs31522,%rs31498,%rs31519;
}
	// end inline asm
	// begin inline asm
	{mul.f16 %rs31525,%rs31504,%rs31510;
}
	// end inline asm
	// begin inline asm
	{add.f16 %rs31528,%rs31504,%rs31525;
}
	// end inline asm
	// begin inline asm
	{mul.f16 %rs31531,%rs31510,%rs31516;
}
	// end inline asm
	// begin inline asm
	{add.f16 %rs31534,%rs31510,%rs31531;
}
	// end inline asm
	// begin inline asm
	{mul.f16 %rs31537,%rs31516,%rs31522;
}
	// end inline asm
	// begin inline asm
	{add.f16 %rs31540,%rs31516,%rs31537;
}
	// end inline asm
	// begin inline asm
	{mul.f16 %rs31543,%rs31522,%rs31528;
}
	// end inline asm
	// begin inline asm
	{add.f16 %rs31546,%rs31522,%rs31543;
}
	// end inline asm
	// begin inline asm
	{mul.f16 %rs31549,%rs31528,%rs31534;
}
	// end inline asm
	// begin inline asm
	{add.f16 %rs31552,%rs31528,%rs31549;
}
	// end inline asm
	// begin inline asm
	{mul.f16 %rs31555,%rs31534,%rs31540;
}
	// end inline asm
	// begin inline asm
	{add.f16 %rs31558,%rs31534,%rs31555;
}
	// end inline asm
	// begin inline asm
	{mul.f16 %rs31561,%rs31540,%rs31546;
}
	// end inline asm
	// begin inline asm
	{add.f16 %rs31564,%rs31540,%rs31561;
}
	// end inline asm
	// begin inline asm
	{mul.f16 %rs31567,%rs31546,%rs31552;
}
	// end inline asm
	// begin inline asm
	{add.f16 %rs31570,%rs31546,%rs31567;
}
	// end inline asm
	// begin inline asm
	{mul.f16 %rs31573,%rs31552,%rs31558;
}
	// end inline asm
	// begin inline asm
	{add.f16 %rs31576,%rs31552,%rs31573;
}
	// end inline asm
	// begin inline asm
	{mul.f16 %rs31579,%rs31558,%rs31564;
}
	// end inline asm
	// begin inline asm
	{add.f16 %rs31582,%rs31558,%rs31579;
}
	// end inline asm
	// begin inline asm
	{mul.f16 %rs31585,%rs31564,%rs31570;
}
	// end inline asm
	// begin inline asm
	{add.f16 %rs31588,%rs31564,%rs31585;
}
	// end inline asm
	// begin inline asm
	{mul.f16 %rs31591,%rs31570,%rs31576;
}
	// end inline asm
	// begin inline asm
	{add.f16 %rs31594,%rs31570,%rs31591;
}
	// end inline asm
	// begin inline asm
	{mul.f16 %rs31597,%rs31576,%rs31582;
}
	// end inline asm
	// begin inline asm
	{add.f16 %rs31600,%rs31576,%rs31597;
}
	// end inline asm
	// begin inline asm
	{mul.f16 %rs31603,%rs31582,%rs31588;
}
	// end inline asm
	// begin inline asm
	{add.f16 %rs31606,%rs31582,%rs31603;
}
	// end inline asm
	// begin inline asm
	{mul.f16 %rs31609,%rs31588,%rs31594;
}
	// end inline asm
	// begin inline asm
	{add.f16 %rs31612,%rs31588,%rs31609;
}
	// end inline asm
	// begin inline asm
	{mul.f16 %rs31615,%rs31594,%rs31600;
}
	// end inline asm
	// begin inline asm
	{add.f16 %rs31618,%rs31594,%rs31615;
}
	// end inline asm
	// begin inline asm
	{mul.f16 %rs31621,%rs31600,%rs31606;
}
	// end inline asm
	// begin inline asm
	{add.f16 %rs31624,%rs31600,%rs31621;
}
	// end inline asm
	// begin inline asm
	{mul.f16 %rs31627,%rs31606,%rs31612;
}
	// end inline asm
	// begin inline asm
	{add.f16 %rs31630,%rs31606,%rs31627;
}
	// end inline asm
	// begin inline asm
	{mul.f16 %rs31633,%rs31612,%rs31618;
}
	// end inline asm
	// begin inline asm
	{add.f16 %rs31636,%rs31612,%rs31633;
}
	// end inline asm
	// begin inline asm
	{mul.f16 %rs31639,%rs31618,%rs31624;
}
	// end inline asm
	// begin inline asm
	{add.f16 %rs31642,%rs31618,%rs31639;
}
	// end inline asm
	// begin inline asm
	{mul.f16 %rs31645,%rs31624,%rs31630;
}
	// end inline asm
	// begin inline asm
	{add.f16 %rs31648,%rs31624,%rs31645;
}
	// end inline asm
	// begin inline asm
	{mul.f16 %rs31651,%rs31630,%rs31636;
}
	// end inline asm
	// begin inline asm
	{add.f16 %rs31654,%rs31630,%rs31651;
}
	// end inline asm
	// begin inline asm
	{mul.f16 %rs31657,%rs31636,%rs31642;
}
	// end inline asm
	// begin inline asm
	{add.f16 %rs31660,%rs31636,%rs31657;
}
	// end inline asm
	// begin inline asm
	{mul.f16 %rs31663,%rs31642,%rs31648;
}
	// end inline asm
	// begin inline asm
	{add.f16 %rs31666,%rs31642,%rs31663;
}
	// end inline asm
	// begin inline asm
	{mul.f16 %rs31669,%rs31648,%rs31654;
}
	// end inline asm
	// begin inline asm
	{add.f16 %rs31672,%rs31648,%rs31669;
}
	// end inline asm
	// begin inline asm
	{mul.f16 %rs31675,%rs31654,%rs31660;
}
	// end inline asm
	// begin inline asm
	{add.f16 %rs31678,%rs31654,%rs31675;
}
	// end inline asm
	// begin inline asm
	{mul.f16 %rs31681,%rs31660,%rs31666;
}
	// end inline asm
	// begin inline asm
	{add.f16 %rs31684,%rs31660,%rs31681;
}
	// end inline asm
	// begin inline asm
	{mul.f16 %rs31687,%rs31666,%rs31672;
}
	// end inline asm
	// begin inline asm
	{add.f16 %rs31690,%rs31666,%rs31687;
}
	// end inline asm
	// begin inline asm
	{mul.f16 %rs31693,%rs31672,%rs31678;
}
	// end inline asm
	// begin inline asm
	{add.f16 %rs31696,%rs31672,%rs31693;
}
	// end inline asm
	// begin inline asm
	{mul.f16 %rs31699,%rs31678,%rs31684;
}
	// end inline asm
	// begin inline asm
	{add.f16 %rs31702,%rs31678,%rs31699;
}
	// end inline asm
	// begin inline asm
	{mul.f16 %rs31705,%rs31684,%rs31690;
}
	// end inline asm
	// begin inline asm
	{add.f16 %rs31708,%rs31684,%rs31705;
}
	// end inline asm
	// begin inline asm
	{mul.f16 %rs31711,%rs31690,%rs31696;
}
	// end inline asm
	// begin inline asm
	{add.f16 %rs31714,%rs31690,%rs31711;
}
	// end inline asm
	// begin inline asm
	{mul.f16 %rs31717,%rs31696,%rs31702;
}
	// end inline asm
	// begin inline asm
	{add.f16 %rs31720,%rs31696,%rs31717;
}
	// end inline asm
	// begin inline asm
	{mul.f16 %rs31723,%rs31702,%rs31708;
}
	// end inline asm
	// begin inline asm
	{add.f16 %rs31726,%rs31702,%rs31723;
}
	// end inline asm
	// begin inline asm
	{mul.f16 %rs31729,%rs31708,%rs31714;
}
	// end inline asm
	// begin inline asm
	{add.f16 %rs31732,%rs31708,%rs31729;
}
	// end inline asm
	// begin inline asm
	{mul.f16 %rs31735,%rs31714,%rs31720;
}
	// end inline asm
	// begin inline asm
	{add.f16 %rs31738,%rs31714,%rs31735;
}
	// end inline asm
	// begin inline asm
	{mul.f16 %rs31741,%rs31720,%rs31726;
}
	// end inline asm
	// begin inline asm
	{add.f16 %rs31744,%rs31720,%rs31741;
}
	// end inline asm
	// begin inline asm
	{mul.f16 %rs31747,%rs31726,%rs31732;
}
	// end inline asm
	// begin inline asm
	{add.f16 %rs31750,%rs31726,%rs31747;
}
	// end inline asm
	// begin inline asm
	{mul.f16 %rs31753,%rs31732,%rs31738;
}
	// end inline asm
	// begin inline asm
	{add.f16 %rs31756,%rs31732,%rs31753;
}
	// end inline asm
	// begin inline asm
	{mul.f16 %rs31759,%rs31738,%rs31744;
}
	// end inline asm
	// begin inline asm
	{add.f16 %rs31762,%rs31738,%rs31759;
}
	// end inline asm
	// begin inline asm
	{mul.f16 %rs31765,%rs31744,%rs31750;
}
	// end inline asm
	// begin inline asm
	{add.f16 %rs31768,%rs31744,%rs31765;
}
	// end inline asm
	// begin inline asm
	{mul.f16 %rs31771,%rs31750,%rs31756;
}
	// end inline asm
	// begin inline asm
	{add.f16 %rs31774,%rs31750,%rs31771;
}
	// end inline asm
	// begin inline asm
	{mul.f16 %rs31777,%rs31756,%rs31762;
}
	// end inline asm
	// begin inline asm
	{add.f16 %rs31780,%rs31756,%rs31777;
}
	// end inline asm
	// begin inline asm
	{mul.f16 %rs31783,%rs31762,%rs31768;
}
	// end inline asm
	// begin inline asm
	{add.f16 %rs31786,%rs31762,%rs31783;
}
	// end inline asm
	// begin inline asm
	{mul.f16 %rs31789,%rs31768,%rs31774;
}
	// end inline asm
	// begin inline asm
	{add.f16 %rs31792,%rs31768,%rs31789;
}
	// end inline asm
	// begin inline asm
	{mul.f16 %rs31795,%rs31774,%rs31780;
}
	// end inline asm
	// begin inline asm
	{add.f16 %rs31798,%rs31774,%rs31795;
}
	// end inline asm
	// begin inline asm
	{mul.f16 %rs31801,%rs31780,%rs31786;
}
	// end inline asm
	// begin inline asm
	{add.f16 %rs31804,%rs31780,%rs31801;
}
	// end inline asm
	// begin inline asm
	{mul.f16 %rs31807,%rs31786,%rs31792;
}
	// end inline asm
	// begin inline asm
	{add.f16 %rs31810,%rs31786,%rs31807;
}
	// end inline asm
	// begin inline asm
	{mul.f16 %rs31813,%rs31792,%rs31798;
}
	// end inline asm
	// begin inline asm
	{add.f16 %rs31816,%rs31792,%rs31813;
}
	// end inline asm
	// begin inline asm
	{mul.f16 %rs31819,%rs31798,%rs31804;
}
	// end inline asm
	// begin inline asm
	{add.f16 %rs31822,%rs31798,%rs31819;
}
	// end inline asm
	// begin inline asm
	{mul.f16 %rs31825,%rs31804,%rs31810;
}
	// end inline asm
	// begin inline asm
	{add.f16 %rs31828,%rs31804,%rs31825;
}
	// end inline asm
	// begin inline asm
	{mul.f16 %rs31831,%rs31810,%rs31816;
}
	// end inline asm
	// begin inline asm
	{add.f16 %rs31834,%rs31810,%rs31831;
}
	// end inline asm
	// begin inline asm
	{mul.f16 %rs31837,%rs31816,%rs31822;
}
	// end inline asm
	// begin inline asm
	{add.f16 %rs31840,%rs31816,%rs31837;
}
	// end inline asm
	// begin inline asm
	{mul.f16 %rs31843,%rs31822,%rs31828;
}
	// end inline asm
	// begin inline asm
	{add.f16 %rs31846,%rs31822,%rs31843;
}
	// end inline asm
	// begin inline asm
	{mul.f16 %rs31849,%rs31828,%rs31834;
}
	// end inline asm
	// begin inline asm
	{add.f16 %rs31852,%rs31828,%rs31849;
}
	// end inline asm
	// begin inline asm
	{mul.f16 %rs31855,%rs31834,%rs31840;
}
	// end inline asm
	// begin inline asm
	{add.f16 %rs31858,%rs31834,%rs31855;
}
	// end inline asm
	// begin inline asm
	{mul.f16 %rs31861,%rs31840,%rs31846;
}
	// end inline asm
	// begin inline asm
	{add.f16 %rs31864,%rs31840,%rs31861;
}
	// end inline asm
	// begin inline asm
	{mul.f16 %rs31867,%rs31846,%rs31852;
}
	// end inline asm
	// begin inline asm
	{add.f16 %rs31870,%rs31846,%rs31867;
}
	// end inline asm
	// begin inline asm
	{mul.f16 %rs31873,%rs31852,%rs31858;
}
	// end inline asm
	// begin inline asm
	{add.f16 %rs31876,%rs31852,%rs31873;
}
	// end inline asm
	// begin inline asm
	{mul.f16 %rs31879,%rs31858,%rs31864;
}
	// end inline asm
	// begin inline asm
	{add.f16 %rs31882,%rs31858,%rs31879;
}
	// end inline asm
	// begin inline asm
	{mul.f16 %rs31885,%rs31864,%rs31870;
}
	// end inline asm
	// begin inline asm
	{add.f16 %rs31888,%rs31864,%rs31885;
}
	// end inline asm
	// begin inline asm
	{mul.f16 %rs31891,%rs31870,%rs31876;
}
	// end inline asm
	// begin inline asm
	{add.f16 %rs31894,%rs31870,%rs31891;
}
	// end inline asm
	// begin inline asm
	{mul.f16 %rs31897,%rs31876,%rs31882;
}
	// end inline asm
	// begin inline asm
	{add.f16 %rs31900,%rs31876,%rs31897;
}
	// end inline asm
	// begin inline asm
	{mul.f16 %rs31903,%rs31882,%rs31888;
}
	// end inline asm
	// begin inline asm
	{add.f16 %rs31906,%rs31882,%rs31903;
}
	// end inline asm
	// begin inline asm
	{mul.f16 %rs31909,%rs31888,%rs31894;
}
	// end inline asm
	// begin inline asm
	{add.f16 %rs31912,%rs31888,%rs31909;
}
	// end inline asm
	// begin inline asm
	{mul.f16 %rs31915,%rs31894,%rs31900;
}
	// end inline asm
	// begin inline asm
	{add.f16 %rs31918,%rs31894,%rs31915;
}
	// end inline asm
	// begin inline asm
	{mul.f16 %rs31921,%rs31900,%rs31906;
}
	// end inline asm
	// begin inline asm
	{add.f16 %rs31924,%rs31900,%rs31921;
}
	// end inline asm
	// begin inline asm
	{mul.f16 %rs31927,%rs31906,%rs31912;
}
	// end inline asm
	// begin inline asm
	{add.f16 %rs31930,%rs31906,%rs31927;
}
	// end inline asm
	// begin inline asm
	{mul.f16 %rs31933,%rs31912,%rs31918;
}
	// end inline asm
	// begin inline asm
	{add.f16 %rs31936,%rs31912,%rs31933;
}
	// end inline asm
	// begin inline asm
	{mul.f16 %rs31939,%rs31918,%rs31924;
}
	// end inline asm
	// begin inline asm
	{add.f16 %rs31942,%rs31918,%rs31939;
}
	// end inline asm
	// begin inline asm
	{mul.f16 %rs31945,%rs31924,%rs31930;
}
	// end inline asm
	// begin inline asm
	{add.f16 %rs31948,%rs31924,%rs31945;
}
	// end inline asm
	// begin inline asm
	{mul.f16 %rs31951,%rs31930,%rs31936;
}
	// end inline asm
	// begin inline asm
	{add.f16 %rs31954,%rs31930,%rs31951;
}
	// end inline asm
	// begin inline asm
	{mul.f16 %rs31957,%rs31936,%rs31942;
}
	// end inline asm
	// begin inline asm
	{add.f16 %rs31960,%rs31936,%rs31957;
}
	// end inline asm
	// begin inline asm
	{mul.f16 %rs31963,%rs31942,%rs31948;
}
	// end inline asm
	// begin inline asm
	{add.f16 %rs31966,%rs31942,%rs31963;
}
	// end inline asm
	// begin inline asm
	{mul.f16 %rs31969,%rs31948,%rs31954;
}
	// end inline asm
	// begin inline asm
	{add.f16 %rs31972,%rs31948,%rs31969;
}
	// end inline asm
	// begin inline asm
	{mul.f16 %rs31975,%rs31954,%rs31960;
}
	// end inline asm
	// begin inline asm
	{add.f16 %rs31978,%rs31954,%rs31975;
}
	// end inline asm
	// begin inline asm
	{mul.f16 %rs31981,%rs31960,%rs31966;
}
	// end inline asm
	// begin inline asm
	{add.f16 %rs31984,%rs31960,%rs31981;
}
	// end inline asm
	// begin inline asm
	{mul.f16 %rs31987,%rs31966,%rs31972;
}
	// end inline asm
	// begin inline asm
	{add.f16 %rs31990,%rs31966,%rs31987;
}
	// end inline asm
	// begin inline asm
	{mul.f16 %rs31993,%rs31972,%rs31978;
}
	// end inline asm
	// begin inline asm
	{add.f16 %rs31996,%rs31972,%rs31993;
}
	// end inline asm
	// begin inline asm
	{mul.f16 %rs31999,%rs31978,%rs31984;
}
	// end inline asm
	// begin inline asm
	{add.f16 %rs32002,%rs31978,%rs31999;
}
	// end inline asm
	// begin inline asm
	{mul.f16 %rs32005,%rs31984,%rs31990;
}
	// end inline asm
	// begin inline asm
	{add.f16 %rs32008,%rs31984,%rs32005;
}
	// end inline asm
	// begin inline asm
	{mul.f16 %rs32011,%rs31990,%rs31996;
}
	// end inline asm
	// begin inline asm
	{add.f16 %rs32014,%rs31990,%rs32011;
}
	// end inline asm
	// begin inline asm
	{mul.f16 %rs32017,%rs31996,%rs32002;
}
	// end inline asm
	// begin inline asm
	{add.f16 %rs32020,%rs31996,%rs32017;
}
	// end inline asm
	// begin inline asm
	{mul.f16 %rs32023,%rs32002,%rs32008;
}
	// end inline asm
	// begin inline asm
	{add.f16 %rs32026,%rs32002,%rs32023;
}
	// end inline asm
	// begin inline asm
	{mul.f16 %rs32029,%rs32008,%rs32014;
}
	// end inline asm
	// begin inline asm
	{add.f16 %rs32032,%rs32008,%rs32029;
}
	// end inline asm
	// begin inline asm
	{mul.f16 %rs32035,%rs32014,%rs32020;
}
	// end inline asm
	// begin inline asm
	{add.f16 %rs32038,%rs32014,%rs32035;
}
	// end inline asm
	// begin inline asm
	{mul.f16 %rs32041,%rs32020,%rs32026;
}
	// end inline asm
	// begin inline asm
	{add.f16 %rs32044,%rs32020,%rs32041;
}
	// end inline asm
	// begin inline asm
	{mul.f16 %rs32047,%rs32026,%rs32032;
}
	// end inline asm
	// begin inline asm
	{add.f16 %rs32050,%rs32026,%rs32047;
}
	// end inline asm
	// begin inline asm
	{mul.f16 %rs32053,%rs32032,%rs32038;
}
	// end inline asm
	// begin inline asm
	{add.f16 %rs32056,%rs32032,%rs32053;
}
	// end inline asm
	// begin inline asm
	{mul.f16 %rs32059,%rs32038,%rs32044;
}
	// end inline asm
	// begin inline asm
	{add.f16 %rs32062,%rs32038,%rs32059;
}
	// end inline asm
	// begin inline asm
	{mul.f16 %rs32065,%rs32044,%rs32050;
}
	// end inline asm
	// begin inline asm
	{add.f16 %rs32068,%rs32044,%rs32065;
}
	// end inline asm
	// begin inline asm
	{mul.f16 %rs32071,%rs32050,%rs32056;
}
	// end inline asm
	// begin inline asm
	{add.f16 %rs32074,%rs32050,%rs32071;
}
	// end inline asm
	// begin inline asm
	{mul.f16 %rs32077,%rs32056,%rs32062;
}
	// end inline asm
	// begin inline asm
	{add.f16 %rs32080,%rs32056,%rs32077;
}
	// end inline asm
	// begin inline asm
	{mul.f16 %rs32083,%rs32062,%rs32068;
}
	// end inline asm
	// begin inline asm
	{add.f16 %rs32086,%rs32062,%rs32083;
}
	// end inline asm
	// begin inline asm
	{mul.f16 %rs32089,%rs32068,%rs32074;
}
	// end inline asm
	// begin inline asm
	{add.f16 %rs32092,%rs32068,%rs32089;
}
	// end inline asm
	// begin inline asm
	{mul.f16 %rs32095,%rs32074,%rs32080;
}
	// end inline asm
	// begin inline asm
	{add.f16 %rs32098,%rs32074,%rs32095;
}
	// end inline asm
	// begin inline asm
	{mul.f16 %rs32101,%rs32080,%rs32086;
}
	// end inline asm
	// begin inline asm
	{add.f16 %rs32104,%rs32080,%rs32101;
}
	// end inline asm
	// begin inline asm
	{mul.f16 %rs32107,%rs32086,%rs32092;
}
	// end inline asm
	// begin inline asm
	{add.f16 %rs32110,%rs32086,%rs32107;
}
	// end inline asm
	// begin inline asm
	{mul.f16 %rs32113,%rs32092,%rs32098;
}
	// end inline asm
	// begin inline asm
	{add.f16 %rs32116,%rs32092,%rs32113;
}
	// end inline asm
	// begin inline asm
	{mul.f16 %rs32119,%rs32098,%rs32104;
}
	// end inline asm
	// begin inline asm
	{add.f16 %rs32122,%rs32098,%rs32119;
}
	// end inline asm
	// begin inline asm
	{mul.f16 %rs32125,%rs32104,%rs32110;
}
	// end inline asm
	// begin inline asm
	{add.f16 %rs32128,%rs32104,%rs32125;
}
	// end inline asm
	// begin inline asm
	{mul.f16 %rs32131,%rs32110,%rs32116;
}
	// end inline asm
	// begin inline asm
	{add.f16 %rs32134,%rs32110,%rs32131;
}
	// end inline asm
	// begin inline asm
	{mul.f16 %rs32137,%rs32116,%rs32122;
}
	// end inline asm
	// begin inline asm
	{add.f16 %rs32140,%rs32116,%rs32137;
}
	// end inline asm
	// begin inline asm
	{mul.f16 %rs32143,%rs32122,%rs32128;
}
	// end inline asm
	// begin inline asm
	{add.f16 %rs32146,%rs32122,%rs32143;
}
	// end inline asm
	// begin inline asm
	{mul.f16 %rs32149,%rs32128,%rs32134;
}
	// end inline asm
	// begin inline asm
	{add.f16 %rs32152,%rs32128,%rs32149;
}
	// end inline asm
	// begin inline asm
	{mul.f16 %rs32155,%rs32134,%rs32140;
}
	// end inline asm
	// begin inline asm
	{add.f16 %rs32158,%rs32134,%rs32155;
}
	// end inline asm
	// begin inline asm
	{mul.f16 %rs32161,%rs32140,%rs32146;
}
	// end inline asm
	// begin inline asm
	{add.f16 %rs32164,%rs32140,%rs32161;
}
	// end inline asm
	// begin inline asm
	{mul.f16 %rs32167,%rs32146,%rs32152;
}
	// end inline asm
	// begin inline asm
	{add.f16 %rs32170,%rs32146,%rs32167;
}
	// end inline asm
	// begin inline asm
	{mul.f16 %rs32173,%rs32152,%rs32158;
}
	// end inline asm
	// begin inline asm
	{add.f16 %rs32176,%rs32152,%rs32173;
}
	// end inline asm
	// begin inline asm
	{mul.f16 %rs32179,%rs32158,%rs32164;
}
	// end inline asm
	// begin inline asm
	{add.f16 %rs32182,%rs32158,%rs32179;
}
	// end inline asm
	// begin inline asm
	{mul.f16 %rs32185,%rs32164,%rs32170;
}
	// end inline asm
	// begin inline asm
	{add.f16 %rs32188,%rs32164,%rs32185;
}
	// end inline asm
	// begin inline asm
	{mul.f16 %rs32191,%rs32170,%rs32176;
}
	// end inline asm
	// begin inline asm
	{add.f16 %rs32194,%rs32170,%rs32191;
}
	// end inline asm
	// begin inline asm
	{mul.f16 %rs32197,%rs32176,%rs32182;
}
	// end inline asm
	// begin inline asm
	{add.f16 %rs32200,%rs32176,%rs32197;
}
	// end inline asm
	// begin inline asm
	{mul.f16 %rs32203,%rs32182,%rs32188;
}
	// end inline asm
	// begin inline asm
	{add.f16 %rs32206,%rs32182,%rs32203;
}
	// end inline asm
	// begin inline asm
	{mul.f16 %rs32209,%rs32188,%rs32194;
}
	// end inline asm
	// begin inline asm
	{add.f16 %rs32212,%rs32188,%rs32209;
}
	// end inline asm
	// begin inline asm
	{mul.f16 %rs32215,%rs32194,%rs32200;
}
	// end inline asm
	// begin inline asm
	{add.f16 %rs32218,%rs32194,%rs32215;
}
	// end inline asm
	// begin inline asm
	{mul.f16 %rs32221,%rs32200,%rs32206;
}
	// end inline asm
	// begin inline asm
	{add.f16 %rs32224,%rs32200,%rs32221;
}
	// end inline asm
	// begin inline asm
	{mul.f16 %rs32227,%rs32206,%rs32212;
}
	// end inline asm
	// begin inline asm
	{add.f16 %rs32230,%rs32206,%rs32227;
}
	// end inline asm
	// begin inline asm
	{mul.f16 %rs32233,%rs32212,%rs32218;
}
	// end inline asm
	// begin inline asm
	{add.f16 %rs32236,%rs32212,%rs32233;
}
	// end inline asm
	// begin inline asm
	{mul.f16 %rs32239,%rs32218,%rs32224;
}
	// end inline asm
	// begin inline asm
	{add.f16 %rs32242,%rs32218,%rs32239;
}
	// end inline asm
	// begin inline asm
	{mul.f16 %rs32245,%rs32224,%rs32230;
}
	// end inline asm
	// begin inline asm
	{add.f16 %rs32248,%rs32224,%rs32245;
}
	// end inline asm
	// begin inline asm
	{mul.f16 %rs32251,%rs32230,%rs32236;
}
	// end inline asm
	// begin inline asm
	{add.f16 %rs32254,%rs32230,%rs32251;
}
	// end inline asm
	// begin inline asm
	{mul.f16 %rs32257,%rs32236,%rs32242;
}
	// end inline asm
	// begin inline asm
	{add.f16 %rs32260,%rs32236,%rs32257;
}
	// end inline asm
	// begin inline asm
	{mul.f16 %rs32263,%rs32242,%rs32248;
}
	// end inline asm
	// begin inline asm
	{add.f16 %rs32266,%rs32242,%rs32263;
}
	// end inline asm
	// begin inline asm
	{mul.f16 %rs32269,%rs32248,%rs32254;
}
	// end inline asm
	// begin inline asm
	{add.f16 %rs32272,%rs32248,%rs32269;
}
	// end inline asm
	// begin inline asm
	{mul.f16 %rs32275,%rs32254,%rs32260;
}
	// end inline asm
	// begin inline asm
	{add.f16 %rs32278,%rs32254,%rs32275;
}
	// end inline asm
	// begin inline asm
	{mul.f16 %rs32281,%rs32260,%rs32266;
}
	// end inline asm
	// begin inline asm
	{add.f16 %rs32284,%rs32260,%rs32281;
}
	// end inline asm
	// begin inline asm
	{mul.f16 %rs32287,%rs32266,%rs32272;
}
	// end inline asm
	// begin inline asm
	{add.f16 %rs32290,%rs32266,%rs32287;
}
	// end inline asm
	// begin inline asm
	{mul.f16 %rs32293,%rs32272,%rs32278;
}
	// end inline asm
	// begin inline asm
	{add.f16 %rs32296,%rs32272,%rs32293;
}
	// end inline asm
	// begin inline asm
	{mul.f16 %rs32299,%rs32278,%rs32284;
}
	// end inline asm
	// begin inline asm
	{add.f16 %rs32302,%rs32278,%rs32299;
}
	// end inline asm
	// begin inline asm
	{mul.f16 %rs32305,%rs32284,%rs32290;
}
	// end inline asm
	// begin inline asm
	{add.f16 %rs32308,%rs32284,%rs32305;
}
	// end inline asm
	// begin inline asm
	{mul.f16 %rs32311,%rs32290,%rs32296;
}
	// end inline asm
	// begin inline asm
	{add.f16 %rs32314,%rs32290,%rs32311;
}
	// end inline asm
	// begin inline asm
	{mul.f16 %rs32317,%rs32296,%rs32302;
}
	// end inline asm
	// begin inline asm
	{add.f16 %rs32320,%rs32296,%rs32317;
}
	// end inline asm
	// begin inline asm
	{mul.f16 %rs32323,%rs32302,%rs32308;
}
	// end inline asm
	// begin inline asm
	{add.f16 %rs32326,%rs32302,%rs32323;
}
	// end inline asm
	// begin inline asm
	{mul.f16 %rs32329,%rs32308,%rs32314;
}
	// end inline asm
	// begin inline asm
	{add.f16 %rs32332,%rs32308,%rs32329;
}
	// end inline asm
	// begin inline asm
	{mul.f16 %rs32335,%rs32314,%rs32320;
}
	// end inline asm
	// begin inline asm
	{add.f16 %rs32338,%rs32314,%rs32335;
}
	// end inline asm
	// begin inline asm
	{mul.f16 %rs32341,%rs32320,%rs32326;
}
	// end inline asm
	// begin inline asm
	{add.f16 %rs32344,%rs32320,%rs32341;
}
	// end inline asm
	// begin inline asm
	{mul.f16 %rs32347,%rs32326,%rs32332;
}
	// end inline asm
	// begin inline asm
	{add.f16 %rs32350,%rs32326,%rs32347;
}
	// end inline asm
	// begin inline asm
	{mul.f16 %rs32353,%rs32332,%rs32338;
}
	// end inline asm
	// begin inline asm
	{add.f16 %rs32356,%rs32332,%rs32353;
}
	// end inline asm
	// begin inline asm
	{mul.f16 %rs32359,%rs32338,%rs32344;
}
	// end inline asm
	// begin inline asm
	{add.f16 %rs32362,%rs32338,%rs32359;
}
	// end inline asm
	// begin inline asm
	{mul.f16 %rs32365,%rs32344,%rs32350;
}
	// end inline asm
	// begin inline asm
	{add.f16 %rs32368,%rs32344,%rs32365;
}
	// end inline asm
	// begin inline asm
	{mul.f16 %rs32371,%rs32350,%rs32356;
}
	// end inline asm
	// begin inline asm
	{add.f16 %rs32374,%rs32350,%rs32371;
}
	// end inline asm
	// begin inline asm
	{mul.f16 %rs32377,%rs32356,%rs32362;
}
	// end inline asm
	// begin inline asm
	{add.f16 %rs32380,%rs32356,%rs32377;
}
	// end inline asm
	// begin inline asm
	{mul.f16 %rs32383,%rs32362,%rs32368;
}
	// end inline asm
	// begin inline asm
	{add.f16 %rs32386,%rs32362,%rs32383;
}
	// end inline asm
	// begin inline asm
	{mul.f16 %rs32389,%rs32368,%rs32374;
}
	// end inline asm
	// begin inline asm
	{add.f16 %rs32392,%rs32368,%rs32389;
}
	// end inline asm
	// begin inline asm
	{mul.f16 %rs32395,%rs32374,%rs32380;
}
	// end inline asm
	// begin inline asm
	{add.f16 %rs32398,%rs32374,%rs32395;
}
	// end inline asm
	// begin inline asm
	{mul.f16 %rs32401,%rs32380,%rs32386;
}
	// end inline asm
	// begin inline asm
	{add.f16 %rs32404,%rs32380,%rs32401;
}
	// end inline asm
	// begin inline asm
	{mul.f16 %rs32407,%rs32386,%rs32392;
}
	// end inline asm
	// begin inline asm
	{add.f16 %rs32410,%rs32386,%rs32407;
}
	// end inline asm
	// begin inline asm
	{mul.f16 %rs32413,%rs32392,%rs32398;
}
	// end inline asm
	// begin inline asm
	{add.f16 %rs32416,%rs32392,%rs32413;
}
	// end inline asm
	// begin inline asm
	{mul.f16 %rs32419,%rs32398,%rs32404;
}
	// end inline asm
	// begin inline asm
	{add.f16 %rs32422,%rs32398,%rs32419;
}
	// end inline asm
	// begin inline asm
	{mul.f16 %rs32425,%rs32404,%rs32410;
}
	// end inline asm
	// begin inline asm
	{add.f16 %rs32428,%rs32404,%rs32425;
}
	// end inline asm
	// begin inline asm
	{mul.f16 %rs32431,%rs32410,%rs32416;
}
	// end inline asm
	// begin inline asm
	{add.f16 %rs32434,%rs32410,%rs32431;
}
	// end inline asm
	// begin inline asm
	{mul.f16 %rs32437,%rs32416,%rs32422;
}
	// end inline asm
	// begin inline asm
	{add.f16 %rs32440,%rs32416,%rs32437;
}
	// end inline asm
	// begin inline asm
	{mul.f16 %rs32443,%rs32422,%rs32428;
}
	// end inline asm
	// begin inline asm
	{add.f16 %rs32446,%rs32422,%rs32443;
}
	// end inline asm
	// begin inline asm
	{mul.f16 %rs32449,%rs32428,%rs32434;
}
	// end inline asm
	// begin inline asm
	{add.f16 %rs32452,%rs32428,%rs32449;
}
	// end inline asm
	// begin inline asm
	{mul.f16 %rs32455,%rs32434,%rs32440;
}
	// end inline asm
	// begin inline asm
	{add.f16 %rs32458,%rs32434,%rs32455;
}
	// end inline asm
	// begin inline asm
	{mul.f16 %rs32461,%rs32440,%rs32446;
}
	// end inline asm
	// begin inline asm
	{add.f16 %rs32464,%rs32440,%rs32461;
}
	// end inline asm
	// begin inline asm
	{mul.f16 %rs32467,%rs32446,%rs32452;
}
	// end inline asm
	// begin inline asm
	{add.f16 %rs32470,%rs32446,%rs32467;
}
	// end inline asm
	// begin inline asm
	{mul.f16 %rs32473,%rs32452,%rs32458;
}
	// end inline asm
	// begin inline asm
	{add.f16 %rs32476,%rs32452,%rs32473;
}
	// end inline asm
	// begin inline asm
	{mul.f16 %rs32479,%rs32458,%rs32464;
}
	// end inline asm
	// begin inline asm
	{add.f16 %rs32482,%rs32458,%rs32479;
}
	// end inline asm
	// begin inline asm
	{mul.f16 %rs32485,%rs32464,%rs32470;
}
	// end inline asm
	// begin inline asm
	{add.f16 %rs32488,%rs32464,%rs32485;
}
	// end inline asm
	// begin inline asm
	{mul.f16 %rs32491,%rs32470,%rs32476;
}
	// end inline asm
	// begin inline asm
	{add.f16 %rs32494,%rs32470,%rs32491;
}
	// end inline asm
	// begin inline asm
	{mul.f16 %rs32497,%rs32476,%rs32482;
}
	// end inline asm
	// begin inline asm
	{add.f16 %rs32500,%rs32476,%rs32497;
}
	// end inline asm
	// begin inline asm
	{mul.f16 %rs32503,%rs32482,%rs32488;
}
	// end inline asm
	// begin inline asm
	{add.f16 %rs32506,%rs32482,%rs32503;
}
	// end inline asm
	// begin inline asm
	{mul.f16 %rs32509,%rs32488,%rs32494;
}
	// end inline asm
	// begin inline asm
	{add.f16 %rs32512,%rs32488,%rs32509;
}
	// end inline asm
	// begin inline asm
	{mul.f16 %rs32515,%rs32494,%rs32500;
}
	// end inline asm
	// begin inline asm
	{add.f16 %rs32518,%rs32494,%rs32515;
}
	// end inline asm
	// begin inline asm
	{mul.f16 %rs32521,%rs32500,%rs32506;
}
	// end inline asm
	// begin inline asm
	{add.f16 %rs32524,%rs32500,%rs32521;
}
	// end inline asm
	// begin inline asm
	{mul.f16 %rs32527,%rs32506,%rs32512;
}
	// end inline asm
	// begin inline asm
	{add.f16 %rs32530,%rs32506,%rs32527;
}
	// end inline asm
	// begin inline asm
	{mul.f16 %rs32533,%rs32512,%rs32518;
}
	// end inline asm
	// begin inline asm
	{add.f16 %rs32536,%rs32512,%rs32533;
}
	// end inline asm
	// begin inline asm
	{mul.f16 %rs32539,%rs32518,%rs32524;
}
	// end inline asm
	// begin inline asm
	{add.f16 %rs32542,%rs32518,%rs32539;
}
	// end inline asm
	// begin inline asm
	{mul.f16 %rs32545,%rs32524,%rs32530;
}
	// end inline asm
	// begin inline asm
	{add.f16 %rs32548,%rs32524,%rs32545;
}
	// end inline asm
	// begin inline asm
	{mul.f16 %rs32551,%rs32530,%rs32536;
}
	// end inline asm
	// begin inline asm
	{add.f16 %rs32554,%rs32530,%rs32551;
}
	// end inline asm
	// begin inline asm
	{mul.f16 %rs32557,%rs32536,%rs32542;
}
	// end inline asm
	// begin inline asm
	{add.f16 %rs32560,%rs32536,%rs32557;
}
	// end inline asm
	// begin inline asm
	{mul.f16 %rs32563,%rs32542,%rs32548;
}
	// end inline asm
	// begin inline asm
	{add.f16 %rs32566,%rs32542,%rs32563;
}
	// end inline asm
	// begin inline asm
	{mul.f16 %rs32569,%rs32548,%rs32554;
}
	// end inline asm
	// begin inline asm
	{add.f16 %rs32572,%rs32548,%rs32569;
}
	// end inline asm
	// begin inline asm
	{mul.f16 %rs32575,%rs32554,%rs32560;
}
	// end inline asm
	// begin inline asm
	{add.f16 %rs32578,%rs32554,%rs32575;
}
	// end inline asm
	// begin inline asm
	{mul.f16 %rs32581,%rs32560,%rs32566;
}
	// end inline asm
	// begin inline asm
	{add.f16 %rs32584,%rs32560,%rs32581;
}
	// end inline asm
	// begin inline asm
	{mul.f16 %rs32587,%rs32566,%rs32572;
}
	// end inline asm
	// begin inline asm
	{add.f16 %rs32590,%rs32566,%rs32587;
}
	// end inline asm
	// begin inline asm
	{mul.f16 %rs32593,%rs32572,%rs32578;
}
	// end inline asm
	// begin inline asm
	{add.f16 %rs32596,%rs32572,%rs32593;
}
	// end inline asm
	// begin inline asm
	{mul.f16 %rs32599,%rs32578,%rs32584;
}
	// end inline asm
	// begin inline asm
	{add.f16 %rs32602,%rs32578,%rs32599;
}
	// end inline asm
	// begin inline asm
	{mul.f16 %rs32605,%rs32584,%rs32590;
}
	// end inline asm
	// begin inline asm
	{add.f16 %rs32608,%rs32584,%rs32605;
}
	// end inline asm
	// begin inline asm
	{mul.f16 %rs32611,%rs32590,%rs32596;
}
	// end inline asm
	// begin inline asm
	{add.f16 %rs32614,%rs32590,%rs32611;
}
	// end inline asm
	// begin inline asm
	{mul.f16 %rs32617,%rs32596,%rs32602;
}
	// end inline asm
	// begin inline asm
	{add.f16 %rs32620,%rs32596,%rs32617;
}
	// end inline asm
	// begin inline asm
	{mul.f16 %rs32623,%rs32602,%rs32608;
}
	// end inline asm
	// begin inline asm
	{add.f16 %rs32626,%rs32602,%rs32623;
}
	// end inline asm
	// begin inline asm
	{mul.f16 %rs32629,%rs32608,%rs32614;
}
	// end inline asm
	// begin inline asm
	{add.f16 %rs32632,%rs32608,%rs32629;
}
	// end inline asm
	// begin inline asm
	{mul.f16 %rs32635,%rs32614,%rs32620;
}
	// end inline asm
	// begin inline asm
	{add.f16 %rs32638,%rs32614,%rs32635;
}
	// end inline asm
	// begin inline asm
	{mul.f16 %rs32641,%rs32620,%rs32626;
}
	// end inline asm
	// begin inline asm
	{add.f16 %rs32644,%rs32620,%rs32641;
}
	// end inline asm
	// begin inline asm
	{mul.f16 %rs32647,%rs32626,%rs32632;
}
	// end inline asm
	// begin inline asm
	{add.f16 %rs32650,%rs32626,%rs32647;
}
	// end inline asm
	// begin inline asm
	{mul.f16 %rs32653,%rs32632,%rs32638;
}
	// end inline asm
	// begin inline asm
	{add.f16 %rs32656,%rs32632,%rs32653;
}
	// end inline asm
	// begin inline asm
	{mul.f16 %rs32659,%rs32638,%rs32644;
}
	// end inline asm
	// begin inline asm
	{add.f16 %rs32662,%rs32638,%rs32659;
}
	// end inline asm
	// begin inline asm
	{mul.f16 %rs32665,%rs32644,%rs32650;
}
	// end inline asm
	// begin inline asm
	{add.f16 %rs32668,%rs32644,%rs32665;
}
	// end inline asm
	// begin inline asm
	{mul.f16 %rs32671,%rs32650,%rs32656;
}
	// end inline asm
	// begin inline asm
	{add.f16 %rs32674,%rs32650,%rs32671;
}
	// end inline asm
	// begin inline asm
	{mul.f16 %rs32677,%rs32656,%rs32662;
}
	// end inline asm
	// begin inline asm
	{add.f16 %rs32680,%rs32656,%rs32677;
}
	// end inline asm
	// begin inline asm
	{mul.f16 %rs32683,%rs32662,%rs32668;
}
	// end inline asm
	// begin inline asm
	{add.f16 %rs32686,%rs32662,%rs32683;
}
	// end inline asm
	// begin inline asm
	{mul.f16 %rs32689,%rs32668,%rs32674;
}
	// end inline asm
	// begin inline asm
	{add.f16 %rs32692,%rs32668,%rs32689;
}
	// end inline asm
	// begin inline asm
	{mul.f16 %rs32695,%rs32674,%rs32680;
}
	// end inline asm
	// begin inline asm
	{add.f16 %rs32698,%rs32674,%rs32695;
}
	// end inline asm
	// begin inline asm
	{mul.f16 %rs32701,%rs32680,%rs32686;
}
	// end inline asm
	// begin inline asm
	{add.f16 %rs32704,%rs32680,%rs32701;
}
	// end inline asm
	// begin inline asm
	{mul.f16 %rs32707,%rs32686,%rs32692;
}
	// end inline asm
	// begin inline asm
	{add.f16 %rs32710,%rs32686,%rs32707;
}
	// end inline asm
	// begin inline asm
	{mul.f16 %rs32713,%rs32692,%rs32698;
}
	// end inline asm
	// begin inline asm
	{add.f16 %rs32716,%rs32692,%rs32713;
}
	// end inline asm
	// begin inline asm
	{mul.f16 %rs32719,%rs32698,%rs32704;
}
	// end inline asm
	// begin inline asm
	{add.f16 %rs32722,%rs32698,%rs32719;
}
	// end inline asm
	// begin inline asm
	{mul.f16 %rs32725,%rs32704,%rs32710;
}
	// end inline asm
	// begin inline asm
	{add.f16 %rs32728,%rs32704,%rs32725;
}
	// end inline asm
	// begin inline asm
	{mul.f16 %rs32731,%rs32710,%rs32716;
}
	// end inline asm
	// begin inline asm
	{add.f16 %rs32734,%rs32710,%rs32731;
}
	// end inline asm
	// begin inline asm
	{mul.f16 %rs32737,%rs32716,%rs32722;
}
	// end inline asm
	// begin inline asm
	{add.f16 %rs32740,%rs32716,%rs32737;
}
	// end inline asm
	// begin inline asm
	{mul.f16 %rs32743,%rs32722,%rs32728;
}
	// end inline asm
	// begin inline asm
	{add.f16 %rs32746,%rs32722,%rs32743;
}
	// end inline asm
	// begin inline asm
	{mul.f16 %rs32749,%rs32728,%rs32734;
}
	// end inline asm
	// begin inline asm
	{add.f16 %rs32752,%rs32728,%rs32749;
}
	// end inline asm
	// begin inline asm
	{mul.f16 %rs32755,%rs32734,%rs32740;
}
	// end inline asm
	// begin inline asm
	{add.f16 %rs32758,%rs32734,%rs32755;
}
	// end inline asm
	// begin inline asm
	{mul.f16 %rs32761,%rs32740,%rs32746;
}
	// end inline asm
	// begin inline asm
	{add.f16 %rs32764,%rs32740,%rs32761;
}
	// end inline asm
	// begin inline asm
	{mul.f16 %rs32767,%rs32746,%rs32752;
}
	// end inline asm
	// begin inline asm
	{add.f16 %rs32770,%rs32746,%rs32767;
}
	// end inline asm
	// begin inline asm
	{mul.f16 %rs32773,%rs32752,%rs32758;
}
	// end inline asm
	// begin inline asm
	{add.f16 %rs32776,%rs32752,%rs32773;
}
	// end inline asm
	// begin inline asm
	{mul.f16 %rs32779,%rs32758,%rs32764;
}
	// end inline asm
	// begin inline asm
	{add.f16 %rs32782,%rs32758,%rs32779;
}
	// end inline asm
	// begin inline asm
	{mul.f16 %rs32785,%rs32764,%rs32770;
}
	// end inline asm
	// begin inline asm
	{add.f16 %rs32788,%rs32764,%rs32785;
}
	// end inline asm
	// begin inline asm
	{mul.f16 %rs32791,%rs32770,%rs32776;
}
	// end inline asm
	// begin inline asm
	{add.f16 %rs32794,%rs32770,%rs32791;
}
	// end inline asm
	// begin inline asm
	{mul.f16 %rs32797,%rs32776,%rs32782;
}
	// end inline asm
	// begin inline asm
	{add.f16 %rs32800,%rs32776,%rs32797;
}
	// end inline asm
	// begin inline asm
	{mul.f16 %rs32803,%rs32782,%rs32788;
}
	// end inline asm
	// begin inline asm
	{add.f16 %rs32806,%rs32782,%rs32803;
}
	// end inline asm
	// begin inline asm
	{mul.f16 %rs32809,%rs32788,%rs32794;
}
	// end inline asm
	// begin inline asm
	{add.f16 %rs32812,%rs32788,%rs32809;
}
	// end inline asm
	// begin inline asm
	{mul.f16 %rs32815,%rs32794,%rs32800;
}
	// end inline asm
	// begin inline asm
	{add.f16 %rs32818,%rs32794,%rs32815;
}
	// end inline asm
	// begin inline asm
	{mul.f16 %rs32821,%rs32800,%rs32806;
}
	// end inline asm
	// begin inline asm
	{add.f16 %rs32824,%rs32800,%rs32821;
}
	// end inline asm
	// begin inline asm
	{mul.f16 %rs32827,%rs32806,%rs32812;
}
	// end inline asm
	// begin inline asm
	{add.f16 %rs32830,%rs32806,%rs32827;
}
	// end inline asm
	// begin inline asm
	{mul.f16 %rs32833,%rs32812,%rs32818;
}
	// end inline asm
	// begin inline asm
	{add.f16 %rs32836,%rs32812,%rs32833;
}
	// end inline asm
	// begin inline asm
	{mul.f16 %rs32839,%rs32818,%rs32824;
}
	// end inline asm
	// begin inline asm
	{add.f16 %rs32842,%rs32818,%rs32839;
}
	// end inline asm
	// begin inline asm
	{mul.f16 %rs32845,%rs32824,%rs32830;
}
	// end inline asm
	// begin inline asm
	{add.f16 %rs32848,%rs32824,%rs32845;
}
	// end inline asm
	// begin inline asm
	{mul.f16 %rs32851,%rs32830,%rs32836;
}
	// end inline asm
	// begin inline asm
	{add.f16 %rs32854,%rs32830,%rs32851;
}
	// end inline asm
	// begin inline asm
	{mul.f16 %rs32857,%rs32836,%rs32842;
}
	// end inline asm
	// begin inline asm
	{add.f16 %rs32860,%rs32836,%rs32857;
}
	// end inline asm
	// begin inline asm
	{mul.f16 %rs32863,%rs32842,%rs32848;
}
	// end inline asm
	// begin inline asm
	{add.f16 %rs32866,%rs32842,%rs32863;
}
	// end inline asm
	// begin inline asm
	{mul.f16 %rs32869,%rs32848,%rs32854;
}
	// end inline asm
	// begin inline asm
	{add.f16 %rs32872,%rs32848,%rs32869;
}
	// end inline asm
	// begin inline asm
	{mul.f16 %rs32875,%rs32854,%rs32860;
}
	// end inline asm
	// begin inline asm
	{add.f16 %rs32878,%rs32854,%rs32875;
}
	// end inline asm
	// begin inline asm
	{mul.f16 %rs32881,%rs32860,%rs32866;
}
	// end inline asm
	// begin inline asm
	{add.f16 %rs32884,%rs32860,%rs32881;
}
	// end inline asm
	// begin inline asm
	{mul.f16 %rs32887,%rs32866,%rs32872;
}
	// end inline asm
	// begin inline asm
	{add.f16 %rs32890,%rs32866,%rs32887;
}
	// end inline asm
	// begin inline asm
	{mul.f16 %rs32893,%rs32872,%rs32878;
}
	// end inline asm
	// begin inline asm
	{add.f16 %rs32896,%rs32872,%rs32893;
}
	// end inline asm
	// begin inline asm
	{mul.f16 %rs32899,%rs32878,%rs32884;
}
	// end inline asm
	// begin inline asm
	{add.f16 %rs32902,%rs32878,%rs32899;
}
	// end inline asm
	// begin inline asm
	{mul.f16 %rs32905,%rs32884,%rs32890;
}
	// end inline asm
	// begin inline asm
	{add.f16 %rs32908,%rs32884,%rs32905;
}
	// end inline asm
	// begin inline asm
	{mul.f16 %rs32911,%rs32890,%rs32896;
}
	// end inline asm
	// begin inline asm
	{add.f16 %rs32914,%rs32890,%rs32911;
}
	// end inline asm
	// begin inline asm
	{mul.f16 %rs32917,%rs32896,%rs32902;
}
	// end inline asm
	// begin inline asm
	{add.f16 %rs32920,%rs32896,%rs32917;
}
	// end inline asm
	// begin inline asm
	{mul.f16 %rs32923,%rs32902,%rs32908;
}
	// end inline asm
	// begin inline asm
	{add.f16 %rs32926,%rs32902,%rs32923;
}
	// end inline asm
	// begin inline asm
	{mul.f16 %rs32929,%rs32908,%rs32914;
}
	// end inline asm
	// begin inline asm
	{add.f16 %rs32932,%rs32908,%rs32929;
}
	// end inline asm
	// begin inline asm
	{mul.f16 %rs32935,%rs32914,%rs32920;
}
	// end inline asm
	// begin inline asm
	{add.f16 %rs32938,%rs32914,%rs32935;
}
	// end inline asm
	// begin inline asm
	{mul.f16 %rs32941,%rs32920,%rs32926;
}
	// end inline asm
	// begin inline asm
	{add.f16 %rs32944,%rs32920,%rs32941;
}
	// end inline asm
	// begin inline asm
	{mul.f16 %rs32947,%rs32926,%rs32932;
}
	// end inline asm
	// begin inline asm
	{add.f16 %rs32950,%rs32926,%rs32947;
}
	// end inline asm
	// begin inline asm
	{mul.f16 %rs32953,%rs32932,%rs32938;
}
	// end inline asm
	// begin inline asm
	{add.f16 %rs32956,%rs32932,%rs32953;
}
	// end inline asm
	// begin inline asm
	{mul.f16 %rs32959,%rs32938,%rs32944;
}
	// end inline asm
	// begin inline asm
	{add.f16 %rs32962,%rs32938,%rs32959;
}
	// end inline asm
	// begin inline asm
	{mul.f16 %rs32965,%rs32944,%rs32950;
}
	// end inline asm
	// begin inline asm
	{add.f16 %rs32968,%rs32944,%rs32965;
}
	// end inline asm
	// begin inline asm
	{mul.f16 %rs32971,%rs32950,%rs32956;
}
	// end inline asm
	// begin inline asm
	{add.f16 %rs32974,%rs32950,%rs32971;
}
	// end inline asm
	// begin inline asm
	{mul.f16 %rs32977,%rs32956,%rs32962;
}
	// end inline asm
	// begin inline asm
	{add.f16 %rs32980,%rs32956,%rs32977;
}
	// end inline asm
	// begin inline asm
	{mul.f16 %rs32983,%rs32962,%rs32968;
}
	// end inline asm
	// begin inline asm
	{add.f16 %rs32986,%rs32962,%rs32983;
}
	// end inline asm
	// begin inline asm
	{mul.f16 %rs32989,%rs32968,%rs32974;
}
	// end inline asm
	// begin inline asm
	{add.f16 %rs32992,%rs32968,%rs32989;
}
	// end inline asm
	// begin inline asm
	{mul.f16 %rs32995,%rs32974,%rs32980;
}
	// end inline asm
	// begin inline asm
	{add.f16 %rs32998,%rs32974,%rs32995;
}
	// end inline asm
	// begin inline asm
	{mul.f16 %rs33001,%rs32980,%rs32986;
}
	// end inline asm
	// begin inline asm
	{add.f16 %rs33004,%rs32980,%rs33001;
}
	// end inline asm
	// begin inline asm
	{mul.f16 %rs33007,%rs32986,%rs32992;
}
	// end inline asm
	// begin inline asm
	{add.f16 %rs33010,%rs32986,%rs33007;
}
	// end inline asm
	// begin inline asm
	{mul.f16 %rs33013,%rs32992,%rs32998;
}
	// end inline asm
	// begin inline asm
	{add.f16 %rs33016,%rs32992,%rs33013;
}
	// end inline asm
	// begin inline asm
	{mul.f16 %rs33019,%rs32998,%rs33004;
}
	// end inline asm
	// begin inline asm
	{add.f16 %rs33022,%rs32998,%rs33019;
}
	// end inline asm
	// begin inline asm
	{mul.f16 %rs33025,%rs33004,%rs33010;
}
	// end inline asm
	// begin inline asm
	{add.f16 %rs33028,%rs33004,%rs33025;
}
	// end inline asm
	// begin inline asm
	{mul.f16 %rs33031,%rs33010,%rs33016;
}
	// end inline asm
	// begin inline asm
	{add.f16 %rs33034,%rs33010,%rs33031;
}
	// end inline asm
	// begin inline asm
	{mul.f16 %rs33037,%rs33016,%rs33022;
}
	// end inline asm
	// begin inline asm
	{add.f16 %rs33040,%rs33016,%rs33037;
}
	// end inline asm
	// begin inline asm
	{mul.f16 %rs33043,%rs33022,%rs33028;
}
	// end inline asm
	// begin inline asm
	{add.f16 %rs33046,%rs33022,%rs33043;
}
	// end inline asm
	// begin inline asm
	{mul.f16 %rs33049,%rs33028,%rs33034;
}
	// end inline asm
	// begin inline asm
	{add.f16 %rs33052,%rs33028,%rs33049;
}
	// end inline asm
	// begin inline asm
	{mul.f16 %rs33055,%rs33034,%rs33040;
}
	// end inline asm
	// begin inline asm
	{add.f16 %rs33058,%rs33034,%rs33055;
}
	// end inline asm
	// begin inline asm
	{mul.f16 %rs33061,%rs33040,%rs33046;
}
	// end inline asm
	// begin inline asm
	{add.f16 %rs33064,%rs33040,%rs33061;
}
	// end inline asm
	// begin inline asm
	{mul.f16 %rs33067,%rs33046,%rs33052;
}
	// end inline asm
	// begin inline asm
	{add.f16 %rs33070,%rs33046,%rs33067;
}
	// end inline asm
	// begin inline asm
	{mul.f16 %rs33073,%rs33052,%rs33058;
}
	// end inline asm
	// begin inline asm
	{add.f16 %rs33076,%rs33052,%rs33073;
}
	// end inline asm
	// begin inline asm
	{mul.f16 %rs33079,%rs33058,%rs33064;
}
	// end inline asm
	// begin inline asm
	{add.f16 %rs33082,%rs33058,%rs33079;
}
	// end inline asm
	// begin inline asm
	{mul.f16 %rs33085,%rs33064,%rs33070;
}
	// end inline asm
	// begin inline asm
	{add.f16 %rs33088,%rs33064,%rs33085;
}
	// end inline asm
	// begin inline asm
	{mul.f16 %rs33091,%rs33070,%rs33076;
}
	// end inline asm
	// begin inline asm
	{add.f16 %rs33094,%rs33070,%rs33091;
}
	// end inline asm
	// begin inline asm
	{mul.f16 %rs33097,%rs33076,%rs33082;
}
	// end inline asm
	// begin inline asm
	{add.f16 %rs33100,%rs33076,%rs33097;
}
	// end inline asm
	// begin inline asm
	{mul.f16 %rs33103,%rs33082,%rs33088;
}
	// end inline asm
	// begin inline asm
	{add.f16 %rs33106,%rs33082,%rs33103;
}
	// end inline asm
	// begin inline asm
	{mul.f16 %rs33109,%rs33088,%rs33094;
}
	// end inline asm
	// begin inline asm
	{add.f16 %rs33112,%rs33088,%rs33109;
}
	// end inline asm
	// begin inline asm
	{mul.f16 %rs33115,%rs33094,%rs33100;
}
	// end inline asm
	// begin inline asm
	{add.f16 %rs33118,%rs33094,%rs33115;
}
	// end inline asm
	// begin inline asm
	{mul.f16 %rs33121,%rs33100,%rs33106;
}
	// end inline asm
	// begin inline asm
	{add.f16 %rs33124,%rs33100,%rs33121;
}
	// end inline asm
	// begin inline asm
	{mul.f16 %rs33127,%rs33106,%rs33112;
}
	// end inline asm
	// begin inline asm
	{add.f16 %rs33130,%rs33106,%rs33127;
}
	// end inline asm
	// begin inline asm
	{mul.f16 %rs33133,%rs33112,%rs33118;
}
	// end inline asm
	// begin inline asm
	{add.f16 %rs33136,%rs33112,%rs33133;
}
	// end inline asm
	// begin inline asm
	{mul.f16 %rs33139,%rs33118,%rs33124;
}
	// end inline asm
	// begin inline asm
	{add.f16 %rs33142,%rs33118,%rs33139;
}
	// end inline asm
	// begin inline asm
	{mul.f16 %rs33145,%rs33124,%rs33130;
}
	// end inline asm
	// begin inline asm
	{add.f16 %rs33148,%rs33124,%rs33145;
}
	// end inline asm
	// begin inline asm
	{mul.f16 %rs33151,%rs33130,%rs33136;
}
	// end inline asm
	// begin inline asm
	{add.f16 %rs33154,%rs33130,%rs33151;
}
	// end inline asm
	// begin inline asm
	{mul.f16 %rs33157,%rs33136,%rs33142;
}
	// end inline asm
	// begin inline asm
	{add.f16 %rs33160,%rs33136,%rs33157;
}
	// end inline asm
	// begin inline asm
	{mul.f16 %rs33163,%rs33142,%rs33148;
}
	// end inline asm
	// begin inline asm
	{add.f16 %rs33166,%rs33142,%rs33163;
}
	// end inline asm
	// begin inline asm
	{mul.f16 %rs33169,%rs33148,%rs33154;
}
	// end inline asm
	// begin inline asm
	{add.f16 %rs33172,%rs33148,%rs33169;
}
	// end inline asm
	// begin inline asm
	{mul.f16 %rs33175,%rs33154,%rs33160;
}
	// end inline asm
	// begin inline asm
	{add.f16 %rs33178,%rs33154,%rs33175;
}
	// end inline asm
	// begin inline asm
	{mul.f16 %rs33181,%rs33160,%rs33166;
}
	// end inline asm
	// begin inline asm
	{add.f16 %rs33184,%rs33160,%rs33181;
}
	// end inline asm
	// begin inline asm
	{mul.f16 %rs33187,%rs33166,%rs33172;
}
	// end inline asm
	// begin inline asm
	{add.f16 %rs33190,%rs33166,%rs33187;
}
	// end inline asm
	// begin inline asm
	{mul.f16 %rs33193,%rs33172,%rs33178;
}
	// end inline asm
	// begin inline asm
	{add.f16 %rs33196,%rs33172,%rs33193;
}
	// end inline asm
	// begin inline asm
	{mul.f16 %rs33199,%rs33178,%rs33184;
}
	// end inline asm
	// begin inline asm
	{add.f16 %rs33202,%rs33178,%rs33199;
}
	// end inline asm
	// begin inline asm
	{mul.f16 %rs33205,%rs33184,%rs33190;
}
	// end inline asm
	// begin inline asm
	{add.f16 %rs33208,%rs33184,%rs33205;
}
	// end inline asm
	// begin inline asm
	{mul.f16 %rs33211,%rs33190,%rs33196;
}
	// end inline asm
	// begin inline asm
	{add.f16 %rs33214,%rs33190,%rs33211;
}
	// end inline asm
	// begin inline asm
	{mul.f16 %rs33217,%rs33196,%rs33202;
}
	// end inline asm
	// begin inline asm
	{add.f16 %rs33220,%rs33196,%rs33217;
}
	// end inline asm
	// begin inline asm
	{mul.f16 %rs33223,%rs33202,%rs33208;
}
	// end inline asm
	// begin inline asm
	{add.f16 %rs33226,%rs33202,%rs33223;
}
	// end inline asm
	// begin inline asm
	{mul.f16 %rs33229,%rs33208,%rs33214;
}
	// end inline asm
	// begin inline asm
	{add.f16 %rs33232,%rs33208,%rs33229;
}
	// end inline asm
	// begin inline asm
	{mul.f16 %rs33235,%rs33214,%rs33220;
}
	// end inline asm
	// begin inline asm
	{add.f16 %rs33238,%rs33214,%rs33235;
}
	// end inline asm
	// begin inline asm
	{mul.f16 %rs33241,%rs33220,%rs33226;
}
	// end inline asm
	// begin inline asm
	{add.f16 %rs33244,%rs33220,%rs33241;
}
	// end inline asm
	// begin inline asm
	{mul.f16 %rs33247,%rs33226,%rs33232;
}
	// end inline asm
	// begin inline asm
	{add.f16 %rs33250,%rs33226,%rs33247;
}
	// end inline asm
	// begin inline asm
	{mul.f16 %rs33253,%rs33232,%rs33238;
}
	// end inline asm
	// begin inline asm
	{add.f16 %rs33256,%rs33232,%rs33253;
}
	// end inline asm
	// begin inline asm
	{mul.f16 %rs33259,%rs33238,%rs33244;
}
	// end inline asm
	// begin inline asm
	{add.f16 %rs33262,%rs33238,%rs33259;
}
	// end inline asm
	// begin inline asm
	{mul.f16 %rs33265,%rs33244,%rs33250;
}
	// end inline asm
	// begin inline asm
	{add.f16 %rs33268,%rs33244,%rs33265;
}
	// end inline asm
	// begin inline asm
	{mul.f16 %rs33271,%rs33250,%rs33256;
}
	// end inline asm
	// begin inline asm
	{add.f16 %rs33274,%rs33250,%rs33271;
}
	// end inline asm
	// begin inline asm
	{mul.f16 %rs33277,%rs33256,%rs33262;
}
	// end inline asm
	// begin inline asm
	{add.f16 %rs33280,%rs33256,%rs33277;
}
	// end inline asm
	// begin inline asm
	{mul.f16 %rs33283,%rs33262,%rs33268;
}
	// end inline asm
	// begin inline asm
	{add.f16 %rs33286,%rs33262,%rs33283;
}
	// end inline asm
	// begin inline asm
	{mul.f16 %rs33289,%rs33268,%rs33274;
}
	// end inline asm
	// begin inline asm
	{add.f16 %rs33292,%rs33268,%rs33289;
}
	// end inline asm
	// begin inline asm
	{mul.f16 %rs33295,%rs33274,%rs33280;
}
	// end inline asm
	// begin inline asm
	{add.f16 %rs33298,%rs33274,%rs33295;
}
	// end inline asm
	// begin inline asm
	{mul.f16 %rs33301,%rs33280,%rs33286;
}
	// end inline asm
	// begin inline asm
	{add.f16 %rs33304,%rs33280,%rs33301;
}
	// end inline asm
	// begin inline asm
	{mul.f16 %rs33307,%rs33286,%rs33292;
}
	// end inline asm
	// begin inline asm
	{add.f16 %rs33310,%rs33286,%rs33307;
}
	// end inline asm
	// begin inline asm
	{mul.f16 %rs33313,%rs33292,%rs33298;
}
	// end inline asm
	// begin inline asm
	{add.f16 %rs33316,%rs33292,%rs33313;
}
	// end inline asm
	// begin inline asm
	{mul.f16 %rs33319,%rs33298,%rs33304;
}
	// end inline asm
	// begin inline asm
	{add.f16 %rs33322,%rs33298,%rs33319;
}
	// end inline asm
	// begin inline asm
	{mul.f16 %rs33325,%rs33304,%rs33310;
}
	// end inline asm
	// begin inline asm
	{add.f16 %rs33328,%rs33304,%rs33325;
}
	// end inline asm
	// begin inline asm
	{mul.f16 %rs33331,%rs33310,%rs33316;
}
	// end inline asm
	// begin inline asm
	{add.f16 %rs33334,%rs33310,%rs33331;
}
	// end inline asm
	// begin inline asm
	{mul.f16 %rs33337,%rs33316,%rs33322;
}
	// end inline asm
	// begin inline asm
	{add.f16 %rs33340,%rs33316,%rs33337;
}
	// end inline asm
	// begin inline asm
	{mul.f16 %rs33343,%rs33322,%rs33328;
}
	// end inline asm
	// begin inline asm
	{add.f16 %rs33346,%rs33322,%rs33343;
}
	// end inline asm
	// begin inline asm
	{mul.f16 %rs33349,%rs33328,%rs33334;
}
	// end inline asm
	// begin inline asm
	{add.f16 %rs33352,%rs33328,%rs33349;
}
	// end inline asm
	// begin inline asm
	{mul.f16 %rs33355,%rs33334,%rs33340;
}
	// end inline asm
	// begin inline asm
	{add.f16 %rs33358,%rs33334,%rs33355;
}
	// end inline asm
	// begin inline asm
	{mul.f16 %rs33361,%rs33340,%rs33346;
}
	// end inline asm
	// begin inline asm
	{add.f16 %rs33364,%rs33340,%rs33361;
}
	// end inline asm
	// begin inline asm
	{mul.f16 %rs33367,%rs33346,%rs33352;
}
	// end inline asm
	// begin inline asm
	{add.f16 %rs33370,%rs33346,%rs33367;
}
	// end inline asm
	// begin inline asm
	{mul.f16 %rs33373,%rs33352,%rs33358;
}
	// end inline asm
	// begin inline asm
	{add.f16 %rs33376,%rs33352,%rs33373;
}
	// end inline asm
	// begin inline asm
	{mul.f16 %rs33379,%rs33358,%rs33364;
}
	// end inline asm
	// begin inline asm
	{add.f16 %rs33382,%rs33358,%rs33379;
}
	// end inline asm
	// begin inline asm
	{mul.f16 %rs33385,%rs33364,%rs33370;
}
	// end inline asm
	// begin inline asm
	{add.f16 %rs33388,%rs33364,%rs33385;
}
	// end inline asm
	// begin inline asm
	{mul.f16 %rs33391,%rs33370,%rs33376;
}
	// end inline asm
	// begin inline asm
	{add.f16 %rs33394,%rs33370,%rs33391;
}
	// end inline asm
	// begin inline asm
	{mul.f16 %rs33397,%rs33376,%rs33382;
}
	// end inline asm
	// begin inline asm
	{add.f16 %rs33400,%rs33376,%rs33397;
}
	// end inline asm
	// begin inline asm
	{mul.f16 %rs33403,%rs33382,%rs33388;
}
	// end inline asm
	// begin inline asm
	{add.f16 %rs33406,%rs33382,%rs33403;
}
	// end inline asm
	// begin inline asm
	{mul.f16 %rs33409,%rs33388,%rs33394;
}
	// end inline asm
	// begin inline asm
	{add.f16 %rs33412,%rs33388,%rs33409;
}
	// end inline asm
	// begin inline asm
	{mul.f16 %rs33415,%rs33394,%rs33400;
}
	// end inline asm
	// begin inline asm
	{add.f16 %rs33418,%rs33394,%rs33415;
}
	// end inline asm
	// begin inline asm
	{mul.f16 %rs33421,%rs33400,%rs33406;
}
	// end inline asm
	// begin inline asm
	{add.f16 %rs33424,%rs33400,%rs33421;
}
	// end inline asm
	// begin inline asm
	{mul.f16 %rs33427,%rs33406,%rs33412;
}
	// end inline asm
	// begin inline asm
	{add.f16 %rs33430,%rs33406,%rs33427;
}
	// end inline asm
	// begin inline asm
	{mul.f16 %rs33433,%rs33412,%rs33418;
}
	// end inline asm
	// begin inline asm
	{add.f16 %rs33436,%rs33412,%rs33433;
}
	// end inline asm
	// begin inline asm
	{mul.f16 %rs33439,%rs33418,%rs33424;
}
	// end inline asm
	// begin inline asm
	{add.f16 %rs33442,%rs33418,%rs33439;
}
	// end inline asm
	// begin inline asm
	{mul.f16 %rs33445,%rs33424,%rs33430;
}
	// end inline asm
	// begin inline asm
	{add.f16 %rs33448,%rs33424,%rs33445;
}
	// end inline asm
	// begin inline asm
	{mul.f16 %rs33451,%rs33430,%rs33436;
}
	// end inline asm
	// begin inline asm
	{add.f16 %rs33454,%rs33430,%rs33451;
}
	// end inline asm
	// begin inline asm
	{mul.f16 %rs33457,%rs33436,%rs33442;
}
	// end inline asm
	// begin inline asm
	{add.f16 %rs33460,%rs33436,%rs33457;
}
	// end inline asm
	// begin inline asm
	{mul.f16 %rs33463,%rs33442,%rs33448;
}
	// end inline asm
	// begin inline asm
	{add.f16 %rs33466,%rs33442,%rs33463;
}
	// end inline asm
	// begin inline asm
	{mul.f16 %rs33469,%rs33448,%rs33454;
}
	// end inline asm
	// begin inline asm
	{add.f16 %rs33472,%rs33448,%rs33469;
}
	// end inline asm
	// begin inline asm
	{mul.f16 %rs33475,%rs33454,%rs33460;
}
	// end inline asm
	// begin inline asm
	{add.f16 %rs33478,%rs33454,%rs33475;
}
	// end inline asm
	// begin inline asm
	{mul.f16 %rs33481,%rs33460,%rs33466;
}
	// end inline asm
	// begin inline asm
	{add.f16 %rs33484,%rs33460,%rs33481;
}
	// end inline asm
	// begin inline asm
	{mul.f16 %rs33487,%rs33466,%rs33472;
}
	// end inline asm
	// begin inline asm
	{add.f16 %rs33490,%rs33466,%rs33487;
}
	// end inline asm
	// begin inline asm
	{mul.f16 %rs33493,%rs33472,%rs33478;
}
	// end inline asm
	// begin inline asm
	{add.f16 %rs33496,%rs33472,%rs33493;
}
	// end inline asm
	// begin inline asm
	{mul.f16 %rs33499,%rs33478,%rs33484;
}
	// end inline asm
	// begin inline asm
	{add.f16 %rs33502,%rs33478,%rs33499;
}
	// end inline asm
	// begin inline asm
	{mul.f16 %rs33505,%rs33484,%rs33490;
}
	// end inline asm
	// begin inline asm
	{add.f16 %rs33508,%rs33484,%rs33505;
}
	// end inline asm
	// begin inline asm
	{mul.f16 %rs33511,%rs33490,%rs33496;
}
	// end inline asm
	// begin inline asm
	{add.f16 %rs33514,%rs33490,%rs33511;
}
	// end inline asm
	// begin inline asm
	{mul.f16 %rs33517,%rs33496,%rs33502;
}
	// end inline asm
	// begin inline asm
	{add.f16 %rs33520,%rs33496,%rs33517;
}
	// end inline asm
	// begin inline asm
	{mul.f16 %rs33523,%rs33502,%rs33508;
}
	// end inline asm
	// begin inline asm
	{add.f16 %rs33526,%rs33502,%rs33523;
}
	// end inline asm
	// begin inline asm
	{mul.f16 %rs33529,%rs33508,%rs33514;
}
	// end inline asm
	// begin inline asm
	{add.f16 %rs33532,%rs33508,%rs33529;
}
	// end inline asm
	// begin inline asm
	{mul.f16 %rs33535,%rs33514,%rs33520;
}
	// end inline asm
	// begin inline asm
	{add.f16 %rs33538,%rs33514,%rs33535;
}
	// end inline asm
	// begin inline asm
	{mul.f16 %rs33541,%rs33520,%rs33526;
}
	// end inline asm
	// begin inline asm
	{add.f16 %rs33544,%rs33520,%rs33541;
}
	// end inline asm
	// begin inline asm
	{mul.f16 %rs33547,%rs33526,%rs33532;
}
	// end inline asm
	// begin inline asm
	{add.f16 %rs33550,%rs33526,%rs33547;
}
	// end inline asm
	// begin inline asm
	{mul.f16 %rs33553,%rs33532,%rs33538;
}
	// end inline asm
	// begin inline asm
	{add.f16 %rs33556,%rs33532,%rs33553;
}
	// end inline asm
	// begin inline asm
	{mul.f16 %rs33559,%rs33538,%rs33544;
}
	// end inline asm
	// begin inline asm
	{add.f16 %rs33562,%rs33538,%rs33559;
}
	// end inline asm
	// begin inline asm
	{mul.f16 %rs33565,%rs33544,%rs33550;
}
	// end inline asm
	// begin inline asm
	{add.f16 %rs33568,%rs33544,%rs33565;
}
	// end inline asm
	// begin inline asm
	{mul.f16 %rs33571,%rs33550,%rs33556;
}
	// end inline asm
	// begin inline asm
	{add.f16 %rs33574,%rs33550,%rs33571;
}
	// end inline asm
	// begin inline asm
	{mul.f16 %rs33577,%rs33556,%rs33562;
}
	// end inline asm
	// begin inline asm
	{add.f16 %rs33580,%rs33556,%rs33577;
}
	// end inline asm
	// begin inline asm
	{mul.f16 %rs33583,%rs33562,%rs33568;
}
	// end inline asm
	// begin inline asm
	{add.f16 %rs33586,%rs33562,%rs33583;
}
	// end inline asm
	// begin inline asm
	{mul.f16 %rs33589,%rs33568,%rs33574;
}
	// end inline asm
	// begin inline asm
	{add.f16 %rs33592,%rs33568,%rs33589;
}
	// end inline asm
	// begin inline asm
	{mul.f16 %rs33595,%rs33574,%rs33580;
}
	// end inline asm
	// begin inline asm
	{add.f16 %rs33598,%rs33574,%rs33595;
}
	// end inline asm
	// begin inline asm
	{mul.f16 %rs33601,%rs33580,%rs33586;
}
	// end inline asm
	// begin inline asm
	{add.f16 %rs33604,%rs33580,%rs33601;
}
	// end inline asm
	// begin inline asm
	{mul.f16 %rs33607,%rs33586,%rs33592;
}
	// end inline asm
	// begin inline asm
	{add.f16 %rs33610,%rs33586,%rs33607;
}
	// end inline asm
	// begin inline asm
	{mul.f16 %rs33613,%rs33592,%rs33598;
}
	// end inline asm
	// begin inline asm
	{add.f16 %rs33616,%rs33592,%rs33613;
}
	// end inline asm
	// begin inline asm
	{mul.f16 %rs33619,%rs33598,%rs33604;
}
	// end inline asm
	// begin inline asm
	{add.f16 %rs33622,%rs33598,%rs33619;
}
	// end inline asm
	// begin inline asm
	{mul.f16 %rs33625,%rs33604,%rs33610;
}
	// end inline asm
	// begin inline asm
	{add.f16 %rs33628,%rs33604,%rs33625;
}
	// end inline asm
	// begin inline asm
	{mul.f16 %rs33631,%rs33610,%rs33616;
}
	// end inline asm
	// begin inline asm
	{add.f16 %rs33634,%rs33610,%rs33631;
}
	// end inline asm
	// begin inline asm
	{mul.f16 %rs33637,%rs33616,%rs33622;
}
	// end inline asm
	// begin inline asm
	{add.f16 %rs33640,%rs33616,%rs33637;
}
	// end inline asm
	// begin inline asm
	{mul.f16 %rs33643,%rs33622,%rs33628;
}
	// end inline asm
	// begin inline asm
	{add.f16 %rs33646,%rs33622,%rs33643;
}
	// end inline asm
	// begin inline asm
	{mul.f16 %rs33649,%rs33628,%rs33634;
}
	// end inline asm
	// begin inline asm
	{add.f16 %rs33652,%rs33628,%rs33649;
}
	// end inline asm
	// begin inline asm
	{mul.f16 %rs33655,%rs33634,%rs33640;
}
	// end inline asm
	// begin inline asm
	{add.f16 %rs33658,%rs33634,%rs33655;
}
	// end inline asm
	// begin inline asm
	{mul.f16 %rs33661,%rs33640,%rs33646;
}
	// end inline asm
	// begin inline asm
	{add.f16 %rs33664,%rs33640,%rs33661;
}
	// end inline asm
	// begin inline asm
	{mul.f16 %rs33667,%rs33646,%rs33652;
}
	// end inline asm
	// begin inline asm
	{add.f16 %rs33670,%rs33646,%rs33667;
}
	// end inline asm
	// begin inline asm
	{mul.f16 %rs33673,%rs33652,%rs33658;
}
	// end inline asm
	// begin inline asm
	{add.f16 %rs33676,%rs33652,%rs33673;
}
	// end inline asm
	// begin inline asm
	{mul.f16 %rs33679,%rs33658,%rs33664;
}
	// end inline asm
	// begin inline asm
	{add.f16 %rs33682,%rs33658,%rs33679;
}
	// end inline asm
	// begin inline asm
	{mul.f16 %rs33685,%rs33664,%rs33670;
}
	// end inline asm
	// begin inline asm
	{add.f16 %rs33688,%rs33664,%rs33685;
}
	// end inline asm
	// begin inline asm
	{mul.f16 %rs33691,%rs33670,%rs33676;
}
	// end inline asm
	// begin inline asm
	{add.f16 %rs33694,%rs33670,%rs33691;
}
	// end inline asm
	// begin inline asm
	{mul.f16 %rs33697,%rs33676,%rs33682;
}
	// end inline asm
	// begin inline asm
	{add.f16 %rs33700,%rs33676,%rs33697;
}
	// end inline asm
	// begin inline asm
	{mul.f16 %rs33703,%rs33682,%rs33688;
}
	// end inline asm
	// begin inline asm
	{add.f16 %rs33706,%rs33682,%rs33703;
}
	// end inline asm
	// begin inline asm
	{mul.f16 %rs33709,%rs33688,%rs33694;
}
	// end inline asm
	// begin inline asm
	{add.f16 %rs33712,%rs33688,%rs33709;
}
	// end inline asm
	// begin inline asm
	{mul.f16 %rs33715,%rs33694,%rs33700;
}
	// end inline asm
	// begin inline asm
	{add.f16 %rs33718,%rs33694,%rs33715;
}
	// end inline asm
	// begin inline asm
	{mul.f16 %rs33721,%rs33700,%rs33706;
}
	// end inline asm
	// begin inline asm
	{add.f16 %rs33724,%rs33700,%rs33721;
}
	// end inline asm
	// begin inline asm
	{mul.f16 %rs33727,%rs33706,%rs33712;
}
	// end inline asm
	// begin inline asm
	{add.f16 %rs33730,%rs33706,%rs33727;
}
	// end inline asm
	// begin inline asm
	{mul.f16 %rs33733,%rs33712,%rs33718;
}
	// end inline asm
	// begin inline asm
	{add.f16 %rs33736,%rs33712,%rs33733;
}
	// end inline asm
	// begin inline asm
	{mul.f16 %rs33739,%rs33718,%rs33724;
}
	// end inline asm
	// begin inline asm
	{add.f16 %rs33742,%rs33718,%rs33739;
}
	// end inline asm
	// begin inline asm
	{mul.f16 %rs33745,%rs33724,%rs33730;
}
	// end inline asm
	// begin inline asm
	{add.f16 %rs33748,%rs33724,%rs33745;
}
	// end inline asm
	// begin inline asm
	{mul.f16 %rs33751,%rs33730,%rs33736;
}
	// end inline asm
	// begin inline asm
	{add.f16 %rs33754,%rs33730,%rs33751;
}
	// end inline asm
	// begin inline asm
	{mul.f16 %rs33757,%rs33736,%rs33742;
}
	// end inline asm
	// begin inline asm
	{add.f16 %rs33760,%rs33736,%rs33757;
}
	// end inline asm
	// begin inline asm
	{mul.f16 %rs33763,%rs33742,%rs33748;
}
	// end inline asm
	// begin inline asm
	{add.f16 %rs33766,%rs33742,%rs33763;
}
	// end inline asm
	// begin inline asm
	{mul.f16 %rs33769,%rs33748,%rs33754;
}
	// end inline asm
	// begin inline asm
	{add.f16 %rs33772,%rs33748,%rs33769;
}
	// end inline asm
	// begin inline asm
	{mul.f16 %rs33775,%rs33754,%rs33760;
}
	// end inline asm
	// begin inline asm
	{add.f16 %rs33778,%rs33754,%rs33775;
}
	// end inline asm
	// begin inline asm
	{mul.f16 %rs33781,%rs33760,%rs33766;
}
	// end inline asm
	// begin inline asm
	{add.f16 %rs33784,%rs33760,%rs33781;
}
	// end inline asm
	// begin inline asm
	{mul.f16 %rs33787,%rs33766,%rs33772;
}
	// end inline asm
	// begin inline asm
	{add.f16 %rs33790,%rs33766,%rs33787;
}
	// end inline asm
	// begin inline asm
	{mul.f16 %rs33793,%rs33772,%rs33778;
}
	// end inline asm
	// begin inline asm
	{add.f16 %rs33796,%rs33772,%rs33793;
}
	// end inline asm
	// begin inline asm
	{mul.f16 %rs33799,%rs33778,%rs33784;
}
	// end inline asm
	// begin inline asm
	{add.f16 %rs33802,%rs33778,%rs33799;
}
	// end inline asm
	// begin inline asm
	{mul.f16 %rs33805,%rs33784,%rs33790;
}
	// end inline asm
	// begin inline asm
	{add.f16 %rs33808,%rs33784,%rs33805;
}
	// end inline asm
	// begin inline asm
	{mul.f16 %rs33811,%rs33790,%rs33796;
}
	// end inline asm
	// begin inline asm
	{add.f16 %rs33814,%rs33790,%rs33811;
}
	// end inline asm
	// begin inline asm
	{mul.f16 %rs33817,%rs33796,%rs33802;
}
	// end inline asm
	// begin inline asm
	{add.f16 %rs33820,%rs33796,%rs33817;
}
	// end inline asm
	// begin inline asm
	{mul.f16 %rs33823,%rs33802,%rs33808;
}
	// end inline asm
	// begin inline asm
	{add.f16 %rs33826,%rs33802,%rs33823;
}
	// end inline asm
	// begin inline asm
	{mul.f16 %rs33829,%rs33808,%rs33814;
}
	// end inline asm
	// begin inline asm
	{add.f16 %rs33832,%rs33808,%rs33829;
}
	// end inline asm
	// begin inline asm
	{mul.f16 %rs33835,%rs33814,%rs33820;
}
	// end inline asm
	// begin inline asm
	{add.f16 %rs33838,%rs33814,%rs33835;
}
	// end inline asm
	// begin inline asm
	{mul.f16 %rs33841,%rs33820,%rs33826;
}
	// end inline asm
	// begin inline asm
	{add.f16 %rs33844,%rs33820,%rs33841;
}
	// end inline asm
	// begin inline asm
	{mul.f16 %rs33847,%rs33826,%rs33832;
}
	// end inline asm
	// begin inline asm
	{add.f16 %rs33850,%rs33826,%rs33847;
}
	// end inline asm
	// begin inline asm
	{mul.f16 %rs33853,%rs33832,%rs33838;
}
	// end inline asm
	// begin inline asm
	{add.f16 %rs33856,%rs33832,%rs33853;
}
	// end inline asm
	// begin inline asm
	{mul.f16 %rs33859,%rs33838,%rs33844;
}
	// end inline asm
	// begin inline asm
	{add.f16 %rs33862,%rs33838,%rs33859;
}
	// end inline asm
	// begin inline asm
	{mul.f16 %rs33865,%rs33844,%rs33850;
}
	// end inline asm
	// begin inline asm
	{add.f16 %rs33868,%rs33844,%rs33865;
}
	// end inline asm
	// begin inline asm
	{mul.f16 %rs33871,%rs33850,%rs33856;
}
	// end inline asm
	// begin inline asm
	{add.f16 %rs33874,%rs33850,%rs33871;
}
	// end inline asm
	// begin inline asm
	{mul.f16 %rs33877,%rs33856,%rs33862;
}
	// end inline asm
	// begin inline asm
	{add.f16 %rs33880,%rs33856,%rs33877;
}
	// end inline asm
	// begin inline asm
	{mul.f16 %rs33883,%rs33862,%rs33868;
}
	// end inline asm
	// begin inline asm
	{add.f16 %rs33886,%rs33862,%rs33883;
}
	// end inline asm
	// begin inline asm
	{mul.f16 %rs33889,%rs33868,%rs33874;
}
	// end inline asm
	// begin inline asm
	{add.f16 %rs33892,%rs33868,%rs33889;
}
	// end inline asm
	// begin inline asm
	{mul.f16 %rs33895,%rs33874,%rs33880;
}
	// end inline asm
	// begin inline asm
	{add.f16 %rs33898,%rs33874,%rs33895;
}
	// end inline asm
	// begin inline asm
	{mul.f16 %rs33901,%rs33880,%rs33886;
}
	// end inline asm
	// begin inline asm
	{add.f16 %rs33904,%rs33880,%rs33901;
}
	// end inline asm
	// begin inline asm
	{mul.f16 %rs33907,%rs33886,%rs33892;
}
	// end inline asm
	// begin inline asm
	{add.f16 %rs33910,%rs33886,%rs33907;
}
	// end inline asm
	// begin inline asm
	{mul.f16 %rs33913,%rs33892,%rs33898;
}
	// end inline asm
	// begin inline asm
	{add.f16 %rs33916,%rs33892,%rs33913;
}
	// end inline asm
	// begin inline asm
	{mul.f16 %rs33919,%rs33898,%rs33904;
}
	// end inline asm
	// begin inline asm
	{add.f16 %rs33922,%rs33898,%rs33919;
}
	// end inline asm
	// begin inline asm
	{mul.f16 %rs33925,%rs33904,%rs33910;
}
	// end inline asm
	// begin inline asm
	{add.f16 %rs33928,%rs33904,%rs33925;
}
	// end inline asm
	// begin inline asm
	{mul.f16 %rs33931,%rs33910,%rs33916;
}
	// end inline asm
	// begin inline asm
	{add.f16 %rs33934,%rs33910,%rs33931;
}
	// end inline asm
	// begin inline asm
	{mul.f16 %rs33937,%rs33916,%rs33922;
}
	// end inline asm
	// begin inline asm
	{add.f16 %rs33940,%rs33916,%rs33937;
}
	// end inline asm
	// begin inline asm
	{mul.f16 %rs33943,%rs33922,%rs33928;
}
	// end inline asm
	// begin inline asm
	{add.f16 %rs33946,%rs33922,%rs33943;
}
	// end inline asm
	// begin inline asm
	{mul.f16 %rs33949,%rs33928,%rs33934;
}
	// end inline asm
	// begin inline asm
	{add.f16 %rs33952,%rs33928,%rs33949;
}
	// end inline asm
	// begin inline asm
	{mul.f16 %rs33955,%rs33934,%rs33940;
}
	// end inline asm
	// begin inline asm
	{add.f16 %rs33958,%rs33934,%rs33955;
}
	// end inline asm
	// begin inline asm
	{mul.f16 %rs33961,%rs33940,%rs33946;
}
	// end inline asm
	// begin inline asm
	{add.f16 %rs33964,%rs33940,%rs33961;
}
	// end inline asm
	// begin inline asm
	{mul.f16 %rs33967,%rs33946,%rs33952;
}
	// end inline asm
	// begin inline asm
	{add.f16 %rs33970,%rs33946,%rs33967;
}
	// end inline asm
	// begin inline asm
	{mul.f16 %rs33973,%rs33952,%rs33958;
}
	// end inline asm
	// begin inline asm
	{add.f16 %rs33976,%rs33952,%rs33973;
}
	// end inline asm
	// begin inline asm
	{mul.f16 %rs33979,%rs33958,%rs33964;
}
	// end inline asm
	// begin inline asm
	{add.f16 %rs33982,%rs33958,%rs33979;
}
	// end inline asm
	// begin inline asm
	{mul.f16 %rs33985,%rs33964,%rs33970;
}
	// end inline asm
	// begin inline asm
	{add.f16 %rs33988,%rs33964,%rs33985;
}
	// end inline asm
	// begin inline asm
	{mul.f16 %rs33991,%rs33970,%rs33976;
}
	// end inline asm
	// begin inline asm
	{add.f16 %rs33994,%rs33970,%rs33991;
}
	// end inline asm
	// begin inline asm
	{mul.f16 %rs33997,%rs33976,%rs33982;
}
	// end inline asm
	// begin inline asm
	{add.f16 %rs34000,%rs33976,%rs33997;
}
	// end inline asm
	// begin inline asm
	{mul.f16 %rs34003,%rs33982,%rs33988;
}
	// end inline asm
	// begin inline asm
	{add.f16 %rs34006,%rs33982,%rs34003;
}
	// end inline asm
	// begin inline asm
	{mul.f16 %rs34009,%rs33988,%rs33994;
}
	// end inline asm
	// begin inline asm
	{add.f16 %rs34012,%rs33988,%rs34009;
}
	// end inline asm
	// begin inline asm
	{mul.f16 %rs34015,%rs33994,%rs34000;
}
	// end inline asm
	// begin inline asm
	{add.f16 %rs34018,%rs33994,%rs34015;
}
	// end inline asm
	// begin inline asm
	{mul.f16 %rs34021,%rs34000,%rs34006;
}
	// end inline asm
	// begin inline asm
	{add.f16 %rs34024,%rs34000,%rs34021;
}
	// end inline asm
	// begin inline asm
	{mul.f16 %rs34027,%rs34006,%rs34012;
}
	// end inline asm
	// begin inline asm
	{add.f16 %rs34030,%rs34006,%rs34027;
}
	// end inline asm
	// begin inline asm
	{mul.f16 %rs34033,%rs34012,%rs34018;
}
	// end inline asm
	// begin inline asm
	{add.f16 %rs34036,%rs34012,%rs34033;
}
	// end inline asm
	// begin inline asm
	{mul.f16 %rs34039,%rs34018,%rs34024;
}
	// end inline asm
	// begin inline asm
	{add.f16 %rs34042,%rs34018,%rs34039;
}
	// end inline asm
	// begin inline asm
	{mul.f16 %rs34045,%rs34024,%rs34030;
}
	// end inline asm
	// begin inline asm
	{add.f16 %rs34048,%rs34024,%rs34045;
}
	// end inline asm
	// begin inline asm
	{mul.f16 %rs34051,%rs34030,%rs34036;
}
	// end inline asm
	// begin inline asm
	{add.f16 %rs34054,%rs34030,%rs34051;
}
	// end inline asm
	// begin inline asm
	{mul.f16 %rs34057,%rs34036,%rs34042;
}
	// end inline asm
	// begin inline asm
	{add.f16 %rs34060,%rs34036,%rs34057;
}
	// end inline asm
	// begin inline asm
	{mul.f16 %rs34063,%rs34042,%rs34048;
}
	// end inline asm
	// begin inline asm
	{add.f16 %rs34066,%rs34042,%rs34063;
}
	// end inline asm
	// begin inline asm
	{mul.f16 %rs34069,%rs34048,%rs34054;
}
	// end inline asm
	// begin inline asm
	{add.f16 %rs34072,%rs34048,%rs34069;
}
	// end inline asm
	// begin inline asm
	{mul.f16 %rs34075,%rs34054,%rs34060;
}
	// end inline asm
	// begin inline asm
	{add.f16 %rs34078,%rs34054,%rs34075;
}
	// end inline asm
	// begin inline asm
	{mul.f16 %rs34081,%rs34060,%rs34066;
}
	// end inline asm
	// begin inline asm
	{add.f16 %rs34084,%rs34060,%rs34081;
}
	// end inline asm
	// begin inline asm
	{mul.f16 %rs34087,%rs34066,%rs34072;
}
	// end inline asm
	// begin inline asm
	{add.f16 %rs34090,%rs34066,%rs34087;
}
	// end inline asm
	// begin inline asm
	{mul.f16 %rs34093,%rs34072,%rs34078;
}
	// end inline asm
	// begin inline asm
	{add.f16 %rs34096,%rs34072,%rs34093;
}
	// end inline asm
	// begin inline asm
	{mul.f16 %rs34099,%rs34078,%rs34084;
}
	// end inline asm
	// begin inline asm
	{add.f16 %rs34102,%rs34078,%rs34099;
}
	// end inline asm
	// begin inline asm
	{mul.f16 %rs34105,%rs34084,%rs34090;
}
	// end inline asm
	// begin inline asm
	{add.f16 %rs34108,%rs34084,%rs34105;
}
	// end inline asm
	// begin inline asm
	{mul.f16 %rs34111,%rs34090,%rs34096;
}
	// end inline asm
	// begin inline asm
	{add.f16 %rs34114,%rs34090,%rs34111;
}
	// end inline asm
	// begin inline asm
	{mul.f16 %rs34117,%rs34096,%rs34102;
}
	// end inline asm
	// begin inline asm
	{add.f16 %rs34120,%rs34096,%rs34117;
}
	// end inline asm
	// begin inline asm
	{mul.f16 %rs34123,%rs34102,%rs34108;
}
	// end inline asm
	// begin inline asm
	{add.f16 %rs34126,%rs34102,%rs34123;
}
	// end inline asm
	// begin inline asm
	{mul.f16 %rs34129,%rs34108,%rs34114;
}
	// end inline asm
	// begin inline asm
	{add.f16 %rs34132,%rs34108,%rs34129;
}
	// end inline asm
	// begin inline asm
	{mul.f16 %rs34135,%rs34114,%rs34120;
}
	// end inline asm
	// begin inline asm
	{add.f16 %rs34138,%rs34114,%rs34135;
}
	// end inline asm
	// begin inline asm
	{mul.f16 %rs34141,%rs34120,%rs34126;
}
	// end inline asm
	// begin inline asm
	{add.f16 %rs34144,%rs34120,%rs34141;
}
	// end inline asm
	// begin inline asm
	{mul.f16 %rs34147,%rs34126,%rs34132;
}
	// end inline asm
	// begin inline asm
	{add.f16 %rs34150,%rs34126,%rs34147;
}
	// end inline asm
	// begin inline asm
	{mul.f16 %rs34153,%rs34132,%rs34138;
}
	// end inline asm
	// begin inline asm
	{add.f16 %rs34156,%rs34132,%rs34153;
}
	// end inline asm
	// begin inline asm
	{mul.f16 %rs34159,%rs34138,%rs34144;
}
	// end inline asm
	// begin inline asm
	{add.f16 %rs34162,%rs34138,%rs34159;
}
	// end inline asm
	// begin inline asm
	{mul.f16 %rs34165,%rs34144,%rs34150;
}
	// end inline asm
	// begin inline asm
	{add.f16 %rs34168,%rs34144,%rs34165;
}
	// end inline asm
	// begin inline asm
	{mul.f16 %rs34171,%rs34150,%rs34156;
}
	// end inline asm
	// begin inline asm
	{add.f16 %rs34174,%rs34150,%rs34171;
}
	// end inline asm
	// begin inline asm
	{mul.f16 %rs34177,%rs34156,%rs34162;
}
	// end inline asm
	// begin inline asm
	{add.f16 %rs34180,%rs34156,%rs34177;
}
	// end inline asm
	// begin inline asm
	{mul.f16 %rs34183,%rs34162,%rs34168;
}
	// end inline asm
	// begin inline asm
	{add.f16 %rs34186,%rs34162,%rs34183;
}
	// end inline asm
	// begin inline asm
	{mul.f16 %rs34189,%rs34168,%rs34174;
}
	// end inline asm
	// begin inline asm
	{add.f16 %rs34192,%rs34168,%rs34189;
}
	// end inline asm
	// begin inline asm
	{mul.f16 %rs34195,%rs34174,%rs34180;
}
	// end inline asm
	// begin inline asm
	{add.f16 %rs34198,%rs34174,%rs34195;
}
	// end inline asm
	// begin inline asm
	{mul.f16 %rs34201,%rs34180,%rs34186;
}
	// end inline asm
	// begin inline asm
	{add.f16 %rs34204,%rs34180,%rs34201;
}
	// end inline asm
	// begin inline asm
	{mul.f16 %rs34207,%rs34186,%rs34192;
}
	// end inline asm
	// begin inline asm
	{add.f16 %rs34210,%rs34186,%rs34207;
}
	// end inline asm
	// begin inline asm
	{mul.f16 %rs34213,%rs34192,%rs34198;
}
	// end inline asm
	// begin inline asm
	{add.f16 %rs34216,%rs34192,%rs34213;
}
	// end inline asm
	// begin inline asm
	{mul.f16 %rs34219,%rs34198,%rs34204;
}
	// end inline asm
	// begin inline asm
	{add.f16 %rs34222,%rs34198,%rs34219;
}
	// end inline asm
	// begin inline asm
	{mul.f16 %rs34225,%rs34204,%rs34210;
}
	// end inline asm
	// begin inline asm
	{add.f16 %rs34228,%rs34204,%rs34225;
}
	// end inline asm
	// begin inline asm
	{mul.f16 %rs34231,%rs34210,%rs34216;
}
	// end inline asm
	// begin inline asm
	{add.f16 %rs34234,%rs34210,%rs34231;
}
	// end inline asm
	// begin inline asm
	{mul.f16 %rs34237,%rs34216,%rs34222;
}
	// end inline asm
	// begin inline asm
	{add.f16 %rs34240,%rs34216,%rs34237;
}
	// end inline asm
	// begin inline asm
	{mul.f16 %rs34243,%rs34222,%rs34228;
}
	// end inline asm
	// begin inline asm
	{add.f16 %rs34246,%rs34222,%rs34243;
}
	// end inline asm
	// begin inline asm
	{mul.f16 %rs34249,%rs34228,%rs34234;
}
	// end inline asm
	// begin inline asm
	{add.f16 %rs34252,%rs34228,%rs34249;
}
	// end inline asm
	// begin inline asm
	{mul.f16 %rs34255,%rs34234,%rs34240;
}
	// end inline asm
	// begin inline asm
	{add.f16 %rs34258,%rs34234,%rs34255;
}
	// end inline asm
	// begin inline asm
	{mul.f16 %rs34261,%rs34240,%rs34246;
}
	// end inline asm
	// begin inline asm
	{add.f16 %rs34264,%rs34240,%rs34261;
}
	// end inline asm
	// begin inline asm
	{mul.f16 %rs34267,%rs34246,%rs34252;
}
	// end inline asm
	// begin inline asm
	{add.f16 %rs34270,%rs34246,%rs34267;
}
	// end inline asm
	// begin inline asm
	{mul.f16 %rs34273,%rs34252,%rs34258;
}
	// end inline asm
	// begin inline asm
	{add.f16 %rs34276,%rs34252,%rs34273;
}
	// end inline asm
	// begin inline asm
	{mul.f16 %rs34279,%rs34258,%rs34264;
}
	// end inline asm
	// begin inline asm
	{add.f16 %rs34282,%rs34258,%rs34279;
}
	// end inline asm
	// begin inline asm
	{mul.f16 %rs34285,%rs34264,%rs34270;
}
	// end inline asm
	// begin inline asm
	{add.f16 %rs34288,%rs34264,%rs34285;
}
	// end inline asm
	// begin inline asm
	{mul.f16 %rs34291,%rs34270,%rs34276;
}
	// end inline asm
	// begin inline asm
	{add.f16 %rs34294,%rs34270,%rs34291;
}
	// end inline asm
	// begin inline asm
	{mul.f16 %rs34297,%rs34276,%rs34282;
}
	// end inline asm
	// begin inline asm
	{add.f16 %rs34300,%rs34276,%rs34297;
}
	// end inline asm
	// begin inline asm
	{mul.f16 %rs34303,%rs34282,%rs34288;
}
	// end inline asm
	// begin inline asm
	{add.f16 %rs34306,%rs34282,%rs34303;
}
	// end inline asm
	// begin inline asm
	{mul.f16 %rs34309,%rs34288,%rs34294;
}
	// end inline asm
	// begin inline asm
	{add.f16 %rs34312,%rs34288,%rs34309;
}
	// end inline asm
	// begin inline asm
	{mul.f16 %rs34315,%rs34294,%rs34300;
}
	// end inline asm
	// begin inline asm
	{add.f16 %rs34318,%rs34294,%rs34315;
}
	// end inline asm
	// begin inline asm
	{mul.f16 %rs34321,%rs34300,%rs34306;
}
	// end inline asm
	// begin inline asm
	{add.f16 %rs34324,%rs34300,%rs34321;
}
	// end inline asm
	// begin inline asm
	{mul.f16 %rs34327,%rs34306,%rs34312;
}
	// end inline asm
	// begin inline asm
	{add.f16 %rs34330,%rs34306,%rs34327;
}
	// end inline asm
	// begin inline asm
	{mul.f16 %rs34333,%rs34312,%rs34318;
}
	// end inline asm
	// begin inline asm
	{add.f16 %rs34336,%rs34312,%rs34333;
}
	// end inline asm
	// begin inline asm
	{mul.f16 %rs34339,%rs34318,%rs34324;
}
	// end inline asm
	// begin inline asm
	{add.f16 %rs34342,%rs34318,%rs34339;
}
	// end inline asm
	// begin inline asm
	{mul.f16 %rs34345,%rs34324,%rs34330;
}
	// end inline asm
	// begin inline asm
	{add.f16 %rs34348,%rs34324,%rs34345;
}
	// end inline asm
	// begin inline asm
	{mul.f16 %rs34351,%rs34330,%rs34336;
}
	// end inline asm
	// begin inline asm
	{add.f16 %rs34354,%rs34330,%rs34351;
}
	// end inline asm
	// begin inline asm
	{mul.f16 %rs34357,%rs34336,%rs34342;
}
	// end inline asm
	// begin inline asm
	{add.f16 %rs34360,%rs34336,%rs34357;
}
	// end inline asm
	// begin inline asm
	{mul.f16 %rs34363,%rs34342,%rs34348;
}
	// end inline asm
	// begin inline asm
	{add.f16 %rs34366,%rs34342,%rs34363;
}
	// end inline asm
	// begin inline asm
	{mul.f16 %rs34369,%rs34348,%rs34354;
}
	// end inline asm
	// begin inline asm
	{add.f16 %rs34372,%rs34348,%rs34369;
}
	// end inline asm
	// begin inline asm
	{mul.f16 %rs34375,%rs34354,%rs34360;
}
	// end inline asm
	// begin inline asm
	{add.f16 %rs34378,%rs34354,%rs34375;
}
	// end inline asm
	// begin inline asm
	{mul.f16 %rs34381,%rs34360,%rs34366;
}
	// end inline asm
	// begin inline asm
	{add.f16 %rs34384,%rs34360,%rs34381;
}
	// end inline asm
	// begin inline asm
	{mul.f16 %rs34387,%rs34366,%rs34372;
}
	// end inline asm
	// begin inline asm
	{add.f16 %rs34390,%rs34366,%rs34387;
}
	// end inline asm
	// begin inline asm
	{mul.f16 %rs34393,%rs34372,%rs34378;
}
	// end inline asm
	// begin inline asm
	{add.f16 %rs34396,%rs34372,%rs34393;
}
	// end inline asm
	// begin inline asm
	{mul.f16 %rs34399,%rs34378,%rs34384;
}
	// end inline asm
	// begin inline asm
	{add.f16 %rs34402,%rs34378,%rs34399;
}
	// end inline asm
	// begin inline asm
	{mul.f16 %rs34405,%rs34384,%rs34390;
}
	// end inline asm
	// begin inline asm
	{add.f16 %rs34408,%rs34384,%rs34405;
}
	// end inline asm
	// begin inline asm
	{mul.f16 %rs34411,%rs34390,%rs34396;
}
	// end inline asm
	// begin inline asm
	{add.f16 %rs34414,%rs34390,%rs34411;
}
	// end inline asm
	// begin inline asm
	{mul.f16 %rs34417,%rs34396,%rs34402;
}
	// end inline asm
	// begin inline asm
	{add.f16 %rs34420,%rs34396,%rs34417;
}
	// end inline asm
	// begin inline asm
	{mul.f16 %rs34423,%rs34402,%rs34408;
}
	// end inline asm
	// begin inline asm
	{add.f16 %rs34426,%rs34402,%rs34423;
}
	// end inline asm
	// begin inline asm
	{mul.f16 %rs34429,%rs34408,%rs34414;
}
	// end inline asm
	// begin inline asm
	{add.f16 %rs34432,%rs34408,%rs34429;
}
	// end inline asm
	// begin inline asm
	{mul.f16 %rs34435,%rs34414,%rs34420;
}
	// end inline asm
	// begin inline asm
	{add.f16 %rs34438,%rs34414,%rs34435;
}
	// end inline asm
	// begin inline asm
	{mul.f16 %rs34441,%rs34420,%rs34426;
}
	// end inline asm
	// begin inline asm
	{add.f16 %rs34444,%rs34420,%rs34441;
}
	// end inline asm
	// begin inline asm
	{mul.f16 %rs34447,%rs34426,%rs34432;
}
	// end inline asm
	// begin inline asm
	{add.f16 %rs34450,%rs34426,%rs34447;
}
	// end inline asm
	// begin inline asm
	{mul.f16 %rs34453,%rs34432,%rs34438;
}
	// end inline asm
	// begin inline asm
	{add.f16 %rs34456,%rs34432,%rs34453;
}
	// end inline asm
	// begin inline asm
	{mul.f16 %rs34459,%rs34438,%rs34444;
}
	// end inline asm
	// begin inline asm
	{add.f16 %rs34462,%rs34438,%rs34459;
}
	// end inline asm
	// begin inline asm
	{mul.f16 %rs34465,%rs34444,%rs34450;
}
	// end inline asm
	// begin inline asm
	{add.f16 %rs34468,%rs34444,%rs34465;
}
	// end inline asm
	// begin inline asm
	{mul.f16 %rs34471,%rs34450,%rs34456;
}
	// end inline asm
	// begin inline asm
	{add.f16 %rs34474,%rs34450,%rs34471;
}
	// end inline asm
	// begin inline asm
	{mul.f16 %rs34477,%rs34456,%rs34462;
}
	// end inline asm
	// begin inline asm
	{add.f16 %rs34480,%rs34456,%rs34477;
}
	// end inline asm
	// begin inline asm
	{mul.f16 %rs34483,%rs34462,%rs34468;
}
	// end inline asm
	// begin inline asm
	{add.f16 %rs34486,%rs34462,%rs34483;
}
	// end inline asm
	// begin inline asm
	{mul.f16 %rs34489,%rs34468,%rs34474;
}
	// end inline asm
	// begin inline asm
	{add.f16 %rs34492,%rs34468,%rs34489;
}
	// end inline asm
	// begin inline asm
	{mul.f16 %rs34495,%rs34474,%rs34480;
}
	// end inline asm
	// begin inline asm
	{add.f16 %rs34498,%rs34474,%rs34495;
}
	// end inline asm
	// begin inline asm
	{mul.f16 %rs34501,%rs34480,%rs34486;
}
	// end inline asm
	// begin inline asm
	{add.f16 %rs34504,%rs34480,%rs34501;
}
	// end inline asm
	// begin inline asm
	{mul.f16 %rs34507,%rs34486,%rs34492;
}
	// end inline asm
	// begin inline asm
	{add.f16 %rs34510,%rs34486,%rs34507;
}
	// end inline asm
	// begin inline asm
	{mul.f16 %rs34513,%rs34492,%rs34498;
}
	// end inline asm
	// begin inline asm
	{add.f16 %rs34516,%rs34492,%rs34513;
}
	// end inline asm
	// begin inline asm
	{mul.f16 %rs34519,%rs34498,%rs34504;
}
	// end inline asm
	// begin inline asm
	{add.f16 %rs34522,%rs34498,%rs34519;
}
	// end inline asm
	// begin inline asm
	{mul.f16 %rs34525,%rs34504,%rs34510;
}
	// end inline asm
	// begin inline asm
	{add.f16 %rs34528,%rs34504,%rs34525;
}
	// end inline asm
	// begin inline asm
	{mul.f16 %rs34531,%rs34510,%rs34516;
}
	// end inline asm
	// begin inline asm
	{add.f16 %rs34534,%rs34510,%rs34531;
}
	// end inline asm
	// begin inline asm
	{mul.f16 %rs34537,%rs34516,%rs34522;
}
	// end inline asm
	// begin inline asm
	{add.f16 %rs34540,%rs34516,%rs34537;
}
	// end inline asm
	// begin inline asm
	{mul.f16 %rs34543,%rs34522,%rs34528;
}
	// end inline asm
	// begin inline asm
	{add.f16 %rs34546,%rs34522,%rs34543;
}
	// end inline asm
	// begin inline asm
	{mul.f16 %rs34549,%rs34528,%rs34534;
}
	// end inline asm
	// begin inline asm
	{add.f16 %rs34552,%rs34528,%rs34549;
}
	// end inline asm
	// begin inline asm
	{mul.f16 %rs34555,%rs34534,%rs34540;
}
	// end inline asm
	// begin inline asm
	{add.f16 %rs34558,%rs34534,%rs34555;
}
	// end inline asm
	// begin inline asm
	{mul.f16 %rs34561,%rs34540,%rs34546;
}
	// end inline asm
	// begin inline asm
	{add.f16 %rs34564,%rs34540,%rs34561;
}
	// end inline asm
	// begin inline asm
	{mul.f16 %rs34567,%rs34546,%rs34552;
}
	// end inline asm
	// begin inline asm
	{add.f16 %rs34570,%rs34546,%rs34567;
}
	// end inline asm
	// begin inline asm
	{mul.f16 %rs34573,%rs34552,%rs34558;
}
	// end inline asm
	// begin inline asm
	{add.f16 %rs34576,%rs34552,%rs34573;
}
	// end inline asm
	// begin inline asm
	{mul.f16 %rs34579,%rs34558,%rs34564;
}
	// end inline asm
	// begin inline asm
	{add.f16 %rs34582,%rs34558,%rs34579;
}
	// end inline asm
	// begin inline asm
	{mul.f16 %rs34585,%rs34564,%rs34570;
}
	// end inline asm
	// begin inline asm
	{add.f16 %rs34588,%rs34564,%rs34585;
}
	// end inline asm
	// begin inline asm
	{mul.f16 %rs34591,%rs34570,%rs34576;
}
	// end inline asm
	// begin inline asm
	{add.f16 %rs34594,%rs34570,%rs34591;
}
	// end inline asm
	// begin inline asm
	{mul.f16 %rs34597,%rs34576,%rs34582;
}
	// end inline asm
	// begin inline asm
	{add.f16 %rs34600,%rs34576,%rs34597;
}
	// end inline asm
	// begin inline asm
	{mul.f16 %rs34603,%rs34582,%rs34588;
}
	// end inline asm
	// begin inline asm
	{add.f16 %rs34606,%rs34582,%rs34603;
}
	// end inline asm
	// begin inline asm
	{mul.f16 %rs34609,%rs34588,%rs34594;
}
	// end inline asm
	// begin inline asm
	{add.f16 %rs34612,%rs34588,%rs34609;
}
	// end inline asm
	// begin inline asm
	{mul.f16 %rs34615,%rs34594,%rs34600;
}
	// end inline asm
	// begin inline asm
	{add.f16 %rs34618,%rs34594,%rs34615;
}
	// end inline asm
	// begin inline asm
	{mul.f16 %rs34621,%rs34600,%rs34606;
}
	// end inline asm
	// begin inline asm
	{add.f16 %rs34624,%rs34600,%rs34621;
}
	// end inline asm
	// begin inline asm
	{mul.f16 %rs34627,%rs34606,%rs34612;
}
	// end inline asm
	// begin inline asm
	{add.f16 %rs34630,%rs34606,%rs34627;
}
	// end inline asm
	// begin inline asm
	{mul.f16 %rs34633,%rs34612,%rs34618;
}
	// end inline asm
	// begin inline asm
	{add.f16 %rs34636,%rs34612,%rs34633;
}
	// end inline asm
	// begin inline asm
	{mul.f16 %rs34639,%rs34618,%rs34624;
}
	// end inline asm
	// begin inline asm
	{add.f16 %rs34642,%rs34618,%rs34639;
}
	// end inline asm
	// begin inline asm
	{mul.f16 %rs34645,%rs34624,%rs34630;
}
	// end inline asm
	// begin inline asm
	{add.f16 %rs34648,%rs34624,%rs34645;
}
	// end inline asm
	// begin inline asm
	{mul.f16 %rs34651,%rs34630,%rs34636;
}
	// end inline asm
	// begin inline asm
	{add.f16 %rs34654,%rs34630,%rs34651;
}
	// end inline asm
	// begin inline asm
	{mul.f16 %rs34657,%rs34636,%rs34642;
}
	// end inline asm
	// begin inline asm
	{add.f16 %rs34660,%rs34636,%rs34657;
}
	// end inline asm
	// begin inline asm
	{mul.f16 %rs34663,%rs34642,%rs34648;
}
	// end inline asm
	// begin inline asm
	{add.f16 %rs34666,%rs34642,%rs34663;
}
	// end inline asm
	// begin inline asm
	{mul.f16 %rs34669,%rs34648,%rs34654;
}
	// end inline asm
	// begin inline asm
	{add.f16 %rs34672,%rs34648,%rs34669;
}
	// end inline asm
	// begin inline asm
	{mul.f16 %rs34675,%rs34654,%rs34660;
}
	// end inline asm
	// begin inline asm
	{add.f16 %rs34678,%rs34654,%rs34675;
}
	// end inline asm
	// begin inline asm
	{mul.f16 %rs34681,%rs34660,%rs34666;
}
	// end inline asm
	// begin inline asm
	{add.f16 %rs34684,%rs34660,%rs34681;
}
	// end inline asm
	// begin inline asm
	{mul.f16 %rs34687,%rs34666,%rs34672;
}
	// end inline asm
	// begin inline asm
	{add.f16 %rs34690,%rs34666,%rs34687;
}
	// end inline asm
	// begin inline asm
	{mul.f16 %rs34693,%rs34672,%rs34678;
}
	// end inline asm
	// begin inline asm
	{add.f16 %rs34696,%rs34672,%rs34693;
}
	// end inline asm
	// begin inline asm
	{mul.f16 %rs34699,%rs34678,%rs34684;
}
	// end inline asm
	// begin inline asm
	{add.f16 %rs34702,%rs34678,%rs34699;
}
	// end inline asm
	// begin inline asm
	{mul.f16 %rs34705,%rs34684,%rs34690;
}
	// end inline asm
	// begin inline asm
	{add.f16 %rs34708,%rs34684,%rs34705;
}
	// end inline asm
	// begin inline asm
	{mul.f16 %rs34711,%rs34690,%rs34696;
}
	// end inline asm
	// begin inline asm
	{add.f16 %rs34714,%rs34690,%rs34711;
}
	// end inline asm
	// begin inline asm
	{mul.f16 %rs34717,%rs34696,%rs34702;
}
	// end inline asm
	// begin inline asm
	{add.f16 %rs34720,%rs34696,%rs34717;
}
	// end inline asm
	// begin inline asm
	{mul.f16 %rs34723,%rs34702,%rs34708;
}
	// end inline asm
	// begin inline asm
	{add.f16 %rs34726,%rs34702,%rs34723;
}
	// end inline asm
	// begin inline asm
	{mul.f16 %rs34729,%rs34708,%rs34714;
}
	// end inline asm
	// begin inline asm
	{add.f16 %rs34732,%rs34708,%rs34729;
}
	// end inline asm
	// begin inline asm
	{mul.f16 %rs34735,%rs34714,%rs34720;
}
	// end inline asm
	// begin inline asm
	{add.f16 %rs34738,%rs34714,%rs34735;
}
	// end inline asm
	// begin inline asm
	{mul.f16 %rs34741,%rs34720,%rs34726;
}
	// end inline asm
	// begin inline asm
	{add.f16 %rs34744,%rs34720,%rs34741;
}
	// end inline asm
	// begin inline asm
	{mul.f16 %rs34747,%rs34726,%rs34732;
}
	// end inline asm
	// begin inline asm
	{add.f16 %rs34750,%rs34726,%rs34747;
}
	// end inline asm
	// begin inline asm
	{mul.f16 %rs34753,%rs34732,%rs34738;
}
	// end inline asm
	// begin inline asm
	{add.f16 %rs34756,%rs34732,%rs34753;
}
	// end inline asm
	// begin inline asm
	{mul.f16 %rs34759,%rs34738,%rs34744;
}
	// end inline asm
	// begin inline asm
	{add.f16 %rs34762,%rs34738,%rs34759;
}
	// end inline asm
	// begin inline asm
	{mul.f16 %rs34765,%rs34744,%rs34750;
}
	// end inline asm
	// begin inline asm
	{add.f16 %rs34768,%rs34744,%rs34765;
}
	// end inline asm
	// begin inline asm
	{mul.f16 %rs34771,%rs34750,%rs34756;
}
	// end inline asm
	// begin inline asm
	{add.f16 %rs34774,%rs34750,%rs34771;
}
	// end inline asm
	// begin inline asm
	{mul.f16 %rs34777,%rs34756,%rs34762;
}
	// end inline asm
	// begin inline asm
	{add.f16 %rs34780,%rs34756,%rs34777;
}
	// end inline asm
	// begin inline asm
	{mul.f16 %rs34783,%rs34762,%rs34768;
}
	// end inline asm
	// begin inline asm
	{add.f16 %rs34786,%rs34762,%rs34783;
}
	// end inline asm
	// begin inline asm
	{mul.f16 %rs34789,%rs34768,%rs34774;
}
	// end inline asm
	// begin inline asm
	{add.f16 %rs34792,%rs34768,%rs34789;
}
	// end inline asm
	// begin inline asm
	{mul.f16 %rs34795,%rs34774,%rs34780;
}
	// end inline asm
	// begin inline asm
	{add.f16 %rs34798,%rs34774,%rs34795;
}
	// end inline asm
	// begin inline asm
	{mul.f16 %rs34801,%rs34780,%rs34786;
}
	// end inline asm
	// begin inline asm
	{add.f16 %rs34804,%rs34780,%rs34801;
}
	// end inline asm
	// begin inline asm
	{mul.f16 %rs34807,%rs34786,%rs34792;
}
	// end inline asm
	// begin inline asm
	{add.f16 %rs34810,%rs34786,%rs34807;
}
	// end inline asm
	// begin inline asm
	{mul.f16 %rs34813,%rs34792,%rs34798;
}
	// end inline asm
	// begin inline asm
	{add.f16 %rs34816,%rs34792,%rs34813;
}
	// end inline asm
	// begin inline asm
	{mul.f16 %rs34819,%rs34798,%rs34804;
}
	// end inline asm
	// begin inline asm
	{add.f16 %rs34822,%rs34798,%rs34819;
}
	// end inline asm
	// begin inline asm
	{mul.f16 %rs34825,%rs34804,%rs34810;
}
	// end inline asm
	// begin inline asm
	{add.f16 %rs34828,%rs34804,%rs34825;
}
	// end inline asm
	// begin inline asm
	{mul.f16 %rs34831,%rs34810,%rs34816;
}
	// end inline asm
	// begin inline asm
	{add.f16 %rs34834,%rs34810,%rs34831;
}
	// end inline asm
	// begin inline asm
	{mul.f16 %rs34837,%rs34816,%rs34822;
}
	// end inline asm
	// begin inline asm
	{add.f16 %rs34840,%rs34816,%rs34837;
}
	// end inline asm
	// begin inline asm
	{mul.f16 %rs34843,%rs34822,%rs34828;
}
	// end inline asm
	// begin inline asm
	{add.f16 %rs34846,%rs34822,%rs34843;
}
	// end inline asm
	// begin inline asm
	{mul.f16 %rs34849,%rs34828,%rs34834;
}
	// end inline asm
	// begin inline asm
	{add.f16 %rs34852,%rs34828,%rs34849;
}
	// end inline asm
	// begin inline asm
	{mul.f16 %rs34855,%rs34834,%rs34840;
}
	// end inline asm
	// begin inline asm
	{add.f16 %rs34858,%rs34834,%rs34855;
}
	// end inline asm
	// begin inline asm
	{mul.f16 %rs34861,%rs34840,%rs34846;
}
	// end inline asm
	// begin inline asm
	{add.f16 %rs34864,%rs34840,%rs34861;
}
	// end inline asm
	// begin inline asm
	{mul.f16 %rs34867,%rs34846,%rs34852;
}
	// end inline asm
	// begin inline asm
	{add.f16 %rs34870,%rs34846,%rs34867;
}
	// end inline asm
	// begin inline asm
	{mul.f16 %rs34873,%rs34852,%rs34858;
}
	// end inline asm
	// begin inline asm
	{add.f16 %rs34876,%rs34852,%rs34873;
}
	// end inline asm
	// begin inline asm
	{mul.f16 %rs34879,%rs34858,%rs34864;
}
	// end inline asm
	// begin inline asm
	{add.f16 %rs34882,%rs34858,%rs34879;
}
	// end inline asm
	// begin inline asm
	{mul.f16 %rs34885,%rs34864,%rs34870;
}
	// end inline asm
	// begin inline asm
	{add.f16 %rs34888,%rs34864,%rs34885;
}
	// end inline asm
	// begin inline asm
	{mul.f16 %rs34891,%rs34870,%rs34876;
}
	// end inline asm
	// begin inline asm
	{add.f16 %rs34894,%rs34870,%rs34891;
}
	// end inline asm
	// begin inline asm
	{mul.f16 %rs34897,%rs34876,%rs34882;
}
	// end inline asm
	// begin inline asm
	{add.f16 %rs34900,%rs34876,%rs34897;
}
	// end inline asm
	// begin inline asm
	{mul.f16 %rs34903,%rs34882,%rs34888;
}
	// end inline asm
	// begin inline asm
	{add.f16 %rs34906,%rs34882,%rs34903;
}
	// end inline asm
	// begin inline asm
	{mul.f16 %rs34909,%rs34888,%rs34894;
}
	// end inline asm
	// begin inline asm
	{add.f16 %rs34912,%rs34888,%rs34909;
}
	// end inline asm
	// begin inline asm
	{mul.f16 %rs34915,%rs34894,%rs34900;
}
	// end inline asm
	// begin inline asm
	{add.f16 %rs34918,%rs34894,%rs34915;
}
	// end inline asm
	// begin inline asm
	{mul.f16 %rs34921,%rs34900,%rs34906;
}
	// end inline asm
	// begin inline asm
	{add.f16 %rs34924,%rs34900,%rs34921;
}
	// end inline asm
	// begin inline asm
	{mul.f16 %rs34927,%rs34906,%rs34912;
}
	// end inline asm
	// begin inline asm
	{add.f16 %rs34930,%rs34906,%rs34927;
}
	// end inline asm
	// begin inline asm
	{mul.f16 %rs34933,%rs34912,%rs34918;
}
	// end inline asm
	// begin inline asm
	{add.f16 %rs34936,%rs34912,%rs34933;
}
	// end inline asm
	// begin inline asm
	{mul.f16 %rs34939,%rs34918,%rs34924;
}
	// end inline asm
	// begin inline asm
	{add.f16 %rs34942,%rs34918,%rs34939;
}
	// end inline asm
	// begin inline asm
	{mul.f16 %rs34945,%rs34924,%rs34930;
}
	// end inline asm
	// begin inline asm
	{add.f16 %rs34948,%rs34924,%rs34945;
}
	// end inline asm
	// begin inline asm
	{mul.f16 %rs34951,%rs34930,%rs34936;
}
	// end inline asm
	// begin inline asm
	{add.f16 %rs34954,%rs34930,%rs34951;
}
	// end inline asm
	// begin inline asm
	{mul.f16 %rs34957,%rs34936,%rs34942;
}
	// end inline asm
	// begin inline asm
	{add.f16 %rs34960,%rs34936,%rs34957;
}
	// end inline asm
	// begin inline asm
	{mul.f16 %rs34963,%rs34942,%rs34948;
}
	// end inline asm
	// begin inline asm
	{add.f16 %rs34966,%rs34942,%rs34963;
}
	// end inline asm
	// begin inline asm
	{mul.f16 %rs34969,%rs34948,%rs34954;
}
	// end inline asm
	// begin inline asm
	{add.f16 %rs34972,%rs34948,%rs34969;
}
	// end inline asm
	// begin inline asm
	{mul.f16 %rs34975,%rs34954,%rs34960;
}
	// end inline asm
	// begin inline asm
	{add.f16 %rs34978,%rs34954,%rs34975;
}
	// end inline asm
	// begin inline asm
	{mul.f16 %rs34981,%rs34960,%rs34966;
}
	// end inline asm
	// begin inline asm
	{add.f16 %rs34984,%rs34960,%rs34981;
}
	// end inline asm
	// begin inline asm
	{mul.f16 %rs34987,%rs34966,%rs34972;
}
	// end inline asm
	// begin inline asm
	{add.f16 %rs34990,%rs34966,%rs34987;
}
	// end inline asm
	// begin inline asm
	{mul.f16 %rs34993,%rs34972,%rs34978;
}
	// end inline asm
	// begin inline asm
	{add.f16 %rs34996,%rs34972,%rs34993;
}
	// end inline asm
	// begin inline asm
	{mul.f16 %rs34999,%rs34978,%rs34984;
}
	// end inline asm
	// begin inline asm
	{add.f16 %rs35002,%rs34978,%rs34999;
}
	// end inline asm
	// begin inline asm
	{mul.f16 %rs35005,%rs34984,%rs34990;
}
	// end inline asm
	// begin inline asm
	{add.f16 %rs35008,%rs34984,%rs35005;
}
	// end inline asm
	// begin inline asm
	{mul.f16 %rs35011,%rs34990,%rs34996;
}
	// end inline asm
	// begin inline asm
	{add.f16 %rs35014,%rs34990,%rs35011;
}
	// end inline asm
	// begin inline asm
	{mul.f16 %rs35017,%rs34996,%rs35002;
}
	// end inline asm
	// begin inline asm
	{add.f16 %rs35020,%rs34996,%rs35017;
}
	// end inline asm
	// begin inline asm
	{mul.f16 %rs35023,%rs35002,%rs35008;
}
	// end inline asm
	// begin inline asm
	{add.f16 %rs35026,%rs35002,%rs35023;
}
	// end inline asm
	// begin inline asm
	{mul.f16 %rs35029,%rs35008,%rs35014;
}
	// end inline asm
	// begin inline asm
	{add.f16 %rs35032,%rs35008,%rs35029;
}
	// end inline asm
	// begin inline asm
	{mul.f16 %rs35035,%rs35014,%rs35020;
}
	// end inline asm
	// begin inline asm
	{add.f16 %rs35038,%rs35014,%rs35035;
}
	// end inline asm
	// begin inline asm
	{mul.f16 %rs35041,%rs35020,%rs35026;
}
	// end inline asm
	// begin inline asm
	{add.f16 %rs35044,%rs35020,%rs35041;
}
	// end inline asm
	// begin inline asm
	{mul.f16 %rs35047,%rs35026,%rs35032;
}
	// end inline asm
	// begin inline asm
	{add.f16 %rs35050,%rs35026,%rs35047;
}
	// end inline asm
	// begin inline asm
	{mul.f16 %rs35053,%rs35032,%rs35038;
}
	// end inline asm
	// begin inline asm
	{add.f16 %rs35056,%rs35032,%rs35053;
}
	// end inline asm
	// begin inline asm
	{mul.f16 %rs35059,%rs35038,%rs35044;
}
	// end inline asm
	// begin inline asm
	{add.f16 %rs35062,%rs35038,%rs35059;
}
	// end inline asm
	// begin inline asm
	{mul.f16 %rs35065,%rs35044,%rs35050;
}
	// end inline asm
	// begin inline asm
	{add.f16 %rs35068,%rs35044,%rs35065;
}
	// end inline asm
	// begin inline asm
	{mul.f16 %rs35071,%rs35050,%rs35056;
}
	// end inline asm
	// begin inline asm
	{add.f16 %rs35074,%rs35050,%rs35071;
}
	// end inline asm
	// begin inline asm
	{mul.f16 %rs35077,%rs35056,%rs35062;
}
	// end inline asm
	// begin inline asm
	{add.f16 %rs35080,%rs35056,%rs35077;
}
	// end inline asm
	// begin inline asm
	{mul.f16 %rs35083,%rs35062,%rs35068;
}
	// end inline asm
	// begin inline asm
	{add.f16 %rs35086,%rs35062,%rs35083;
}
	// end inline asm
	// begin inline asm
	{mul.f16 %rs35089,%rs35068,%rs35074;
}
	// end inline asm
	// begin inline asm
	{add.f16 %rs35092,%rs35068,%rs35089;
}
	// end inline asm
	// begin inline asm
	{mul.f16 %rs35095,%rs35074,%rs35080;
}
	// end inline asm
	// begin inline asm
	{add.f16 %rs35098,%rs35074,%rs35095;
}
	// end inline asm
	// begin inline asm
	{mul.f16 %rs35101,%rs35080,%rs35086;
}
	// end inline asm
	// begin inline asm
	{add.f16 %rs35104,%rs35080,%rs35101;
}
	// end inline asm
	// begin inline asm
	{mul.f16 %rs35107,%rs35086,%rs35092;
}
	// end inline asm
	// begin inline asm
	{add.f16 %rs35110,%rs35086,%rs35107;
}
	// end inline asm
	// begin inline asm
	{mul.f16 %rs35113,%rs35092,%rs35098;
}
	// end inline asm
	// begin inline asm
	{add.f16 %rs35116,%rs35092,%rs35113;
}
	// end inline asm
	// begin inline asm
	{mul.f16 %rs35119,%rs35098,%rs35104;
}
	// end inline asm
	// begin inline asm
	{add.f16 %rs35122,%rs35098,%rs35119;
}
	// end inline asm
	// begin inline asm
	{mul.f16 %rs35125,%rs35104,%rs35110;
}
	// end inline asm
	// begin inline asm
	{add.f16 %rs35128,%rs35104,%rs35125;
}
	// end inline asm
	// begin inline asm
	{mul.f16 %rs35131,%rs35110,%rs35116;
}
	// end inline asm
	// begin inline asm
	{add.f16 %rs35134,%rs35110,%rs35131;
}
	// end inline asm
	// begin inline asm
	{mul.f16 %rs35137,%rs35116,%rs35122;
}
	// end inline asm
	// begin inline asm
	{add.f16 %rs35140,%rs35116,%rs35137;
}
	// end inline asm
	// begin inline asm
	{mul.f16 %rs35143,%rs35122,%rs35128;
}
	// end inline asm
	// begin inline asm
	{add.f16 %rs35146,%rs35122,%rs35143;
}
	// end inline asm
	// begin inline asm
	{mul.f16 %rs35149,%rs35128,%rs35134;
}
	// end inline asm
	// begin inline asm
	{add.f16 %rs35152,%rs35128,%rs35149;
}
	// end inline asm
	// begin inline asm
	{mul.f16 %rs35155,%rs35134,%rs35140;
}
	// end inline asm
	// begin inline asm
	{add.f16 %rs35158,%rs35134,%rs35155;
}
	// end inline asm
	// begin inline asm
	{mul.f16 %rs35161,%rs35140,%rs35146;
}
	// end inline asm
	// begin inline asm
	{add.f16 %rs35164,%rs35140,%rs35161;
}
	// end inline asm
	// begin inline asm
	{mul.f16 %rs35167,%rs35146,%rs35152;
}
	// end inline asm
	// begin inline asm
	{add.f16 %rs35170,%rs35146,%rs35167;
}
	// end inline asm
	// begin inline asm
	{mul.f16 %rs35173,%rs35152,%rs35158;
}
	// end inline asm
	// begin inline asm
	{add.f16 %rs35176,%rs35152,%rs35173;
}
	// end inline asm
	// begin inline asm
	{mul.f16 %rs35179,%rs35158,%rs35164;
}
	// end inline asm
	// begin inline asm
	{add.f16 %rs35182,%rs35158,%rs35179;
}
	// end inline asm
	// begin inline asm
	{mul.f16 %rs35185,%rs35164,%rs35170;
}
	// end inline asm
	// begin inline asm
	{add.f16 %rs35188,%rs35164,%rs35185;
}
	// end inline asm
	// begin inline asm
	{mul.f16 %rs35191,%rs35170,%rs35176;
}
	// end inline asm
	// begin inline asm
	{add.f16 %rs35194,%rs35170,%rs35191;
}
	// end inline asm
	// begin inline asm
	{mul.f16 %rs35197,%rs35176,%rs35182;
}
	// end inline asm
	// begin inline asm
	{add.f16 %rs35200,%rs35176,%rs35197;
}
	// end inline asm
	// begin inline asm
	{mul.f16 %rs35203,%rs35182,%rs35188;
}
	// end inline asm
	// begin inline asm
	{add.f16 %rs35206,%rs35182,%rs35203;
}
	// end inline asm
	// begin inline asm
	{mul.f16 %rs35209,%rs35188,%rs35194;
}
	// end inline asm
	// begin inline asm
	{add.f16 %rs35212,%rs35188,%rs35209;
}
	// end inline asm
	// begin inline asm
	{mul.f16 %rs35215,%rs35194,%rs35200;
}
	// end inline asm
	// begin inline asm
	{add.f16 %rs35218,%rs35194,%rs35215;
}
	// end inline asm
	// begin inline asm
	{mul.f16 %rs35221,%rs35200,%rs35206;
}
	// end inline asm
	// begin inline asm
	{add.f16 %rs35224,%rs35200,%rs35221;
}
	// end inline asm
	// begin inline asm
	{mul.f16 %rs35227,%rs35206,%rs35212;
}
	// end inline asm
	// begin inline asm
	{add.f16 %rs35230,%rs35206,%rs35227;
}
	// end inline asm
	// begin inline asm
	{mul.f16 %rs35233,%rs35212,%rs35218;
}
	// end inline asm
	// begin inline asm
	{add.f16 %rs35236,%rs35212,%rs35233;
}
	// end inline asm
	// begin inline asm
	{mul.f16 %rs35239,%rs35218,%rs35224;
}
	// end inline asm
	// begin inline asm
	{add.f16 %rs35242,%rs35218,%rs35239;
}
	// end inline asm
	// begin inline asm
	{mul.f16 %rs35245,%rs35224,%rs35230;
}
	// end inline asm
	// begin inline asm
	{add.f16 %rs35248,%rs35224,%rs35245;
}
	// end inline asm
	// begin inline asm
	{mul.f16 %rs35251,%rs35230,%rs35236;
}
	// end inline asm
	// begin inline asm
	{add.f16 %rs35254,%rs35230,%rs35251;
}
	// end inline asm
	// begin inline asm
	{mul.f16 %rs35257,%rs35236,%rs35242;
}
	// end inline asm
	// begin inline asm
	{add.f16 %rs35260,%rs35236,%rs35257;
}
	// end inline asm
	// begin inline asm
	{mul.f16 %rs35263,%rs35242,%rs35248;
}
	// end inline asm
	// begin inline asm
	{add.f16 %rs35266,%rs35242,%rs35263;
}
	// end inline asm
	// begin inline asm
	{mul.f16 %rs35269,%rs35248,%rs35254;
}
	// end inline asm
	// begin inline asm
	{add.f16 %rs35272,%rs35248,%rs35269;
}
	// end inline asm
	// begin inline asm
	{mul.f16 %rs35275,%rs35254,%rs35260;
}
	// end inline asm
	// begin inline asm
	{add.f16 %rs35278,%rs35254,%rs35275;
}
	// end inline asm
	// begin inline asm
	{mul.f16 %rs35281,%rs35260,%rs35266;
}
	// end inline asm
	// begin inline asm
	{add.f16 %rs35284,%rs35260,%rs35281;
}
	// end inline asm
	// begin inline asm
	{mul.f16 %rs35287,%rs35266,%rs35272;
}
	// end inline asm
	// begin inline asm
	{add.f16 %rs35290,%rs35266,%rs35287;
}
	// end inline asm
	// begin inline asm
	{mul.f16 %rs35293,%rs35272,%rs35278;
}
	// end inline asm
	// begin inline asm
	{add.f16 %rs35296,%rs35272,%rs35293;
}
	// end inline asm
	// begin inline asm
	{mul.f16 %rs35299,%rs35278,%rs35284;
}
	// end inline asm
	// begin inline asm
	{add.f16 %rs35302,%rs35278,%rs35299;
}
	// end inline asm
	// begin inline asm
	{mul.f16 %rs35305,%rs35284,%rs35290;
}
	// end inline asm
	// begin inline asm
	{add.f16 %rs35308,%rs35284,%rs35305;
}
	// end inline asm
	// begin inline asm
	{mul.f16 %rs35311,%rs35290,%rs35296;
}
	// end inline asm
	// begin inline asm
	{add.f16 %rs35314,%rs35290,%rs35311;
}
	// end inline asm
	// begin inline asm
	{mul.f16 %rs35317,%rs35296,%rs35302;
}
	// end inline asm
	// begin inline asm
	{add.f16 %rs35320,%rs35296,%rs35317;
}
	// end inline asm
	// begin inline asm
	{mul.f16 %rs35323,%rs35302,%rs35308;
}
	// end inline asm
	// begin inline asm
	{add.f16 %rs35326,%rs35302,%rs35323;
}
	// end inline asm
	// begin inline asm
	{mul.f16 %rs35329,%rs35308,%rs35314;
}
	// end inline asm
	// begin inline asm
	{add.f16 %rs35332,%rs35308,%rs35329;
}
	// end inline asm
	// begin inline asm
	{mul.f16 %rs35335,%rs35314,%rs35320;
}
	// end inline asm
	// begin inline asm
	{add.f16 %rs35338,%rs35314,%rs35335;
}
	// end inline asm
	// begin inline asm
	{mul.f16 %rs35341,%rs35320,%rs35326;
}
	// end inline asm
	// begin inline asm
	{add.f16 %rs35344,%rs35320,%rs35341;
}
	// end inline asm
	// begin inline asm
	{mul.f16 %rs35347,%rs35326,%rs35332;
}
	// end inline asm
	// begin inline asm
	{add.f16 %rs35350,%rs35326,%rs35347;
}
	// end inline asm
	// begin inline asm
	{mul.f16 %rs35353,%rs35332,%rs35338;
}
	// end inline asm
	// begin inline asm
	{add.f16 %rs35356,%rs35332,%rs35353;
}
	// end inline asm
	// begin inline asm
	{mul.f16 %rs35359,%rs35338,%rs35344;
}
	// end inline asm
	// begin inline asm
	{add.f16 %rs35362,%rs35338,%rs35359;
}
	// end inline asm
	// begin inline asm
	{mul.f16 %rs35365,%rs35344,%rs35350;
}
	// end inline asm
	// begin inline asm
	{add.f16 %rs35368,%rs35344,%rs35365;
}
	// end inline asm
	// begin inline asm
	{mul.f16 %rs35371,%rs35350,%rs35356;
}
	// end inline asm
	// begin inline asm
	{add.f16 %rs35374,%rs35350,%rs35371;
}
	// end inline asm
	// begin inline asm
	{mul.f16 %rs35377,%rs35356,%rs35362;
}
	// end inline asm
	// begin inline asm
	{add.f16 %rs35380,%rs35356,%rs35377;
}
	// end inline asm
	// begin inline asm
	{mul.f16 %rs35383,%rs35362,%rs35368;
}
	// end inline asm
	// begin inline asm
	{add.f16 %rs35386,%rs35362,%rs35383;
}
	// end inline asm
	// begin inline asm
	{mul.f16 %rs35389,%rs35368,%rs35374;
}
	// end inline asm
	// begin inline asm
	{add.f16 %rs35392,%rs35368,%rs35389;
}
	// end inline asm
	// begin inline asm
	{mul.f16 %rs35395,%rs35374,%rs35380;
}
	// end inline asm
	// begin inline asm
	{add.f16 %rs35398,%rs35374,%rs35395;
}
	// end inline asm
	// begin inline asm
	{mul.f16 %rs35401,%rs35380,%rs35386;
}
	// end inline asm
	// begin inline asm
	{add.f16 %rs35404,%rs35380,%rs35401;
}
	// end inline asm
	// begin inline asm
	{mul.f16 %rs35407,%rs35386,%rs35392;
}
	// end inline asm
	// begin inline asm
	{add.f16 %rs35410,%rs35386,%rs35407;
}
	// end inline asm
	// begin inline asm
	{mul.f16 %rs35413,%rs35392,%rs35398;
}
	// end inline asm
	// begin inline asm
	{add.f16 %rs35416,%rs35392,%rs35413;
}
	// end inline asm
	// begin inline asm
	{mul.f16 %rs35419,%rs35398,%rs35404;
}
	// end inline asm
	// begin inline asm
	{add.f16 %rs35422,%rs35398,%rs35419;
}
	// end inline asm
	// begin inline asm
	{mul.f16 %rs35425,%rs35404,%rs35410;
}
	// end inline asm
	// begin inline asm
	{add.f16 %rs35428,%rs35404,%rs35425;
}
	// end inline asm
	// begin inline asm
	{mul.f16 %rs35431,%rs35410,%rs35416;
}
	// end inline asm
	// begin inline asm
	{add.f16 %rs35434,%rs35410,%rs35431;
}
	// end inline asm
	// begin inline asm
	{mul.f16 %rs35437,%rs35416,%rs35422;
}
	// end inline asm
	// begin inline asm
	{add.f16 %rs35440,%rs35416,%rs35437;
}
	// end inline asm
	// begin inline asm
	{mul.f16 %rs35443,%rs35422,%rs35428;
}
	// end inline asm
	// begin inline asm
	{add.f16 %rs35446,%rs35422,%rs35443;
}
	// end inline asm
	// begin inline asm
	{mul.f16 %rs35449,%rs35428,%rs35434;
}
	// end inline asm
	// begin inline asm
	{add.f16 %rs35452,%rs35428,%rs35449;
}
	// end inline asm
	// begin inline asm
	{mul.f16 %rs35455,%rs35434,%rs35440;
}
	// end inline asm
	// begin inline asm
	{add.f16 %rs35458,%rs35434,%rs35455;
}
	// end inline asm
	// begin inline asm
	{mul.f16 %rs35461,%rs35440,%rs35446;
}
	// end inline asm
	// begin inline asm
	{add.f16 %rs35464,%rs35440,%rs35461;
}
	// end inline asm
	// begin inline asm
	{mul.f16 %rs35467,%rs35446,%rs35452;
}
	// end inline asm
	// begin inline asm
	{add.f16 %rs35470,%rs35446,%rs35467;
}
	// end inline asm
	// begin inline asm
	{mul.f16 %rs35473,%rs35452,%rs35458;
}
	// end inline asm
	// begin inline asm
	{add.f16 %rs35476,%rs35452,%rs35473;
}
	// end inline asm
	// begin inline asm
	{mul.f16 %rs35479,%rs35458,%rs35464;
}
	// end inline asm
	// begin inline asm
	{add.f16 %rs35482,%rs35458,%rs35479;
}
	// end inline asm
	// begin inline asm
	{mul.f16 %rs35485,%rs35464,%rs35470;
}
	// end inline asm
	// begin inline asm
	{add.f16 %rs35488,%rs35464,%rs35485;
}
	// end inline asm
	// begin inline asm
	{mul.f16 %rs35491,%rs35470,%rs35476;
}
	// end inline asm
	// begin inline asm
	{add.f16 %rs35494,%rs35470,%rs35491;
}
	// end inline asm
	// begin inline asm
	{mul.f16 %rs35497,%rs35476,%rs35482;
}
	// end inline asm
	// begin inline asm
	{add.f16 %rs35500,%rs35476,%rs35497;
}
	// end inline asm
	// begin inline asm
	{mul.f16 %rs35503,%rs35482,%rs35488;
}
	// end inline asm
	// begin inline asm
	{add.f16 %rs35506,%rs35482,%rs35503;
}
	// end inline asm
	// begin inline asm
	{mul.f16 %rs35509,%rs35488,%rs35494;
}
	// end inline asm
	// begin inline asm
	{add.f16 %rs35512,%rs35488,%rs35509;
}
	// end inline asm
	// begin inline asm
	{mul.f16 %rs35515,%rs35494,%rs35500;
}
	// end inline asm
	// begin inline asm
	{add.f16 %rs35518,%rs35494,%rs35515;
}
	// end inline asm
	// begin inline asm
	{mul.f16 %rs35521,%rs35500,%rs35506;
}
	// end inline asm
	// begin inline asm
	{add.f16 %rs35524,%rs35500,%rs35521;
}
	// end inline asm
	// begin inline asm
	{mul.f16 %rs35527,%rs35506,%rs35512;
}
	// end inline asm
	// begin inline asm
	{add.f16 %rs35530,%rs35506,%rs35527;
}
	// end inline asm
	// begin inline asm
	{mul.f16 %rs35533,%rs35512,%rs35518;
}
	// end inline asm
	// begin inline asm
	{add.f16 %rs35536,%rs35512,%rs35533;
}
	// end inline asm
	// begin inline asm
	{mul.f16 %rs35539,%rs35518,%rs35524;
}
	// end inline asm
	// begin inline asm
	{add.f16 %rs35542,%rs35518,%rs35539;
}
	// end inline asm
	// begin inline asm
	{mul.f16 %rs35545,%rs35524,%rs35530;
}
	// end inline asm
	// begin inline asm
	{add.f16 %rs35548,%rs35524,%rs35545;
}
	// end inline asm
	// begin inline asm
	{mul.f16 %rs35551,%rs35530,%rs35536;
}
	// end inline asm
	// begin inline asm
	{add.f16 %rs35554,%rs35530,%rs35551;
}
	// end inline asm
	// begin inline asm
	{mul.f16 %rs35557,%rs35536,%rs35542;
}
	// end inline asm
	// begin inline asm
	{add.f16 %rs35560,%rs35536,%rs35557;
}
	// end inline asm
	// begin inline asm
	{mul.f16 %rs35563,%rs35542,%rs35548;
}
	// end inline asm
	// begin inline asm
	{add.f16 %rs35566,%rs35542,%rs35563;
}
	// end inline asm
	// begin inline asm
	{mul.f16 %rs35569,%rs35548,%rs35554;
}
	// end inline asm
	// begin inline asm
	{add.f16 %rs35572,%rs35548,%rs35569;
}
	// end inline asm
	// begin inline asm
	{mul.f16 %rs35575,%rs35554,%rs35560;
}
	// end inline asm
	// begin inline asm
	{add.f16 %rs35578,%rs35554,%rs35575;
}
	// end inline asm
	// begin inline asm
	{mul.f16 %rs35581,%rs35560,%rs35566;
}
	// end inline asm
	// begin inline asm
	{add.f16 %rs35584,%rs35560,%rs35581;
}
	// end inline asm
	// begin inline asm
	{mul.f16 %rs35587,%rs35566,%rs35572;
}
	// end inline asm
	// begin inline asm
	{add.f16 %rs35590,%rs35566,%rs35587;
}
	// end inline asm
	// begin inline asm
	{mul.f16 %rs35593,%rs35572,%rs35578;
}
	// end inline asm
	// begin inline asm
	{add.f16 %rs35596,%rs35572,%rs35593;
}
	// end inline asm
	// begin inline asm
	{mul.f16 %rs35599,%rs35578,%rs35584;
}
	// end inline asm
	// begin inline asm
	{add.f16 %rs35602,%rs35578,%rs35599;
}
	// end inline asm
	// begin inline asm
	{mul.f16 %rs35605,%rs35584,%rs35590;
}
	// end inline asm
	// begin inline asm
	{add.f16 %rs35608,%rs35584,%rs35605;
}
	// end inline asm
	// begin inline asm
	{mul.f16 %rs35611,%rs35590,%rs35596;
}
	// end inline asm
	// begin inline asm
	{add.f16 %rs35614,%rs35590,%rs35611;
}
	// end inline asm
	// begin inline asm
	{mul.f16 %rs35617,%rs35596,%rs35602;
}
	// end inline asm
	// begin inline asm
	{add.f16 %rs35620,%rs35596,%rs35617;
}
	// end inline asm
	// begin inline asm
	{mul.f16 %rs35623,%rs35602,%rs35608;
}
	// end inline asm
	// begin inline asm
	{add.f16 %rs35626,%rs35602,%rs35623;
}
	// end inline asm
	// begin inline asm
	{mul.f16 %rs35629,%rs35608,%rs35614;
}
	// end inline asm
	// begin inline asm
	{add.f16 %rs35632,%rs35608,%rs35629;
}
	// end inline asm
	// begin inline asm
	{mul.f16 %rs35635,%rs35614,%rs35620;
}
	// end inline asm
	// begin inline asm
	{add.f16 %rs35638,%rs35614,%rs35635;
}
	// end inline asm
	// begin inline asm
	{mul.f16 %rs35641,%rs35620,%rs35626;
}
	// end inline asm
	// begin inline asm
	{add.f16 %rs35644,%rs35620,%rs35641;
}
	// end inline asm
	// begin inline asm
	{mul.f16 %rs35647,%rs35626,%rs35632;
}
	// end inline asm
	// begin inline asm
	{add.f16 %rs35650,%rs35626,%rs35647;
}
	// end inline asm
	// begin inline asm
	{mul.f16 %rs35653,%rs35632,%rs35638;
}
	// end inline asm
	// begin inline asm
	{add.f16 %rs35656,%rs35632,%rs35653;
}
	// end inline asm
	// begin inline asm
	{mul.f16 %rs35659,%rs35638,%rs35644;
}
	// end inline asm
	// begin inline asm
	{add.f16 %rs35662,%rs35638,%rs35659;
}
	// end inline asm
	// begin inline asm
	{mul.f16 %rs35665,%rs35644,%rs35650;
}
	// end inline asm
	// begin inline asm
	{add.f16 %rs35668,%rs35644,%rs35665;
}
	// end inline asm
	// begin inline asm
	{mul.f16 %rs35671,%rs35650,%rs35656;
}
	// end inline asm
	// begin inline asm
	{add.f16 %rs35674,%rs35650,%rs35671;
}
	// end inline asm
	// begin inline asm
	{mul.f16 %rs35677,%rs35656,%rs35662;
}
	// end inline asm
	// begin inline asm
	{add.f16 %rs35680,%rs35656,%rs35677;
}
	// end inline asm
	// begin inline asm
	{mul.f16 %rs35683,%rs35662,%rs35668;
}
	// end inline asm
	// begin inline asm
	{add.f16 %rs35686,%rs35662,%rs35683;
}
	// end inline asm
	// begin inline asm
	{mul.f16 %rs35689,%rs35668,%rs35674;
}
	// end inline asm
	// begin inline asm
	{add.f16 %rs35692,%rs35668,%rs35689;
}
	// end inline asm
	// begin inline asm
	{mul.f16 %rs35695,%rs35674,%rs35680;
}
	// end inline asm
	// begin inline asm
	{add.f16 %rs35698,%rs35674,%rs35695;
}
	// end inline asm
	// begin inline asm
	{mul.f16 %rs35701,%rs35680,%rs35686;
}
	// end inline asm
	// begin inline asm
	{add.f16 %rs35704,%rs35680,%rs35701;
}
	// end inline asm
	// begin inline asm
	{mul.f16 %rs35707,%rs35686,%rs35692;
}
	// end inline asm
	// begin inline asm
	{add.f16 %rs35710,%rs35686,%rs35707;
}
	// end inline asm
	// begin inline asm
	{mul.f16 %rs35713,%rs35692,%rs35698;
}
	// end inline asm
	// begin inline asm
	{add.f16 %rs35716,%rs35692,%rs35713;
}
	// end inline asm
	// begin inline asm
	{mul.f16 %rs35719,%rs35698,%rs35704;
}
	// end inline asm
	// begin inline asm
	{add.f16 %rs35722,%rs35698,%rs35719;
}
	// end inline asm
	// begin inline asm
	{mul.f16 %rs35725,%rs35704,%rs35710;
}
	// end inline asm
	// begin inline asm
	{add.f16 %rs35728,%rs35704,%rs35725;
}
	// end inline asm
	// begin inline asm
	{mul.f16 %rs35731,%rs35710,%rs35716;
}
	// end inline asm
	// begin inline asm
	{add.f16 %rs35734,%rs35710,%rs35731;
}
	// end inline asm
	// begin inline asm
	{mul.f16 %rs35737,%rs35716,%rs35722;
}
	// end inline asm
	// begin inline asm
	{add.f16 %rs35740,%rs35716,%rs35737;
}
	// end inline asm
	// begin inline asm
	{mul.f16 %rs35743,%rs35722,%rs35728;
}
	// end inline asm
	// begin inline asm
	{add.f16 %rs35746,%rs35722,%rs35743;
}
	// end inline asm
	// begin inline asm
	{mul.f16 %rs35749,%rs35728,%rs35734;
}
	// end inline asm
	// begin inline asm
	{add.f16 %rs35752,%rs35728,%rs35749;
}
	// end inline asm
	// begin inline asm
	{mul.f16 %rs35755,%rs35734,%rs35740;
}
	// end inline asm
	// begin inline asm
	{add.f16 %rs35758,%rs35734,%rs35755;
}
	// end inline asm
	// begin inline asm
	{mul.f16 %rs35761,%rs35740,%rs35746;
}
	// end inline asm
	// begin inline asm
	{add.f16 %rs35764,%rs35740,%rs35761;
}
	// end inline asm
	// begin inline asm
	{mul.f16 %rs35767,%rs35746,%rs35752;
}
	// end inline asm
	// begin inline asm
	{add.f16 %rs35770,%rs35746,%rs35767;
}
	// end inline asm
	// begin inline asm
	{mul.f16 %rs35773,%rs35752,%rs35758;
}
	// end inline asm
	// begin inline asm
	{add.f16 %rs35776,%rs35752,%rs35773;
}
	// end inline asm
	// begin inline asm
	{mul.f16 %rs35779,%rs35758,%rs35764;
}
	// end inline asm
	// begin inline asm
	{add.f16 %rs35782,%rs35758,%rs35779;
}
	// end inline asm
	// begin inline asm
	{mul.f16 %rs35785,%rs35764,%rs35770;
}
	// end inline asm
	// begin inline asm
	{add.f16 %rs35788,%rs35764,%rs35785;
}
	// end inline asm
	// begin inline asm
	{mul.f16 %rs35791,%rs35770,%rs35776;
}
	// end inline asm
	// begin inline asm
	{add.f16 %rs35794,%rs35770,%rs35791;
}
	// end inline asm
	// begin inline asm
	{mul.f16 %rs35797,%rs35776,%rs35782;
}
	// end inline asm
	// begin inline asm
	{add.f16 %rs35800,%rs35776,%rs35797;
}
	// end inline asm
	// begin inline asm
	{mul.f16 %rs35803,%rs35782,%rs35788;
}
	// end inline asm
	// begin inline asm
	{add.f16 %rs35806,%rs35782,%rs35803;
}
	// end inline asm
	// begin inline asm
	{mul.f16 %rs35809,%rs35788,%rs35794;
}
	// end inline asm
	// begin inline asm
	{add.f16 %rs35812,%rs35788,%rs35809;
}
	// end inline asm
	// begin inline asm
	{mul.f16 %rs35815,%rs35794,%rs35800;
}
	// end inline asm
	// begin inline asm
	{add.f16 %rs35818,%rs35794,%rs35815;
}
	// end inline asm
	// begin inline asm
	{mul.f16 %rs35821,%rs35800,%rs35806;
}
	// end inline asm
	// begin inline asm
	{add.f16 %rs35824,%rs35800,%rs35821;
}
	// end inline asm
	// begin inline asm
	{mul.f16 %rs35827,%rs35806,%rs35812;
}
	// end inline asm
	// begin inline asm
	{add.f16 %rs35830,%rs35806,%rs35827;
}
	// end inline asm
	// begin inline asm
	{mul.f16 %rs35833,%rs35812,%rs35818;
}
	// end inline asm
	// begin inline asm
	{add.f16 %rs35836,%rs35812,%rs35833;
}
	// end inline asm
	// begin inline asm
	{mul.f16 %rs35839,%rs35818,%rs35824;
}
	// end inline asm
	// begin inline asm
	{add.f16 %rs35842,%rs35818,%rs35839;
}
	// end inline asm
	// begin inline asm
	{mul.f16 %rs35845,%rs35824,%rs35830;
}
	// end inline asm
	// begin inline asm
	{add.f16 %rs35848,%rs35824,%rs35845;
}
	// end inline asm
	// begin inline asm
	{mul.f16 %rs35851,%rs35830,%rs35836;
}
	// end inline asm
	// begin inline asm
	{add.f16 %rs35854,%rs35830,%rs35851;
}
	// end inline asm
	// begin inline asm
	{mul.f16 %rs35857,%rs35836,%rs35842;
}
	// end inline asm
	// begin inline asm
	{add.f16 %rs35860,%rs35836,%rs35857;
}
	// end inline asm
	// begin inline asm
	{mul.f16 %rs35863,%rs35842,%rs35848;
}
	// end inline asm
	// begin inline asm
	{add.f16 %rs35866,%rs35842,%rs35863;
}
	// end inline asm
	// begin inline asm
	{mul.f16 %rs35869,%rs35848,%rs35854;
}
	// end inline asm
	// begin inline asm
	{add.f16 %rs35872,%rs35848,%rs35869;
}
	// end inline asm
	// begin inline asm
	{mul.f16 %rs35875,%rs35854,%rs35860;
}
	// end inline asm
	// begin inline asm
	{add.f16 %rs35878,%rs35854,%rs35875;
}
	// end inline asm
	// begin inline asm
	{mul.f16 %rs35881,%rs35860,%rs35866;
}
	// end inline asm
	// begin inline asm
	{add.f16 %rs35884,%rs35860,%rs35881;
}
	// end inline asm
	// begin inline asm
	{mul.f16 %rs35887,%rs35866,%rs35872;
}
	// end inline asm
	// begin inline asm
	{add.f16 %rs35890,%rs35866,%rs35887;
}
	// end inline asm
	// begin inline asm
	{mul.f16 %rs35893,%rs35872,%rs35878;
}
	// end inline asm
	// begin inline asm
	{add.f16 %rs35896,%rs35872,%rs35893;
}
	// end inline asm
	// begin inline asm
	{mul.f16 %rs35899,%rs35878,%rs35884;
}
	// end inline asm
	// begin inline asm
	{add.f16 %rs35902,%rs35878,%rs35899;
}
	// end inline asm
	// begin inline asm
	{mul.f16 %rs35905,%rs35884,%rs35890;
}
	// end inline asm
	// begin inline asm
	{add.f16 %rs35908,%rs35884,%rs35905;
}
	// end inline asm
	// begin inline asm
	{mul.f16 %rs35911,%rs35890,%rs35896;
}
	// end inline asm
	// begin inline asm
	{add.f16 %rs35914,%rs35890,%rs35911;
}
	// end inline asm
	// begin inline asm
	{mul.f16 %rs35917,%rs35896,%rs35902;
}
	// end inline asm
	// begin inline asm
	{add.f16 %rs35920,%rs35896,%rs35917;
}
	// end inline asm
	// begin inline asm
	{mul.f16 %rs35923,%rs35902,%rs35908;
}
	// end inline asm
	// begin inline asm
	{add.f16 %rs35926,%rs35902,%rs35923;
}
	// end inline asm
	// begin inline asm
	{mul.f16 %rs35929,%rs35908,%rs35914;
}
	// end inline asm
	// begin inline asm
	{add.f16 %rs35932,%rs35908,%rs35929;
}
	// end inline asm
	// begin inline asm
	{mul.f16 %rs35935,%rs35914,%rs35920;
}
	// end inline asm
	// begin inline asm
	{add.f16 %rs35938,%rs35914,%rs35935;
}
	// end inline asm
	// begin inline asm
	{mul.f16 %rs35941,%rs35920,%rs35926;
}
	// end inline asm
	// begin inline asm
	{add.f16 %rs35944,%rs35920,%rs35941;
}
	// end inline asm
	// begin inline asm
	{mul.f16 %rs35947,%rs35926,%rs35932;
}
	// end inline asm
	// begin inline asm
	{add.f16 %rs35950,%rs35926,%rs35947;
}
	// end inline asm
	// begin inline asm
	{mul.f16 %rs35953,%rs35932,%rs35938;
}
	// end inline asm
	// begin inline asm
	{add.f16 %rs35956,%rs35932,%rs35953;
}
	// end inline asm
	// begin inline asm
	{mul.f16 %rs35959,%rs35938,%rs35944;
}
	// end inline asm
	// begin inline asm
	{add.f16 %rs35962,%rs35938,%rs35959;
}
	// end inline asm
	// begin inline asm
	{mul.f16 %rs35965,%rs35944,%rs35950;
}
	// end inline asm
	// begin inline asm
	{add.f16 %rs35968,%rs35944,%rs35965;
}
	// end inline asm
	// begin inline asm
	{mul.f16 %rs35971,%rs35950,%rs35956;
}
	// end inline asm
	// begin inline asm
	{add.f16 %rs35974,%rs35950,%rs35971;
}
	// end inline asm
	// begin inline asm
	{mul.f16 %rs35977,%rs35956,%rs35962;
}
	// end inline asm
	// begin inline asm
	{add.f16 %rs35980,%rs35956,%rs35977;
}
	// end inline asm
	// begin inline asm
	{mul.f16 %rs35983,%rs35962,%rs35968;
}
	// end inline asm
	// begin inline asm
	{add.f16 %rs35986,%rs35962,%rs35983;
}
	// end inline asm
	// begin inline asm
	{mul.f16 %rs35989,%rs35968,%rs35974;
}
	// end inline asm
	// begin inline asm
	{add.f16 %rs35992,%rs35968,%rs35989;
}
	// end inline asm
	// begin inline asm
	{mul.f16 %rs35995,%rs35974,%rs35980;
}
	// end inline asm
	// begin inline asm
	{add.f16 %rs35998,%rs35974,%rs35995;
}
	// end inline asm
	// begin inline asm
	{mul.f16 %rs36001,%rs35980,%rs35986;
}
	// end inline asm
	// begin inline asm
	{add.f16 %rs36004,%rs35980,%rs36001;
}
	// end inline asm
	// begin inline asm
	{mul.f16 %rs36007,%rs35986,%rs35992;
}
	// end inline asm
	// begin inline asm
	{add.f16 %rs36010,%rs35986,%rs36007;
}
	// end inline asm
	// begin inline asm
	{mul.f16 %rs36013,%rs35992,%rs35998;
}
	// end inline asm
	// begin inline asm
	{add.f16 %rs36016,%rs35992,%rs36013;
}
	// end inline asm
	// begin inline asm
	{mul.f16 %rs36019,%rs35998,%rs36004;
}
	// end inline asm
	// begin inline asm
	{add.f16 %rs36022,%rs35998,%rs36019;
}
	// end inline asm
	// begin inline asm
	{mul.f16 %rs36025,%rs36004,%rs36010;
}
	// end inline asm
	// begin inline asm
	{add.f16 %rs36028,%rs36004,%rs36025;
}
	// end inline asm
	// begin inline asm
	{mul.f16 %rs36031,%rs36010,%rs36016;
}
	// end inline asm
	// begin inline asm
	{add.f16 %rs36034,%rs36010,%rs36031;
}
	// end inline asm
	// begin inline asm
	{mul.f16 %rs36037,%rs36016,%rs36022;
}
	// end inline asm
	// begin inline asm
	{add.f16 %rs36040,%rs36016,%rs36037;
}
	// end inline asm
	// begin inline asm
	{mul.f16 %rs36043,%rs36022,%rs36028;
}
	// end inline asm
	// begin inline asm
	{add.f16 %rs36046,%rs36022,%rs36043;
}
	// end inline asm
	// begin inline asm
	{mul.f16 %rs36049,%rs36028,%rs36034;
}
	// end inline asm
	// begin inline asm
	{add.f16 %rs36052,%rs36028,%rs36049;
}
	// end inline asm
	// begin inline asm
	{mul.f16 %rs36055,%rs36034,%rs36040;
}
	// end inline asm
	// begin inline asm
	{add.f16 %rs36058,%rs36034,%rs36055;
}
	// end inline asm
	// begin inline asm
	{mul.f16 %rs36061,%rs36040,%rs36046;
}
	// end inline asm
	// begin inline asm
	{add.f16 %rs36064,%rs36040,%rs36061;
}
	// end inline asm
	// begin inline asm
	{mul.f16 %rs36067,%rs36046,%rs36052;
}
	// end inline asm
	// begin inline asm
	{add.f16 %rs36070,%rs36046,%rs36067;
}
	// end inline asm
	// begin inline asm
	{mul.f16 %rs36073,%rs36052,%rs36058;
}
	// end inline asm
	// begin inline asm
	{add.f16 %rs36076,%rs36052,%rs36073;
}
	// end inline asm
	// begin inline asm
	{mul.f16 %rs36079,%rs36058,%rs36064;
}
	// end inline asm
	// begin inline asm
	{add.f16 %rs36082,%rs36058,%rs36079;
}
	// end inline asm
	// begin inline asm
	{mul.f16 %rs36085,%rs36064,%rs36070;
}
	// end inline asm
	// begin inline asm
	{add.f16 %rs36088,%rs36064,%rs36085;
}
	// end inline asm
	// begin inline asm
	{mul.f16 %rs36091,%rs36070,%rs36076;
}
	// end inline asm
	// begin inline asm
	{add.f16 %rs36094,%rs36070,%rs36091;
}
	// end inline asm
	// begin inline asm
	{mul.f16 %rs36097,%rs36076,%rs36082;
}
	// end inline asm
	// begin inline asm
	{add.f16 %rs36100,%rs36076,%rs36097;
}
	// end inline asm
	// begin inline asm
	{mul.f16 %rs36103,%rs36082,%rs36088;
}
	// end inline asm
	// begin inline asm
	{add.f16 %rs36106,%rs36082,%rs36103;
}
	// end inline asm
	// begin inline asm
	{mul.f16 %rs36109,%rs36088,%rs36094;
}
	// end inline asm
	// begin inline asm
	{add.f16 %rs36112,%rs36088,%rs36109;
}
	// end inline asm
	// begin inline asm
	{mul.f16 %rs36115,%rs36094,%rs36100;
}
	// end inline asm
	// begin inline asm
	{add.f16 %rs36118,%rs36094,%rs36115;
}
	// end inline asm
	// begin inline asm
	{mul.f16 %rs36121,%rs36100,%rs36106;
}
	// end inline asm
	// begin inline asm
	{add.f16 %rs36124,%rs36100,%rs36121;
}
	// end inline asm
	// begin inline asm
	{mul.f16 %rs36127,%rs36106,%rs36112;
}
	// end inline asm
	// begin inline asm
	{add.f16 %rs36130,%rs36106,%rs36127;
}
	// end inline asm
	// begin inline asm
	{mul.f16 %rs36133,%rs36112,%rs36118;
}
	// end inline asm
	// begin inline asm
	{add.f16 %rs36136,%rs36112,%rs36133;
}
	// end inline asm
	// begin inline asm
	{mul.f16 %rs36139,%rs36118,%rs36124;
}
	// end inline asm
	// begin inline asm
	{add.f16 %rs36142,%rs36118,%rs36139;
}
	// end inline asm
	// begin inline asm
	{mul.f16 %rs36145,%rs36124,%rs36130;
}
	// end inline asm
	// begin inline asm
	{add.f16 %rs36148,%rs36124,%rs36145;
}
	// end inline asm
	// begin inline asm
	{mul.f16 %rs36151,%rs36130,%rs36136;
}
	// end inline asm
	// begin inline asm
	{add.f16 %rs36154,%rs36130,%rs36151;
}
	// end inline asm
	// begin inline asm
	{mul.f16 %rs36157,%rs36136,%rs36142;
}
	// end inline asm
	// begin inline asm
	{add.f16 %rs36160,%rs36136,%rs36157;
}
	// end inline asm
	// begin inline asm
	{mul.f16 %rs36163,%rs36142,%rs36148;
}
	// end inline asm
	// begin inline asm
	{add.f16 %rs36166,%rs36142,%rs36163;
}
	// end inline asm
	// begin inline asm
	{mul.f16 %rs36169,%rs36148,%rs36154;
}
	// end inline asm
	// begin inline asm
	{add.f16 %rs36172,%rs36148,%rs36169;
}
	// end inline asm
	// begin inline asm
	{mul.f16 %rs36175,%rs36154,%rs36160;
}
	// end inline asm
	// begin inline asm
	{add.f16 %rs36178,%rs36154,%rs36175;
}
	// end inline asm
	// begin inline asm
	{mul.f16 %rs36181,%rs36160,%rs36166;
}
	// end inline asm
	// begin inline asm
	{add.f16 %rs36184,%rs36160,%rs36181;
}
	// end inline asm
	// begin inline asm
	{mul.f16 %rs36187,%rs36166,%rs36172;
}
	// end inline asm
	// begin inline asm
	{add.f16 %rs36190,%rs36166,%rs36187;
}
	// end inline asm
	// begin inline asm
	{mul.f16 %rs36193,%rs36172,%rs36178;
}
	// end inline asm
	// begin inline asm
	{add.f16 %rs36196,%rs36172,%rs36193;
}
	// end inline asm
	// begin inline asm
	{mul.f16 %rs36199,%rs36178,%rs36184;
}
	// end inline asm
	// begin inline asm
	{add.f16 %rs36202,%rs36178,%rs36199;
}
	// end inline asm
	// begin inline asm
	{mul.f16 %rs36205,%rs36184,%rs36190;
}
	// end inline asm
	// begin inline asm
	{add.f16 %rs36208,%rs36184,%rs36205;
}
	// end inline asm
	// begin inline asm
	{mul.f16 %rs36211,%rs36190,%rs36196;
}
	// end inline asm
	// begin inline asm
	{add.f16 %rs36214,%rs36190,%rs36211;
}
	// end inline asm
	// begin inline asm
	{mul.f16 %rs36217,%rs36196,%rs36202;
}
	// end inline asm
	// begin inline asm
	{add.f16 %rs36220,%rs36196,%rs36217;
}
	// end inline asm
	// begin inline asm
	{mul.f16 %rs36223,%rs36202,%rs36208;
}
	// end inline asm
	// begin inline asm
	{add.f16 %rs36226,%rs36202,%rs36223;
}
	// end inline asm
	// begin inline asm
	{mul.f16 %rs36229,%rs36208,%rs36214;
}
	// end inline asm
	// begin inline asm
	{add.f16 %rs36232,%rs36208,%rs36229;
}
	// end inline asm
	// begin inline asm
	{mul.f16 %rs36235,%rs36214,%rs36220;
}
	// end inline asm
	// begin inline asm
	{add.f16 %rs36238,%rs36214,%rs36235;
}
	// end inline asm
	// begin inline asm
	{mul.f16 %rs36241,%rs36220,%rs36226;
}
	// end inline asm
	// begin inline asm
	{add.f16 %rs36244,%rs36220,%rs36241;
}
	// end inline asm
	// begin inline asm
	{mul.f16 %rs36247,%rs36226,%rs36232;
}
	// end inline asm
	// begin inline asm
	{add.f16 %rs36250,%rs36226,%rs36247;
}
	// end inline asm
	// begin inline asm
	{mul.f16 %rs36253,%rs36232,%rs36238;
}
	// end inline asm
	// begin inline asm
	{add.f16 %rs36256,%rs36232,%rs36253;
}
	// end inline asm
	// begin inline asm
	{mul.f16 %rs36259,%rs36238,%rs36244;
}
	// end inline asm
	// begin inline asm
	{add.f16 %rs36262,%rs36238,%rs36259;
}
	// end inline asm
	// begin inline asm
	{mul.f16 %rs36265,%rs36244,%rs36250;
}
	// end inline asm
	// begin inline asm
	{add.f16 %rs36268,%rs36244,%rs36265;
}
	// end inline asm
	// begin inline asm
	{mul.f16 %rs36271,%rs36250,%rs36256;
}
	// end inline asm
	// begin inline asm
	{add.f16 %rs36274,%rs36250,%rs36271;
}
	// end inline asm
	// begin inline asm
	{mul.f16 %rs36277,%rs36256,%rs36262;
}
	// end inline asm
	// begin inline asm
	{add.f16 %rs36280,%rs36256,%rs36277;
}
	// end inline asm
	// begin inline asm
	{mul.f16 %rs36283,%rs36262,%rs36268;
}
	// end inline asm
	// begin inline asm
	{add.f16 %rs36286,%rs36262,%rs36283;
}
	// end inline asm
	// begin inline asm
	{mul.f16 %rs36289,%rs36268,%rs36274;
}
	// end inline asm
	// begin inline asm
	{add.f16 %rs36292,%rs36268,%rs36289;
}
	// end inline asm
	// begin inline asm
	{mul.f16 %rs36295,%rs36274,%rs36280;
}
	// end inline asm
	// begin inline asm
	{add.f16 %rs36298,%rs36274,%rs36295;
}
	// end inline asm
	// begin inline asm
	{mul.f16 %rs36301,%rs36280,%rs36286;
}
	// end inline asm
	// begin inline asm
	{add.f16 %rs36304,%rs36280,%rs36301;
}
	// end inline asm
	// begin inline asm
	{mul.f16 %rs36307,%rs36286,%rs36292;
}
	// end inline asm
	// begin inline asm
	{add.f16 %rs36310,%rs36286,%rs36307;
}
	// end inline asm
	// begin inline asm
	{mul.f16 %rs36313,%rs36292,%rs36298;
}
	// end inline asm
	// begin inline asm
	{add.f16 %rs36316,%rs36292,%rs36313;
}
	// end inline asm
	// begin inline asm
	{mul.f16 %rs36319,%rs36298,%rs36304;
}
	// end inline asm
	// begin inline asm
	{add.f16 %rs36322,%rs36298,%rs36319;
}
	// end inline asm
	// begin inline asm
	{mul.f16 %rs36325,%rs36304,%rs36310;
}
	// end inline asm
	// begin inline asm
	{add.f16 %rs36328,%rs36304,%rs36325;
}
	// end inline asm
	// begin inline asm
	{mul.f16 %rs36331,%rs36310,%rs36316;
}
	// end inline asm
	// begin inline asm
	{add.f16 %rs36334,%rs36310,%rs36331;
}
	// end inline asm
	// begin inline asm
	{mul.f16 %rs36337,%rs36316,%rs36322;
}
	// end inline asm
	// begin inline asm
	{add.f16 %rs36340,%rs36316,%rs36337;
}
	// end inline asm
	// begin inline asm
	{mul.f16 %rs36343,%rs36322,%rs36328;
}
	// end inline asm
	// begin inline asm
	{add.f16 %rs36346,%rs36322,%rs36343;
}
	// end inline asm
	// begin inline asm
	{mul.f16 %rs36349,%rs36328,%rs36334;
}
	// end inline asm
	// begin inline asm
	{add.f16 %rs36352,%rs36328,%rs36349;
}
	// end inline asm
	// begin inline asm
	{mul.f16 %rs36355,%rs36334,%rs36340;
}
	// end inline asm
	// begin inline asm
	{add.f16 %rs36358,%rs36334,%rs36355;
}
	// end inline asm
	// begin inline asm
	{mul.f16 %rs36361,%rs36340,%rs36346;
}
	// end inline asm
	// begin inline asm
	{add.f16 %rs36364,%rs36340,%rs36361;
}
	// end inline asm
	// begin inline asm
	{mul.f16 %rs36367,%rs36346,%rs36352;
}
	// end inline asm
	// begin inline asm
	{add.f16 %rs36370,%rs36346,%rs36367;
}
	// end inline asm
	// begin inline asm
	{mul.f16 %rs36373,%rs36352,%rs36358;
}
	// end inline asm
	// begin inline asm
	{add.f16 %rs36376,%rs36352,%rs36373;
}
	// end inline asm
	// begin inline asm
	{mul.f16 %rs36379,%rs36358,%rs36364;
}
	// end inline asm
	// begin inline asm
	{add.f16 %rs36382,%rs36358,%rs36379;
}
	// end inline asm
	// begin inline asm
	{mul.f16 %rs36385,%rs36364,%rs36370;
}
	// end inline asm
	// begin inline asm
	{add.f16 %rs36388,%rs36364,%rs36385;
}
	// end inline asm
	// begin inline asm
	{mul.f16 %rs36391,%rs36370,%rs36376;
}
	// end inline asm
	// begin inline asm
	{add.f16 %rs36394,%rs36370,%rs36391;
}
	// end inline asm
	// begin inline asm
	{mul.f16 %rs36397,%rs36376,%rs36382;
}
	// end inline asm
	// begin inline asm
	{add.f16 %rs36400,%rs36376,%rs36397;
}
	// end inline asm
	// begin inline asm
	{mul.f16 %rs36403,%rs36382,%rs36388;
}
	// end inline asm
	// begin inline asm
	{add.f16 %rs36406,%rs36382,%rs36403;
}
	// end inline asm
	// begin inline asm
	{mul.f16 %rs36409,%rs36388,%rs36394;
}
	// end inline asm
	// begin inline asm
	{add.f16 %rs36412,%rs36388,%rs36409;
}
	// end inline asm
	// begin inline asm
	{mul.f16 %rs36415,%rs36394,%rs36400;
}
	// end inline asm
	// begin inline asm
	{add.f16 %rs36418,%rs36394,%rs36415;
}
	// end inline asm
	// begin inline asm
	{mul.f16 %rs36421,%rs36400,%rs36406;
}
	// end inline asm
	// begin inline asm
	{add.f16 %rs36424,%rs36400,%rs36421;
}
	// end inline asm
	// begin inline asm
	{mul.f16 %rs36427,%rs36406,%rs36412;
}
	// end inline asm
	// begin inline asm
	{add.f16 %rs36430,%rs36406,%rs36427;
}
	// end inline asm
	// begin inline asm
	{mul.f16 %rs36433,%rs36412,%rs36418;
}
	// end inline asm
	// begin inline asm
	{add.f16 %rs36436,%rs36412,%rs36433;
}
	// end inline asm
	// begin inline asm
	{mul.f16 %rs36439,%rs36418,%rs36424;
}
	// end inline asm
	// begin inline asm
	{add.f16 %rs36442,%rs36418,%rs36439;
}
	// end inline asm
	// begin inline asm
	{mul.f16 %rs36445,%rs36424,%rs36430;
}
	// end inline asm
	// begin inline asm
	{add.f16 %rs36448,%rs36424,%rs36445;
}
	// end inline asm
	// begin inline asm
	{mul.f16 %rs36451,%rs36430,%rs36436;
}
	// end inline asm
	// begin inline asm
	{add.f16 %rs36454,%rs36430,%rs36451;
}
	// end inline asm
	// begin inline asm
	{mul.f16 %rs36457,%rs36436,%rs36442;
}
	// end inline asm
	// begin inline asm
	{add.f16 %rs36460,%rs36436,%rs36457;
}
	// end inline asm
	// begin inline asm
	{mul.f16 %rs36463,%rs36442,%rs36448;
}
	// end inline asm
	// begin inline asm
	{add.f16 %rs36466,%rs36442,%rs36463;
}
	// end inline asm
	// begin inline asm
	{mul.f16 %rs36469,%rs36448,%rs36454;
}
	// end inline asm
	// begin inline asm
	{add.f16 %rs36472,%rs36448,%rs36469;
}
	// end inline asm
	// begin inline asm
	{mul.f16 %rs36475,%rs36454,%rs36460;
}
	// end inline asm
	// begin inline asm
	{add.f16 %rs36478,%rs36454,%rs36475;
}
	// end inline asm
	// begin inline asm
	{mul.f16 %rs36481,%rs36460,%rs36466;
}
	// end inline asm
	// begin inline asm
	{add.f16 %rs36484,%rs36460,%rs36481;
}
	// end inline asm
	// begin inline asm
	{mul.f16 %rs36487,%rs36466,%rs36472;
}
	// end inline asm
	// begin inline asm
	{add.f16 %rs36490,%rs36466,%rs36487;
}
	// end inline asm
	// begin inline asm
	{mul.f16 %rs36493,%rs36472,%rs36478;
}
	// end inline asm
	// begin inline asm
	{add.f16 %rs36496,%rs36472,%rs36493;
}
	// end inline asm
	// begin inline asm
	{mul.f16 %rs36499,%rs36478,%rs36484;
}
	// end inline asm
	// begin inline asm
	{add.f16 %rs36502,%rs36478,%rs36499;
}
	// end inline asm
	// begin inline asm
	{mul.f16 %rs36505,%rs36484,%rs36490;
}
	// end inline asm
	// begin inline asm
	{add.f16 %rs36508,%rs36484,%rs36505;
}
	// end inline asm
	// begin inline asm
	{mul.f16 %rs36511,%rs36490,%rs36496;
}
	// end inline asm
	// begin inline asm
	{add.f16 %rs36514,%rs36490,%rs36511;
}
	// end inline asm
	// begin inline asm
	{mul.f16 %rs36517,%rs36496,%rs36502;
}
	// end inline asm
	// begin inline asm
	{add.f16 %rs36520,%rs36496,%rs36517;
}
	// end inline asm
	// begin inline asm
	{mul.f16 %rs36523,%rs36502,%rs36508;
}
	// end inline asm
	// begin inline asm
	{add.f16 %rs36526,%rs36502,%rs36523;
}
	// end inline asm
	// begin inline asm
	{mul.f16 %rs36529,%rs36508,%rs36514;
}
	// end inline asm
	// begin inline asm
	{add.f16 %rs36532,%rs36508,%rs36529;
}
	// end inline asm
	// begin inline asm
	{mul.f16 %rs36535,%rs36514,%rs36520;
}
	// end inline asm
	// begin inline asm
	{add.f16 %rs36538,%rs36514,%rs36535;
}
	// end inline asm
	// begin inline asm
	{mul.f16 %rs36541,%rs36520,%rs36526;
}
	// end inline asm
	// begin inline asm
	{add.f16 %rs36544,%rs36520,%rs36541;
}
	// end inline asm
	// begin inline asm
	{mul.f16 %rs36547,%rs36526,%rs36532;
}
	// end inline asm
	// begin inline asm
	{add.f16 %rs36550,%rs36526,%rs36547;
}
	// end inline asm
	// begin inline asm
	{mul.f16 %rs36553,%rs36532,%rs36538;
}
	// end inline asm
	// begin inline asm
	{add.f16 %rs36556,%rs36532,%rs36553;
}
	// end inline asm
	// begin inline asm
	{mul.f16 %rs36559,%rs36538,%rs36544;
}
	// end inline asm
	// begin inline asm
	{add.f16 %rs36562,%rs36538,%rs36559;
}
	// end inline asm
	// begin inline asm
	{mul.f16 %rs36565,%rs36544,%rs36550;
}
	// end inline asm
	// begin inline asm
	{add.f16 %rs36568,%rs36544,%rs36565;
}
	// end inline asm
	// begin inline asm
	{mul.f16 %rs36571,%rs36550,%rs36556;
}
	// end inline asm
	// begin inline asm
	{add.f16 %rs36574,%rs36550,%rs36571;
}
	// end inline asm
	// begin inline asm
	{mul.f16 %rs36577,%rs36556,%rs36562;
}
	// end inline asm
	// begin inline asm
	{add.f16 %rs36580,%rs36556,%rs36577;
}
	// end inline asm
	// begin inline asm
	{mul.f16 %rs36583,%rs36562,%rs36568;
}
	// end inline asm
	// begin inline asm
	{add.f16 %rs36586,%rs36562,%rs36583;
}
	// end inline asm
	// begin inline asm
	{mul.f16 %rs36589,%rs36568,%rs36574;
}
	// end inline asm
	// begin inline asm
	{add.f16 %rs36592,%rs36568,%rs36589;
}
	// end inline asm
	// begin inline asm
	{mul.f16 %rs36595,%rs36574,%rs36580;
}
	// end inline asm
	// begin inline asm
	{add.f16 %rs36598,%rs36574,%rs36595;
}
	// end inline asm
	// begin inline asm
	{mul.f16 %rs36601,%rs36580,%rs36586;
}
	// end inline asm
	// begin inline asm
	{add.f16 %rs36604,%rs36580,%rs36601;
}
	// end inline asm
	// begin inline asm
	{mul.f16 %rs36607,%rs36586,%rs36592;
}
	// end inline asm
	// begin inline asm
	{add.f16 %rs36610,%rs36586,%rs36607;
}
	// end inline asm
	// begin inline asm
	{mul.f16 %rs36613,%rs36592,%rs36598;
}
	// end inline asm
	// begin inline asm
	{add.f16 %rs36616,%rs36592,%rs36613;
}
	// end inline asm
	// begin inline asm
	{mul.f16 %rs36619,%rs36598,%rs36604;
}
	// end inline asm
	// begin inline asm
	{add.f16 %rs36622,%rs36598,%rs36619;
}
	// end inline asm
	// begin inline asm
	{mul.f16 %rs36625,%rs36604,%rs36610;
}
	// end inline asm
	// begin inline asm
	{add.f16 %rs36628,%rs36604,%rs36625;
}
	// end inline asm
	// begin inline asm
	{mul.f16 %rs36631,%rs36610,%rs36616;
}
	// end inline asm
	// begin inline asm
	{add.f16 %rs36634,%rs36610,%rs36631;
}
	// end inline asm
	// begin inline asm
	{mul.f16 %rs36637,%rs36616,%rs36622;
}
	// end inline asm
	// begin inline asm
	{add.f16 %rs36640,%rs36616,%rs36637;
}
	// end inline asm
	// begin inline asm
	{mul.f16 %rs36643,%rs36622,%rs36628;
}
	// end inline asm
	// begin inline asm
	{add.f16 %rs36646,%rs36622,%rs36643;
}
	// end inline asm
	// begin inline asm
	{mul.f16 %rs36649,%rs36628,%rs36634;
}
	// end inline asm
	// begin inline asm
	{add.f16 %rs36652,%rs36628,%rs36649;
}
	// end inline asm
	// begin inline asm
	{mul.f16 %rs36655,%rs36634,%rs36640;
}
	// end inline asm
	// begin inline asm
	{add.f16 %rs36658,%rs36634,%rs36655;
}
	// end inline asm
	// begin inline asm
	{mul.f16 %rs36661,%rs36640,%rs36646;
}
	// end inline asm
	// begin inline asm
	{add.f16 %rs36664,%rs36640,%rs36661;
}
	// end inline asm
	// begin inline asm
	{mul.f16 %rs36667,%rs36646,%rs36652;
}
	// end inline asm
	// begin inline asm
	{add.f16 %rs36670,%rs36646,%rs36667;
}
	// end inline asm
	// begin inline asm
	{mul.f16 %rs36673,%rs36652,%rs36658;
}
	// end inline asm
	// begin inline asm
	{add.f16 %rs36676,%rs36652,%rs36673;
}
	// end inline asm
	// begin inline asm
	{mul.f16 %rs36679,%rs36658,%rs36664;
}
	// end inline asm
	// begin inline asm
	{add.f16 %rs36682,%rs36658,%rs36679;
}
	// end inline asm
	// begin inline asm
	{mul.f16 %rs36685,%rs36664,%rs36670;
}
	// end inline asm
	// begin inline asm
	{add.f16 %rs36688,%rs36664,%rs36685;
}
	// end inline asm
	// begin inline asm
	{mul.f16 %rs36691,%rs36670,%rs36676;
}
	// end inline asm
	// begin inline asm
	{add.f16 %rs36694,%rs36670,%rs36691;
}
	// end inline asm
	// begin inline asm
	{mul.f16 %rs36697,%rs36676,%rs36682;
}
	// end inline asm
	// begin inline asm
	{add.f16 %rs36700,%rs36676,%rs36697;
}
	// end inline asm
	// begin inline asm
	{mul.f16 %rs36703,%rs36682,%rs36688;
}
	// end inline asm
	// begin inline asm
	{add.f16 %rs36706,%rs36682,%rs36703;
}
	// end inline asm
	// begin inline asm
	{mul.f16 %rs36709,%rs36688,%rs36694;
}
	// end inline asm
	// begin inline asm
	{add.f16 %rs36712,%rs36688,%rs36709;
}
	// end inline asm
	// begin inline asm
	{mul.f16 %rs36715,%rs36694,%rs36700;
}
	// end inline asm
	// begin inline asm
	{add.f16 %rs36718,%rs36694,%rs36715;
}
	// end inline asm
	// begin inline asm
	{mul.f16 %rs36721,%rs36700,%rs36706;
}
	// end inline asm
	// begin inline asm
	{add.f16 %rs36724,%rs36700,%rs36721;
}
	// end inline asm
	// begin inline asm
	{mul.f16 %rs36727,%rs36706,%rs36712;
}
	// end inline asm
	// begin inline asm
	{add.f16 %rs36730,%rs36706,%rs36727;
}
	// end inline asm
	// begin inline asm
	{mul.f16 %rs36733,%rs36712,%rs36718;
}
	// end inline asm
	// begin inline asm
	{add.f16 %rs36736,%rs36712,%rs36733;
}
	// end inline asm
	// begin inline asm
	{mul.f16 %rs36739,%rs36718,%rs36724;
}
	// end inline asm
	// begin inline asm
	{add.f16 %rs36742,%rs36718,%rs36739;
}
	// end inline asm
	// begin inline asm
	{mul.f16 %rs36745,%rs36724,%rs36730;
}
	// end inline asm
	// begin inline asm
	{add.f16 %rs36748,%rs36724,%rs36745;
}
	// end inline asm
	// begin inline asm
	{mul.f16 %rs36751,%rs36730,%rs36736;
}
	// end inline asm
	// begin inline asm
	{add.f16 %rs36754,%rs36730,%rs36751;
}
	// end inline asm
	// begin inline asm
	{mul.f16 %rs36757,%rs36736,%rs36742;
}
	// end inline asm
	// begin inline asm
	{add.f16 %rs36760,%rs36736,%rs36757;
}
	// end inline asm
	// begin inline asm
	{mul.f16 %rs36763,%rs36742,%rs36748;
}
	// end inline asm
	// begin inline asm
	{add.f16 %rs36766,%rs36742,%rs36763;
}
	// end inline asm
	// begin inline asm
	{mul.f16 %rs36769,%rs36748,%rs36754;
}
	// end inline asm
	// begin inline asm
	{add.f16 %rs36772,%rs36748,%rs36769;
}
	// end inline asm
	// begin inline asm
	{mul.f16 %rs36775,%rs36754,%rs36760;
}
	// end inline asm
	// begin inline asm
	{add.f16 %rs36778,%rs36754,%rs36775;
}
	// end inline asm
	// begin inline asm
	{mul.f16 %rs36781,%rs36760,%rs36766;
}
	// end inline asm
	// begin inline asm
	{add.f16 %rs36784,%rs36760,%rs36781;
}
	// end inline asm
	// begin inline asm
	{mul.f16 %rs36787,%rs36766,%rs36772;
}
	// end inline asm
	// begin inline asm
	{add.f16 %rs36790,%rs36766,%rs36787;
}
	// end inline asm
	// begin inline asm
	{mul.f16 %rs36793,%rs36772,%rs36778;
}
	// end inline asm
	// begin inline asm
	{add.f16 %rs36796,%rs36772,%rs36793;
}
	// end inline asm
	// begin inline asm
	{mul.f16 %rs36799,%rs36778,%rs36784;
}
	// end inline asm
	// begin inline asm
	{add.f16 %rs36802,%rs36778,%rs36799;
}
	// end inline asm
	// begin inline asm
	{mul.f16 %rs36805,%rs36784,%rs36790;
}
	// end inline asm
	// begin inline asm
	{add.f16 %rs36808,%rs36784,%rs36805;
}
	// end inline asm
	// begin inline asm
	{mul.f16 %rs36811,%rs36790,%rs36796;
}
	// end inline asm
	// begin inline asm
	{add.f16 %rs36814,%rs36790,%rs36811;
}
	// end inline asm
	// begin inline asm
	{mul.f16 %rs36817,%rs36796,%rs36802;
}
	// end inline asm
	// begin inline asm
	{add.f16 %rs36820,%rs36796,%rs36817;
}
	// end inline asm
	// begin inline asm
	{mul.f16 %rs36823,%rs36802,%rs36808;
}
	// end inline asm
	// begin inline asm
	{add.f16 %rs36826,%rs36802,%rs36823;
}
	// end inline asm
	// begin inline asm
	{mul.f16 %rs36829,%rs36808,%rs36814;
}
	// end inline asm
	// begin inline asm
	{add.f16 %rs36832,%rs36808,%rs36829;
}
	// end inline asm
	// begin inline asm
	{mul.f16 %rs36835,%rs36814,%rs36820;
}
	// end inline asm
	// begin inline asm
	{add.f16 %rs36838,%rs36814,%rs36835;
}
	// end inline asm
	// begin inline asm
	{mul.f16 %rs36841,%rs36820,%rs36826;
}
	// end inline asm
	// begin inline asm
	{add.f16 %rs36844,%rs36820,%rs36841;
}
	// end inline asm
	// begin inline asm
	{mul.f16 %rs36847,%rs36826,%rs36832;
}
	// end inline asm
	// begin inline asm
	{add.f16 %rs36850,%rs36826,%rs36847;
}
	// end inline asm
	// begin inline asm
	{mul.f16 %rs36853,%rs36832,%rs36838;
}
	// end inline asm
	// begin inline asm
	{add.f16 %rs36856,%rs36832,%rs36853;
}
	// end inline asm
	// begin inline asm
	{mul.f16 %rs36859,%rs36838,%rs36844;
}
	// end inline asm
	// begin inline asm
	{add.f16 %rs36862,%rs36838,%rs36859;
}
	// end inline asm
	// begin inline asm
	{mul.f16 %rs36865,%rs36844,%rs36850;
}
	// end inline asm
	// begin inline asm
	{add.f16 %rs36868,%rs36844,%rs36865;
}
	// end inline asm
	// begin inline asm
	{mul.f16 %rs36871,%rs36850,%rs36856;
}
	// end inline asm
	// begin inline asm
	{add.f16 %rs36874,%rs36850,%rs36871;
}
	// end inline asm
	// begin inline asm
	{mul.f16 %rs36877,%rs36856,%rs36862;
}
	// end inline asm
	// begin inline asm
	{add.f16 %rs36880,%rs36856,%rs36877;
}
	// end inline asm
	// begin inline asm
	{mul.f16 %rs36883,%rs36862,%rs36868;
}
	// end inline asm
	// begin inline asm
	{add.f16 %rs36886,%rs36862,%rs36883;
}
	// end inline asm
	// begin inline asm
	{mul.f16 %rs36889,%rs36868,%rs36874;
}
	// end inline asm
	// begin inline asm
	{add.f16 %rs36892,%rs36868,%rs36889;
}
	// end inline asm
	// begin inline asm
	{mul.f16 %rs36895,%rs36874,%rs36880;
}
	// end inline asm
	// begin inline asm
	{add.f16 %rs36898,%rs36874,%rs36895;
}
	// end inline asm
	// begin inline asm
	{mul.f16 %rs36901,%rs36880,%rs36886;
}
	// end inline asm
	// begin inline asm
	{add.f16 %rs36904,%rs36880,%rs36901;
}
	// end inline asm
	// begin inline asm
	{mul.f16 %rs36907,%rs36886,%rs36892;
}
	// end inline asm
	// begin inline asm
	{add.f16 %rs36910,%rs36886,%rs36907;
}
	// end inline asm
	// begin inline asm
	{mul.f16 %rs36913,%rs36892,%rs36898;
}
	// end inline asm
	// begin inline asm
	{add.f16 %rs36916,%rs36892,%rs36913;
}
	// end inline asm
	// begin inline asm
	{mul.f16 %rs36919,%rs36898,%rs36904;
}
	// end inline asm
	// begin inline asm
	{add.f16 %rs36922,%rs36898,%rs36919;
}
	// end inline asm
	// begin inline asm
	{mul.f16 %rs36925,%rs36904,%rs36910;
}
	// end inline asm
	// begin inline asm
	{add.f16 %rs36928,%rs36904,%rs36925;
}
	// end inline asm
	// begin inline asm
	{mul.f16 %rs36931,%rs36910,%rs36916;
}
	// end inline asm
	// begin inline asm
	{add.f16 %rs36934,%rs36910,%rs36931;
}
	// end inline asm
	// begin inline asm
	{mul.f16 %rs36937,%rs36916,%rs36922;
}
	// end inline asm
	// begin inline asm
	{add.f16 %rs36940,%rs36916,%rs36937;
}
	// end inline asm
	// begin inline asm
	{mul.f16 %rs36943,%rs36922,%rs36928;
}
	// end inline asm
	// begin inline asm
	{add.f16 %rs36946,%rs36922,%rs36943;
}
	// end inline asm
	// begin inline asm
	{mul.f16 %rs36949,%rs36928,%rs36934;
}
	// end inline asm
	// begin inline asm
	{add.f16 %rs36952,%rs36928,%rs36949;
}
	// end inline asm
	// begin inline asm
	{mul.f16 %rs36955,%rs36934,%rs36940;
}
	// end inline asm
	// begin inline asm
	{add.f16 %rs36958,%rs36934,%rs36955;
}
	// end inline asm
	// begin inline asm
	{mul.f16 %rs36961,%rs36940,%rs36946;
}
	// end inline asm
	// begin inline asm
	{add.f16 %rs36964,%rs36940,%rs36961;
}
	// end inline asm
	// begin inline asm
	{mul.f16 %rs36967,%rs36946,%rs36952;
}
	// end inline asm
	// begin inline asm
	{add.f16 %rs36970,%rs36946,%rs36967;
}
	// end inline asm
	// begin inline asm
	{mul.f16 %rs36973,%rs36952,%rs36958;
}
	// end inline asm
	// begin inline asm
	{add.f16 %rs36976,%rs36952,%rs36973;
}
	// end inline asm
	// begin inline asm
	{mul.f16 %rs36979,%rs36958,%rs36964;
}
	// end inline asm
	// begin inline asm
	{add.f16 %rs36982,%rs36958,%rs36979;
}
	// end inline asm
	// begin inline asm
	{mul.f16 %rs36985,%rs36964,%rs36970;
}
	// end inline asm
	// begin inline asm
	{add.f16 %rs36988,%rs36964,%rs36985;
}
	// end inline asm
	// begin inline asm
	{mul.f16 %rs36991,%rs36970,%rs36976;
}
	// end inline asm
	// begin inline asm
	{add.f16 %rs36994,%rs36970,%rs36991;
}
	// end inline asm
	// begin inline asm
	{mul.f16 %rs36997,%rs36976,%rs36982;
}
	// end inline asm
	// begin inline asm
	{add.f16 %rs37000,%rs36976,%rs36997;
}
	// end inline asm
	// begin inline asm
	{mul.f16 %rs37003,%rs36982,%rs36988;
}
	// end inline asm
	// begin inline asm
	{add.f16 %rs37006,%rs36982,%rs37003;
}
	// end inline asm
	// begin inline asm
	{mul.f16 %rs37009,%rs36988,%rs36994;
}
	// end inline asm
	// begin inline asm
	{add.f16 %rs37012,%rs36988,%rs37009;
}
	// end inline asm
	// begin inline asm
	{mul.f16 %rs37015,%rs36994,%rs37000;
}
	// end inline asm
	// begin inline asm
	{add.f16 %rs37018,%rs36994,%rs37015;
}
	// end inline asm
	// begin inline asm
	{mul.f16 %rs37021,%rs37000,%rs37006;
}
	// end inline asm
	// begin inline asm
	{add.f16 %rs37024,%rs37000,%rs37021;
}
	// end inline asm
	// begin inline asm
	{mul.f16 %rs37027,%rs37006,%rs37012;
}
	// end inline asm
	// begin inline asm
	{add.f16 %rs37030,%rs37006,%rs37027;
}
	// end inline asm
	// begin inline asm
	{mul.f16 %rs37033,%rs37012,%rs37018;
}
	// end inline asm
	// begin inline asm
	{add.f16 %rs37036,%rs37012,%rs37033;
}
	// end inline asm
	// begin inline asm
	{mul.f16 %rs37039,%rs37018,%rs37024;
}
	// end inline asm
	// begin inline asm
	{add.f16 %rs37042,%rs37018,%rs37039;
}
	// end inline asm
	// begin inline asm
	{mul.f16 %rs37045,%rs37024,%rs37030;
}
	// end inline asm
	// begin inline asm
	{add.f16 %rs37048,%rs37024,%rs37045;
}
	// end inline asm
	// begin inline asm
	{mul.f16 %rs37051,%rs37030,%rs37036;
}
	// end inline asm
	// begin inline asm
	{add.f16 %rs37054,%rs37030,%rs37051;
}
	// end inline asm
	// begin inline asm
	{mul.f16 %rs37057,%rs37036,%rs37042;
}
	// end inline asm
	// begin inline asm
	{add.f16 %rs37060,%rs37036,%rs37057;
}
	// end inline asm
	// begin inline asm
	{mul.f16 %rs37063,%rs37042,%rs37048;
}
	// end inline asm
	// begin inline asm
	{add.f16 %rs37066,%rs37042,%rs37063;
}
	// end inline asm
	// begin inline asm
	{mul.f16 %rs37069,%rs37048,%rs37054;
}
	// end inline asm
	// begin inline asm
	{add.f16 %rs37072,%rs37048,%rs37069;
}
	// end inline asm
	// begin inline asm
	{mul.f16 %rs37075,%rs37054,%rs37060;
}
	// end inline asm
	// begin inline asm
	{add.f16 %rs37078,%rs37054,%rs37075;
}
	// end inline asm
	// begin inline asm
	{mul.f16 %rs37081,%rs37060,%rs37066;
}
	// end inline asm
	// begin inline asm
	{add.f16 %rs37084,%rs37060,%rs37081;
}
	// end inline asm
	// begin inline asm
	{mul.f16 %rs37087,%rs37066,%rs37072;
}
	// end inline asm
	// begin inline asm
	{add.f16 %rs37090,%rs37066,%rs37087;
}
	// end inline asm
	// begin inline asm
	{mul.f16 %rs37093,%rs37072,%rs37078;
}
	// end inline asm
	// begin inline asm
	{add.f16 %rs37096,%rs37072,%rs37093;
}
	// end inline asm
	// begin inline asm
	{mul.f16 %rs37099,%rs37078,%rs37084;
}
	// end inline asm
	// begin inline asm
	{add.f16 %rs37102,%rs37078,%rs37099;
}
	// end inline asm
	// begin inline asm
	{mul.f16 %rs37105,%rs37084,%rs37090;
}
	// end inline asm
	// begin inline asm
	{add.f16 %rs37108,%rs37084,%rs37105;
}
	// end inline asm
	// begin inline asm
	{mul.f16 %rs37111,%rs37090,%rs37096;
}
	// end inline asm
	// begin inline asm
	{add.f16 %rs37114,%rs37090,%rs37111;
}
	// end inline asm
	// begin inline asm
	{mul.f16 %rs37117,%rs37096,%rs37102;
}
	// end inline asm
	// begin inline asm
	{add.f16 %rs37120,%rs37096,%rs37117;
}
	// end inline asm
	// begin inline asm
	{mul.f16 %rs37123,%rs37102,%rs37108;
}
	// end inline asm
	// begin inline asm
	{add.f16 %rs37126,%rs37102,%rs37123;
}
	// end inline asm
	// begin inline asm
	{mul.f16 %rs37129,%rs37108,%rs37114;
}
	// end inline asm
	// begin inline asm
	{add.f16 %rs37132,%rs37108,%rs37129;
}
	// end inline asm
	// begin inline asm
	{mul.f16 %rs37135,%rs37114,%rs37120;
}
	// end inline asm
	// begin inline asm
	{add.f16 %rs37138,%rs37114,%rs37135;
}
	// end inline asm
	// begin inline asm
	{mul.f16 %rs37141,%rs37120,%rs37126;
}
	// end inline asm
	// begin inline asm
	{add.f16 %rs37144,%rs37120,%rs37141;
}
	// end inline asm
	// begin inline asm
	{mul.f16 %rs37147,%rs37126,%rs37132;
}
	// end inline asm
	// begin inline asm
	{add.f16 %rs37150,%rs37126,%rs37147;
}
	// end inline asm
	// begin inline asm
	{mul.f16 %rs37153,%rs37132,%rs37138;
}
	// end inline asm
	// begin inline asm
	{add.f16 %rs37156,%rs37132,%rs37153;
}
	// end inline asm
	// begin inline asm
	{mul.f16 %rs37159,%rs37138,%rs37144;
}
	// end inline asm
	// begin inline asm
	{add.f16 %rs37162,%rs37138,%rs37159;
}
	// end inline asm
	// begin inline asm
	{mul.f16 %rs37165,%rs37144,%rs37150;
}
	// end inline asm
	// begin inline asm
	{add.f16 %rs37168,%rs37144,%rs37165;
}
	// end inline asm
	// begin inline asm
	{mul.f16 %rs37171,%rs37150,%rs37156;
}
	// end inline asm
	// begin inline asm
	{add.f16 %rs37174,%rs37150,%rs37171;
}
	// end inline asm
	// begin inline asm
	{mul.f16 %rs37177,%rs37156,%rs37162;
}
	// end inline asm
	// begin inline asm
	{add.f16 %rs37180,%rs37156,%rs37177;
}
	// end inline asm
	// begin inline asm
	{mul.f16 %rs37183,%rs37162,%rs37168;
}
	// end inline asm
	// begin inline asm
	{add.f16 %rs37186,%rs37162,%rs37183;
}
	// end inline asm
	// begin inline asm
	{mul.f16 %rs37189,%rs37168,%rs37174;
}
	// end inline asm
	// begin inline asm
	{add.f16 %rs37192,%rs37168,%rs37189;
}
	// end inline asm
	// begin inline asm
	{mul.f16 %rs37195,%rs37174,%rs37180;
}
	// end inline asm
	// begin inline asm
	{add.f16 %rs37198,%rs37174,%rs37195;
}
	// end inline asm
	// begin inline asm
	{mul.f16 %rs37201,%rs37180,%rs37186;
}
	// end inline asm
	// begin inline asm
	{add.f16 %rs37204,%rs37180,%rs37201;
}
	// end inline asm
	// begin inline asm
	{mul.f16 %rs37207,%rs37186,%rs37192;
}
	// end inline asm
	// begin inline asm
	{add.f16 %rs37210,%rs37186,%rs37207;
}
	// end inline asm
	// begin inline asm
	{mul.f16 %rs37213,%rs37192,%rs37198;
}
	// end inline asm
	// begin inline asm
	{add.f16 %rs37216,%rs37192,%rs37213;
}
	// end inline asm
	// begin inline asm
	{mul.f16 %rs37219,%rs37198,%rs37204;
}
	// end inline asm
	// begin inline asm
	{add.f16 %rs37222,%rs37198,%rs37219;
}
	// end inline asm
	// begin inline asm
	{mul.f16 %rs37225,%rs37204,%rs37210;
}
	// end inline asm
	// begin inline asm
	{add.f16 %rs37228,%rs37204,%rs37225;
}
	// end inline asm
	// begin inline asm
	{mul.f16 %rs37231,%rs37210,%rs37216;
}
	// end inline asm
	// begin inline asm
	{add.f16 %rs37234,%rs37210,%rs37231;
}
	// end inline asm
	// begin inline asm
	{mul.f16 %rs37237,%rs37216,%rs37222;
}
	// end inline asm
	// begin inline asm
	{add.f16 %rs37240,%rs37216,%rs37237;
}
	// end inline asm
	// begin inline asm
	{mul.f16 %rs37243,%rs37222,%rs37228;
}
	// end inline asm
	// begin inline asm
	{add.f16 %rs37246,%rs37222,%rs37243;
}
	// end inline asm
	// begin inline asm
	{mul.f16 %rs37249,%rs37228,%rs37234;
}
	// end inline asm
	// begin inline asm
	{add.f16 %rs37252,%rs37228,%rs37249;
}
	// end inline asm
	// begin inline asm
	{mul.f16 %rs37255,%rs37234,%rs37240;
}
	// end inline asm
	// begin inline asm
	{add.f16 %rs37258,%rs37234,%rs37255;
}
	// end inline asm
	// begin inline asm
	{mul.f16 %rs37261,%rs37240,%rs37246;
}
	// end inline asm
	// begin inline asm
	{add.f16 %rs37264,%rs37240,%rs37261;
}
	// end inline asm
	// begin inline asm
	{mul.f16 %rs37267,%rs37246,%rs37252;
}
	// end inline asm
	// begin inline asm
	{add.f16 %rs37270,%rs37246,%rs37267;
}
	// end inline asm
	// begin inline asm
	{mul.f16 %rs37273,%rs37252,%rs37258;
}
	// end inline asm
	// begin inline asm
	{add.f16 %rs37276,%rs37252,%rs37273;
}
	// end inline asm
	// begin inline asm
	{mul.f16 %rs37279,%rs37258,%rs37264;
}
	// end inline asm
	// begin inline asm
	{add.f16 %rs37282,%rs37258,%rs37279;
}
	// end inline asm
	// begin inline asm
	{mul.f16 %rs37285,%rs37264,%rs37270;
}
	// end inline asm
	// begin inline asm
	{add.f16 %rs37288,%rs37264,%rs37285;
}
	// end inline asm
	// begin inline asm
	{mul.f16 %rs37291,%rs37270,%rs37276;
}
	// end inline asm
	// begin inline asm
	{add.f16 %rs37294,%rs37270,%rs37291;
}
	// end inline asm
	// begin inline asm
	{mul.f16 %rs37297,%rs37276,%rs37282;
}
	// end inline asm
	// begin inline asm
	{add.f16 %rs37300,%rs37276,%rs37297;
}
	// end inline asm
	// begin inline asm
	{mul.f16 %rs37303,%rs37282,%rs37288;
}
	// end inline asm
	// begin inline asm
	{add.f16 %rs37306,%rs37282,%rs37303;
}
	// end inline asm
	// begin inline asm
	{mul.f16 %rs37309,%rs37288,%rs37294;
}
	// end inline asm
	// begin inline asm
	{add.f16 %rs37312,%rs37288,%rs37309;
}
	// end inline asm
	// begin inline asm
	{mul.f16 %rs37315,%rs37294,%rs37300;
}
	// end inline asm
	// begin inline asm
	{add.f16 %rs37318,%rs37294,%rs37315;
}
	// end inline asm
	// begin inline asm
	{mul.f16 %rs37321,%rs37300,%rs37306;
}
	// end inline asm
	// begin inline asm
	{add.f16 %rs37324,%rs37300,%rs37321;
}
	// end inline asm
	// begin inline asm
	{mul.f16 %rs37327,%rs37306,%rs37312;
}
	// end inline asm
	// begin inline asm
	{add.f16 %rs37330,%rs37306,%rs37327;
}
	// end inline asm
	// begin inline asm
	{mul.f16 %rs37333,%rs37312,%rs37318;
}
	// end inline asm
	// begin inline asm
	{add.f16 %rs37336,%rs37312,%rs37333;
}
	// end inline asm
	// begin inline asm
	{mul.f16 %rs37339,%rs37318,%rs37324;
}
	// end inline asm
	// begin inline asm
	{add.f16 %rs37342,%rs37318,%rs37339;
}
	// end inline asm
	// begin inline asm
	{mul.f16 %rs37345,%rs37324,%rs37330;
}
	// end inline asm
	// begin inline asm
	{add.f16 %rs37348,%rs37324,%rs37345;
}
	// end inline asm
	// begin inline asm
	{mul.f16 %rs37351,%rs37330,%rs37336;
}
	// end inline asm
	// begin inline asm
	{add.f16 %rs37354,%rs37330,%rs37351;
}
	// end inline asm
	// begin inline asm
	{mul.f16 %rs37357,%rs37336,%rs37342;
}
	// end inline asm
	// begin inline asm
	{add.f16 %rs37360,%rs37336,%rs37357;
}
	// end inline asm
	// begin inline asm
	{mul.f16 %rs37363,%rs37342,%rs37348;
}
	// end inline asm
	// begin inline asm
	{add.f16 %rs37366,%rs37342,%rs37363;
}
	// end inline asm
	// begin inline asm
	{mul.f16 %rs37369,%rs37348,%rs37354;
}
	// end inline asm
	// begin inline asm
	{add.f16 %rs37372,%rs37348,%rs37369;
}
	// end inline asm
	// begin inline asm
	{mul.f16 %rs37375,%rs37354,%rs37360;
}
	// end inline asm
	// begin inline asm
	{add.f16 %rs37378,%rs37354,%rs37375;
}
	// end inline asm
	// begin inline asm
	{mul.f16 %rs37381,%rs37360,%rs37366;
}
	// end inline asm
	// begin inline asm
	{add.f16 %rs37384,%rs37360,%rs37381;
}
	// end inline asm
	// begin inline asm
	{mul.f16 %rs37387,%rs37366,%rs37372;
}
	// end inline asm
	// begin inline asm
	{add.f16 %rs37390,%rs37366,%rs37387;
}
	// end inline asm
	// begin inline asm
	{mul.f16 %rs37393,%rs37372,%rs37378;
}
	// end inline asm
	// begin inline asm
	{add.f16 %rs37396,%rs37372,%rs37393;
}
	// end inline asm
	// begin inline asm
	{mul.f16 %rs37399,%rs37378,%rs37384;
}
	// end inline asm
	// begin inline asm
	{add.f16 %rs37402,%rs37378,%rs37399;
}
	// end inline asm
	// begin inline asm
	{mul.f16 %rs37405,%rs37384,%rs37390;
}
	// end inline asm
	// begin inline asm
	{add.f16 %rs37408,%rs37384,%rs37405;
}
	// end inline asm
	// begin inline asm
	{mul.f16 %rs37411,%rs37390,%rs37396;
}
	// end inline asm
	// begin inline asm
	{add.f16 %rs37414,%rs37390,%rs37411;
}
	// end inline asm
	// begin inline asm
	{mul.f16 %rs37417,%rs37396,%rs37402;
}
	// end inline asm
	// begin inline asm
	{add.f16 %rs37420,%rs37396,%rs37417;
}
	// end inline asm
	// begin inline asm
	{mul.f16 %rs37423,%rs37402,%rs37408;
}
	// end inline asm
	// begin inline asm
	{add.f16 %rs37426,%rs37402,%rs37423;
}
	// end inline asm
	// begin inline asm
	{mul.f16 %rs37429,%rs37408,%rs37414;
}
	// end inline asm
	// begin inline asm
	{add.f16 %rs37432,%rs37408,%rs37429;
}
	// end inline asm
	// begin inline asm
	{mul.f16 %rs37435,%rs37414,%rs37420;
}
	// end inline asm
	// begin inline asm
	{add.f16 %rs37438,%rs37414,%rs37435;
}
	// end inline asm
	// begin inline asm
	{mul.f16 %rs37441,%rs37420,%rs37426;
}
	// end inline asm
	// begin inline asm
	{add.f16 %rs37444,%rs37420,%rs37441;
}
	// end inline asm
	// begin inline asm
	{mul.f16 %rs37447,%rs37426,%rs37432;
}
	// end inline asm
	// begin inline asm
	{add.f16 %rs37450,%rs37426,%rs37447;
}
	// end inline asm
	// begin inline asm
	{mul.f16 %rs37453,%rs37432,%rs37438;
}
	// end inline asm
	// begin inline asm
	{add.f16 %rs37456,%rs37432,%rs37453;
}
	// end inline asm
	// begin inline asm
	{mul.f16 %rs37459,%rs37438,%rs37444;
}
	// end inline asm
	// begin inline asm
	{add.f16 %rs37462,%rs37438,%rs37459;
}
	// end inline asm
	// begin inline asm
	{mul.f16 %rs37465,%rs37444,%rs37450;
}
	// end inline asm
	// begin inline asm
	{add.f16 %rs37468,%rs37444,%rs37465;
}
	// end inline asm
	// begin inline asm
	{mul.f16 %rs37471,%rs37450,%rs37456;
}
	// end inline asm
	// begin inline asm
	{add.f16 %rs37474,%rs37450,%rs37471;
}
	// end inline asm
	// begin inline asm
	{mul.f16 %rs37477,%rs37456,%rs37462;
}
	// end inline asm
	// begin inline asm
	{add.f16 %rs37480,%rs37456,%rs37477;
}
	// end inline asm
	// begin inline asm
	{mul.f16 %rs37483,%rs37462,%rs37468;
}
	// end inline asm
	// begin inline asm
	{add.f16 %rs37486,%rs37462,%rs37483;
}
	// end inline asm
	// begin inline asm
	{mul.f16 %rs37489,%rs37468,%rs37474;
}
	// end inline asm
	// begin inline asm
	{add.f16 %rs37492,%rs37468,%rs37489;
}
	// end inline asm
	// begin inline asm
	{mul.f16 %rs37495,%rs37474,%rs37480;
}
	// end inline asm
	// begin inline asm
	{add.f16 %rs37498,%rs37474,%rs37495;
}
	// end inline asm
	// begin inline asm
	{mul.f16 %rs37501,%rs37480,%rs37486;
}
	// end inline asm
	// begin inline asm
	{add.f16 %rs37504,%rs37480,%rs37501;
}
	// end inline asm
	// begin inline asm
	{mul.f16 %rs37507,%rs37486,%rs37492;
}
	// end inline asm
	// begin inline asm
	{add.f16 %rs37510,%rs37486,%rs37507;
}
	// end inline asm
	// begin inline asm
	{mul.f16 %rs37513,%rs37492,%rs37498;
}
	// end inline asm
	// begin inline asm
	{add.f16 %rs37516,%rs37492,%rs37513;
}
	// end inline asm
	// begin inline asm
	{mul.f16 %rs37519,%rs37498,%rs37504;
}
	// end inline asm
	// begin inline asm
	{add.f16 %rs37522,%rs37498,%rs37519;
}
	// end inline asm
	// begin inline asm
	{mul.f16 %rs37525,%rs37504,%rs37510;
}
	// end inline asm
	// begin inline asm
	{add.f16 %rs37528,%rs37504,%rs37525;
}
	// end inline asm
	// begin inline asm
	{mul.f16 %rs37531,%rs37510,%rs37516;
}
	// end inline asm
	// begin inline asm
	{add.f16 %rs37534,%rs37510,%rs37531;
}
	// end inline asm
	// begin inline asm
	{mul.f16 %rs37537,%rs37516,%rs37522;
}
	// end inline asm
	// begin inline asm
	{add.f16 %rs37540,%rs37516,%rs37537;
}
	// end inline asm
	// begin inline asm
	{mul.f16 %rs37543,%rs37522,%rs37528;
}
	// end inline asm
	// begin inline asm
	{add.f16 %rs37546,%rs37522,%rs37543;
}
	// end inline asm
	// begin inline asm
	{mul.f16 %rs37549,%rs37528,%rs37534;
}
	// end inline asm
	// begin inline asm
	{add.f16 %rs37552,%rs37528,%rs37549;
}
	// end inline asm
	// begin inline asm
	{mul.f16 %rs37555,%rs37534,%rs37540;
}
	// end inline asm
	// begin inline asm
	{add.f16 %rs37558,%rs37534,%rs37555;
}
	// end inline asm
	// begin inline asm
	{mul.f16 %rs37561,%rs37540,%rs37546;
}
	// end inline asm
	// begin inline asm
	{add.f16 %rs37564,%rs37540,%rs37561;
}
	// end inline asm
	// begin inline asm
	{mul.f16 %rs37567,%rs37546,%rs37552;
}
	// end inline asm
	// begin inline asm
	{add.f16 %rs37570,%rs37546,%rs37567;
}
	// end inline asm
	// begin inline asm
	{mul.f16 %rs37573,%rs37552,%rs37558;
}
	// end inline asm
	// begin inline asm
	{add.f16 %rs37576,%rs37552,%rs37573;
}
	// end inline asm
	// begin inline asm
	{mul.f16 %rs37579,%rs37558,%rs37564;
}
	// end inline asm
	// begin inline asm
	{add.f16 %rs37582,%rs37558,%rs37579;
}
	// end inline asm
	// begin inline asm
	{mul.f16 %rs37585,%rs37564,%rs37570;
}
	// end inline asm
	// begin inline asm
	{add.f16 %rs37588,%rs37564,%rs37585;
}
	// end inline asm
	// begin inline asm
	{mul.f16 %rs37591,%rs37570,%rs37576;
}
	// end inline asm
	// begin inline asm
	{add.f16 %rs37594,%rs37570,%rs37591;
}
	// end inline asm
	// begin inline asm
	{mul.f16 %rs37597,%rs37576,%rs37582;
}
	// end inline asm
	// begin inline asm
	{add.f16 %rs37600,%rs37576,%rs37597;
}
	// end inline asm
	// begin inline asm
	{mul.f16 %rs37603,%rs37582,%rs37588;
}
	// end inline asm
	// begin inline asm
	{add.f16 %rs37606,%rs37582,%rs37603;
}
	// end inline asm
	// begin inline asm
	{mul.f16 %rs37609,%rs37588,%rs37594;
}
	// end inline asm
	// begin inline asm
	{add.f16 %rs37612,%rs37588,%rs37609;
}
	// end inline asm
	// begin inline asm
	{mul.f16 %rs37615,%rs37594,%rs37600;
}
	// end inline asm
	// begin inline asm
	{add.f16 %rs37618,%rs37594,%rs37615;
}
	// end inline asm
	// begin inline asm
	{mul.f16 %rs37621,%rs37600,%rs37606;
}
	// end inline asm
	// begin inline asm
	{add.f16 %rs37624,%rs37600,%rs37621;
}
	// end inline asm
	// begin inline asm
	{mul.f16 %rs37627,%rs37606,%rs37612;
}
	// end inline asm
	// begin inline asm
	{add.f16 %rs37630,%rs37606,%rs37627;
}
	// end inline asm
	// begin inline asm
	{mul.f16 %rs37633,%rs37612,%rs37618;
}
	// end inline asm
	// begin inline asm
	{add.f16 %rs37636,%rs37612,%rs37633;
}
	// end inline asm
	// begin inline asm
	{mul.f16 %rs37639,%rs37618,%rs37624;
}
	// end inline asm
	// begin inline asm
	{add.f16 %rs37642,%rs37618,%rs37639;
}
	// end inline asm
	// begin inline asm
	{mul.f16 %rs37645,%rs37624,%rs37630;
}
	// end inline asm
	// begin inline asm
	{add.f16 %rs37648,%rs37624,%rs37645;
}
	// end inline asm
	// begin inline asm
	{mul.f16 %rs37651,%rs37630,%rs37636;
}
	// end inline asm
	// begin inline asm
	{add.f16 %rs37654,%rs37630,%rs37651;
}
	// end inline asm
	// begin inline asm
	{mul.f16 %rs37657,%rs37636,%rs37642;
}
	// end inline asm
	// begin inline asm
	{add.f16 %rs37660,%rs37636,%rs37657;
}
	// end inline asm
	// begin inline asm
	{mul.f16 %rs37663,%rs37642,%rs37648;
}
	// end inline asm
	// begin inline asm
	{add.f16 %rs37666,%rs37642,%rs37663;
}
	// end inline asm
	// begin inline asm
	{mul.f16 %rs37669,%rs37648,%rs37654;
}
	// end inline asm
	// begin inline asm
	{add.f16 %rs37672,%rs37648,%rs37669;
}
	// end inline asm
	// begin inline asm
	{mul.f16 %rs37675,%rs37654,%rs37660;
}
	// end inline asm
	// begin inline asm
	{add.f16 %rs37678,%rs37654,%rs37675;
}
	// end inline asm
	// begin inline asm
	{mul.f16 %rs37681,%rs37660,%rs37666;
}
	// end inline asm
	// begin inline asm
	{add.f16 %rs37684,%rs37660,%rs37681;
}
	// end inline asm
	// begin inline asm
	{mul.f16 %rs37687,%rs37666,%rs37672;
}
	// end inline asm
	// begin inline asm
	{add.f16 %rs37690,%rs37666,%rs37687;
}
	// end inline asm
	// begin inline asm
	{mul.f16 %rs37693,%rs37672,%rs37678;
}
	// end inline asm
	// begin inline asm
	{add.f16 %rs37696,%rs37672,%rs37693;
}
	// end inline asm
	// begin inline asm
	{mul.f16 %rs37699,%rs37678,%rs37684;
}
	// end inline asm
	// begin inline asm
	{add.f16 %rs37702,%rs37678,%rs37699;
}
	// end inline asm
	// begin inline asm
	{mul.f16 %rs37705,%rs37684,%rs37690;
}
	// end inline asm
	// begin inline asm
	{add.f16 %rs37708,%rs37684,%rs37705;
}
	// end inline asm
	// begin inline asm
	{mul.f16 %rs37711,%rs37690,%rs37696;
}
	// end inline asm
	// begin inline asm
	{add.f16 %rs37714,%rs37690,%rs37711;
}
	// end inline asm
	// begin inline asm
	{mul.f16 %rs37717,%rs37696,%rs37702;
}
	// end inline asm
	// begin inline asm
	{add.f16 %rs37720,%rs37696,%rs37717;
}
	// end inline asm
	// begin inline asm
	{mul.f16 %rs37723,%rs37702,%rs37708;
}
	// end inline asm
	// begin inline asm
	{add.f16 %rs37726,%rs37702,%rs37723;
}
	// end inline asm
	// begin inline asm
	{mul.f16 %rs37729,%rs37708,%rs37714;
}
	// end inline asm
	// begin inline asm
	{add.f16 %rs37732,%rs37708,%rs37729;
}
	// end inline asm
	// begin inline asm
	{mul.f16 %rs37735,%rs37714,%rs37720;
}
	// end inline asm
	// begin inline asm
	{add.f16 %rs37738,%rs37714,%rs37735;
}
	// end inline asm
	// begin inline asm
	{mul.f16 %rs37741,%rs37720,%rs37726;
}
	// end inline asm
	// begin inline asm
	{add.f16 %rs37744,%rs37720,%rs37741;
}
	// end inline asm
	// begin inline asm
	{mul.f16 %rs37747,%rs37726,%rs37732;
}
	// end inline asm
	// begin inline asm
	{add.f16 %rs37750,%rs37726,%rs37747;
}
	// end inline asm
	// begin inline asm
	{mul.f16 %rs37753,%rs37732,%rs37738;
}
	// end inline asm
	// begin inline asm
	{add.f16 %rs37756,%rs37732,%rs37753;
}
	// end inline asm
	// begin inline asm
	{mul.f16 %rs37759,%rs37738,%rs37744;
}
	// end inline asm
	// begin inline asm
	{add.f16 %rs37762,%rs37738,%rs37759;
}
	// end inline asm
	// begin inline asm
	{mul.f16 %rs37765,%rs37744,%rs37750;
}
	// end inline asm
	// begin inline asm
	{add.f16 %rs37768,%rs37744,%rs37765;
}
	// end inline asm
	// begin inline asm
	{mul.f16 %rs37771,%rs37750,%rs37756;
}
	// end inline asm
	// begin inline asm
	{add.f16 %rs37774,%rs37750,%rs37771;
}
	// end inline asm
	// begin inline asm
	{mul.f16 %rs37777,%rs37756,%rs37762;
}
	// end inline asm
	// begin inline asm
	{add.f16 %rs37780,%rs37756,%rs37777;
}
	// end inline asm
	// begin inline asm
	{mul.f16 %rs37783,%rs37762,%rs37768;
}
	// end inline asm
	// begin inline asm
	{add.f16 %rs37786,%rs37762,%rs37783;
}
	// end inline asm
	// begin inline asm
	{mul.f16 %rs37789,%rs37768,%rs37774;
}
	// end inline asm
	// begin inline asm
	{add.f16 %rs37792,%rs37768,%rs37789;
}
	// end inline asm
	// begin inline asm
	{mul.f16 %rs37795,%rs37774,%rs37780;
}
	// end inline asm
	// begin inline asm
	{add.f16 %rs37798,%rs37774,%rs37795;
}
	// end inline asm
	// begin inline asm
	{mul.f16 %rs37801,%rs37780,%rs37786;
}
	// end inline asm
	// begin inline asm
	{add.f16 %rs37804,%rs37780,%rs37801;
}
	// end inline asm
	// begin inline asm
	{mul.f16 %rs37807,%rs37786,%rs37792;
}
	// end inline asm
	// begin inline asm
	{add.f16 %rs37810,%rs37786,%rs37807;
}
	// end inline asm
	// begin inline asm
	{mul.f16 %rs37813,%rs37792,%rs37798;
}
	// end inline asm
	// begin inline asm
	{add.f16 %rs37816,%rs37792,%rs37813;
}
	// end inline asm
	// begin inline asm
	{mul.f16 %rs37819,%rs37798,%rs37804;
}
	// end inline asm
	// begin inline asm
	{add.f16 %rs37822,%rs37798,%rs37819;
}
	// end inline asm
	// begin inline asm
	{mul.f16 %rs37825,%rs37804,%rs37810;
}
	// end inline asm
	// begin inline asm
	{add.f16 %rs37828,%rs37804,%rs37825;
}
	// end inline asm
	// begin inline asm
	{mul.f16 %rs37831,%rs37810,%rs37816;
}
	// end inline asm
	// begin inline asm
	{add.f16 %rs37834,%rs37810,%rs37831;
}
	// end inline asm
	// begin inline asm
	{mul.f16 %rs37837,%rs37816,%rs37822;
}
	// end inline asm
	// begin inline asm
	{add.f16 %rs37840,%rs37816,%rs37837;
}
	// end inline asm
	// begin inline asm
	{mul.f16 %rs37843,%rs37822,%rs37828;
}
	// end inline asm
	// begin inline asm
	{add.f16 %rs37846,%rs37822,%rs37843;
}
	// end inline asm
	// begin inline asm
	{mul.f16 %rs37849,%rs37828,%rs37834;
}
	// end inline asm
	// begin inline asm
	{add.f16 %rs37852,%rs37828,%rs37849;
}
	// end inline asm
	// begin inline asm
	{mul.f16 %rs37855,%rs37834,%rs37840;
}
	// end inline asm
	// begin inline asm
	{add.f16 %rs37858,%rs37834,%rs37855;
}
	// end inline asm
	// begin inline asm
	{mul.f16 %rs37861,%rs37840,%rs37846;
}
	// end inline asm
	// begin inline asm
	{add.f16 %rs37864,%rs37840,%rs37861;
}
	// end inline asm
	// begin inline asm
	{mul.f16 %rs37867,%rs37846,%rs37852;
}
	// end inline asm
	// begin inline asm
	{add.f16 %rs37870,%rs37846,%rs37867;
}
	// end inline asm
	// begin inline asm
	{mul.f16 %rs37873,%rs37852,%rs37858;
}
	// end inline asm
	// begin inline asm
	{add.f16 %rs37876,%rs37852,%rs37873;
}
	// end inline asm
	// begin inline asm
	{mul.f16 %rs37879,%rs37858,%rs37864;
}
	// end inline asm
	// begin inline asm
	{add.f16 %rs37882,%rs37858,%rs37879;
}
	// end inline asm
	// begin inline asm
	{mul.f16 %rs37885,%rs37864,%rs37870;
}
	// end inline asm
	// begin inline asm
	{add.f16 %rs37888,%rs37864,%rs37885;
}
	// end inline asm
	// begin inline asm
	{mul.f16 %rs37891,%rs37870,%rs37876;
}
	// end inline asm
	// begin inline asm
	{add.f16 %rs37894,%rs37870,%rs37891;
}
	// end inline asm
	// begin inline asm
	{mul.f16 %rs37897,%rs37876,%rs37882;
}
	// end inline asm
	// begin inline asm
	{add.f16 %rs37900,%rs37876,%rs37897;
}
	// end inline asm
	// begin inline asm
	{mul.f16 %rs37903,%rs37882,%rs37888;
}
	// end inline asm
	// begin inline asm
	{add.f16 %rs37906,%rs37882,%rs37903;
}
	// end inline asm
	// begin inline asm
	{mul.f16 %rs37909,%rs37888,%rs37894;
}
	// end inline asm
	// begin inline asm
	{add.f16 %rs37912,%rs37888,%rs37909;
}
	// end inline asm
	// begin inline asm
	{mul.f16 %rs37915,%rs37894,%rs37900;
}
	// end inline asm
	// begin inline asm
	{add.f16 %rs37918,%rs37894,%rs37915;
}
	// end inline asm
	// begin inline asm
	{mul.f16 %rs37921,%rs37900,%rs37906;
}
	// end inline asm
	// begin inline asm
	{add.f16 %rs37924,%rs37900,%rs37921;
}
	// end inline asm
	// begin inline asm
	{mul.f16 %rs37927,%rs37906,%rs37912;
}
	// end inline asm
	// begin inline asm
	{add.f16 %rs37930,%rs37906,%rs37927;
}
	// end inline asm
	// begin inline asm
	{mul.f16 %rs37933,%rs37912,%rs37918;
}
	// end inline asm
	// begin inline asm
	{add.f16 %rs37936,%rs37912,%rs37933;
}
	// end inline asm
	// begin inline asm
	{mul.f16 %rs37939,%rs37918,%rs37924;
}
	// end inline asm
	// begin inline asm
	{add.f16 %rs37942,%rs37918,%rs37939;
}
	// end inline asm
	// begin inline asm
	{mul.f16 %rs37945,%rs37924,%rs37930;
}
	// end inline asm
	// begin inline asm
	{add.f16 %rs37948,%rs37924,%rs37945;
}
	// end inline asm
	// begin inline asm
	{mul.f16 %rs37951,%rs37930,%rs37936;
}
	// end inline asm
	// begin inline asm
	{add.f16 %rs37954,%rs37930,%rs37951;
}
	// end inline asm
	// begin inline asm
	{mul.f16 %rs37957,%rs37936,%rs37942;
}
	// end inline asm
	// begin inline asm
	{add.f16 %rs37960,%rs37936,%rs37957;
}
	// end inline asm
	// begin inline asm
	{mul.f16 %rs37963,%rs37942,%rs37948;
}
	// end inline asm
	// begin inline asm
	{add.f16 %rs37966,%rs37942,%rs37963;
}
	// end inline asm
	// begin inline asm
	{mul.f16 %rs37969,%rs37948,%rs37954;
}
	// end inline asm
	// begin inline asm
	{add.f16 %rs37972,%rs37948,%rs37969;
}
	// end inline asm
	// begin inline asm
	{mul.f16 %rs37975,%rs37954,%rs37960;
}
	// end inline asm
	// begin inline asm
	{add.f16 %rs37978,%rs37954,%rs37975;
}
	// end inline asm
	// begin inline asm
	{mul.f16 %rs37981,%rs37960,%rs37966;
}
	// end inline asm
	// begin inline asm
	{add.f16 %rs37984,%rs37960,%rs37981;
}
	// end inline asm
	// begin inline asm
	{mul.f16 %rs37987,%rs37966,%rs37972;
}
	// end inline asm
	// begin inline asm
	{add.f16 %rs37990,%rs37966,%rs37987;
}
	// end inline asm
	// begin inline asm
	{mul.f16 %rs37993,%rs37972,%rs37978;
}
	// end inline asm
	// begin inline asm
	{add.f16 %rs37996,%rs37972,%rs37993;
}
	// end inline asm
	// begin inline asm
	{mul.f16 %rs37999,%rs37978,%rs37984;
}
	// end inline asm
	// begin inline asm
	{add.f16 %rs38002,%rs37978,%rs37999;
}
	// end inline asm
	// begin inline asm
	{mul.f16 %rs38005,%rs37984,%rs37990;
}
	// end inline asm
	// begin inline asm
	{add.f16 %rs38008,%rs37984,%rs38005;
}
	// end inline asm
	// begin inline asm
	{mul.f16 %rs38011,%rs37990,%rs37996;
}
	// end inline asm
	// begin inline asm
	{add.f16 %rs38014,%rs37990,%rs38011;
}
	// end inline asm
	// begin inline asm
	{mul.f16 %rs38017,%rs37996,%rs38002;
}
	// end inline asm
	// begin inline asm
	{add.f16 %rs38020,%rs37996,%rs38017;
}
	// end inline asm
	// begin inline asm
	{mul.f16 %rs38023,%rs38002,%rs38008;
}
	// end inline asm
	// begin inline asm
	{add.f16 %rs38026,%rs38002,%rs38023;
}
	// end inline asm
	// begin inline asm
	{mul.f16 %rs38029,%rs38008,%rs38014;
}
	// end inline asm
	// begin inline asm
	{add.f16 %rs38032,%rs38008,%rs38029;
}
	// end inline asm
	// begin inline asm
	{mul.f16 %rs38035,%rs38014,%rs38020;
}
	// end inline asm
	// begin inline asm
	{add.f16 %rs38038,%rs38014,%rs38035;
}
	// end inline asm
	// begin inline asm
	{mul.f16 %rs38041,%rs38020,%rs38026;
}
	// end inline asm
	// begin inline asm
	{add.f16 %rs38044,%rs38020,%rs38041;
}
	// end inline asm
	// begin inline asm
	{mul.f16 %rs38047,%rs38026,%rs38032;
}
	// end inline asm
	// begin inline asm
	{add.f16 %rs38050,%rs38026,%rs38047;
}
	// end inline asm
	// begin inline asm
	{mul.f16 %rs38053,%rs38032,%rs38038;
}
	// end inline asm
	// begin inline asm
	{add.f16 %rs38056,%rs38032,%rs38053;
}
	// end inline asm
	// begin inline asm
	{mul.f16 %rs38059,%rs38038,%rs38044;
}
	// end inline asm
	// begin inline asm
	{add.f16 %rs38062,%rs38038,%rs38059;
}
	// end inline asm
	// begin inline asm
	{mul.f16 %rs38065,%rs38044,%rs38050;
}
	// end inline asm
	// begin inline asm
	{add.f16 %rs38068,%rs38044,%rs38065;
}
	// end inline asm
	// begin inline asm
	{mul.f16 %rs38071,%rs38050,%rs38056;
}
	// end inline asm
	// begin inline asm
	{add.f16 %rs38074,%rs38050,%rs38071;
}
	// end inline asm
	// begin inline asm
	{mul.f16 %rs38077,%rs38056,%rs38062;
}
	// end inline asm
	// begin inline asm
	{add.f16 %rs38080,%rs38056,%rs38077;
}
	// end inline asm
	// begin inline asm
	{mul.f16 %rs38083,%rs38062,%rs38068;
}
	// end inline asm
	// begin inline asm
	{add.f16 %rs38086,%rs38062,%rs38083;
}
	// end inline asm
	// begin inline asm
	{mul.f16 %rs38089,%rs38068,%rs38074;
}
	// end inline asm
	// begin inline asm
	{add.f16 %rs38092,%rs38068,%rs38089;
}
	// end inline asm
	// begin inline asm
	{mul.f16 %rs38095,%rs38074,%rs38080;
}
	// end inline asm
	// begin inline asm
	{add.f16 %rs38098,%rs38074,%rs38095;
}
	// end inline asm
	// begin inline asm
	{mul.f16 %rs38101,%rs38080,%rs38086;
}
	// end inline asm
	// begin inline asm
	{add.f16 %rs38104,%rs38080,%rs38101;
}
	// end inline asm
	// begin inline asm
	{mul.f16 %rs38107,%rs38086,%rs38092;
}
	// end inline asm
	// begin inline asm
	{add.f16 %rs38110,%rs38086,%rs38107;
}
	// end inline asm
	// begin inline asm
	{mul.f16 %rs38113,%rs38092,%rs38098;
}
	// end inline asm
	// begin inline asm
	{add.f16 %rs38116,%rs38092,%rs38113;
}
	// end inline asm
	// begin inline asm
	{mul.f16 %rs38119,%rs38098,%rs38104;
}
	// end inline asm
	// begin inline asm
	{add.f16 %rs38122,%rs38098,%rs38119;
}
	// end inline asm
	// begin inline asm
	{mul.f16 %rs38125,%rs38104,%rs38110;
}
	// end inline asm
	// begin inline asm
	{add.f16 %rs38128,%rs38104,%rs38125;
}
	// end inline asm
	// begin inline asm
	{mul.f16 %rs38131,%rs38110,%rs38116;
}
	// end inline asm
	// begin inline asm
	{add.f16 %rs38134,%rs38110,%rs38131;
}
	// end inline asm
	// begin inline asm
	{mul.f16 %rs38137,%rs38116,%rs38122;
}
	// end inline asm
	// begin inline asm
	{add.f16 %rs38140,%rs38116,%rs38137;
}
	// end inline asm
	// begin inline asm
	{mul.f16 %rs38143,%rs38122,%rs38128;
}
	// end inline asm
	// begin inline asm
	{add.f16 %rs38146,%rs38122,%rs38143;
}
	// end inline asm
	// begin inline asm
	{mul.f16 %rs38149,%rs38128,%rs38134;
}
	// end inline asm
	// begin inline asm
	{add.f16 %rs38152,%rs38128,%rs38149;
}
	// end inline asm
	// begin inline asm
	{mul.f16 %rs38155,%rs38134,%rs38140;
}
	// end inline asm
	// begin inline asm
	{add.f16 %rs38158,%rs38134,%rs38155;
}
	// end inline asm
	// begin inline asm
	{mul.f16 %rs38161,%rs38140,%rs38146;
}
	// end inline asm
	// begin inline asm
	{add.f16 %rs38164,%rs38140,%rs38161;
}
	// end inline asm
	// begin inline asm
	{mul.f16 %rs38167,%rs38146,%rs38152;
}
	// end inline asm
	// begin inline asm
	{add.f16 %rs38170,%rs38146,%rs38167;
}
	// end inline asm
	// begin inline asm
	{mul.f16 %rs38173,%rs38152,%rs38158;
}
	// end inline asm
	// begin inline asm
	{add.f16 %rs38176,%rs38152,%rs38173;
}
	// end inline asm
	// begin inline asm
	{mul.f16 %rs38179,%rs38158,%rs38164;
}
	// end inline asm
	// begin inline asm
	{add.f16 %rs38182,%rs38158,%rs38179;
}
	// end inline asm
	// begin inline asm
	{mul.f16 %rs38185,%rs38164,%rs38170;
}
	// end inline asm
	// begin inline asm
	{add.f16 %rs38188,%rs38164,%rs38185;
}
	// end inline asm
	// begin inline asm
	{mul.f16 %rs38191,%rs38170,%rs38176;
}
	// end inline asm
	// begin inline asm
	{add.f16 %rs38194,%rs38170,%rs38191;
}
	// end inline asm
	// begin inline asm
	{mul.f16 %rs38197,%rs38176,%rs38182;
}
	// end inline asm
	// begin inline asm
	{add.f16 %rs38200,%rs38176,%rs38197;
}
	// end inline asm
	// begin inline asm
	{mul.f16 %rs38203,%rs38182,%rs38188;
}
	// end inline asm
	// begin inline asm
	{add.f16 %rs38206,%rs38182,%rs38203;
}
	// end inline asm
	// begin inline asm
	{mul.f16 %rs38209,%rs38188,%rs38194;
}
	// end inline asm
	// begin inline asm
	{add.f16 %rs38212,%rs38188,%rs38209;
}
	// end inline asm
	// begin inline asm
	{mul.f16 %rs38215,%rs38194,%rs38200;
}
	// end inline asm
	// begin inline asm
	{add.f16 %rs38218,%rs38194,%rs38215;
}
	// end inline asm
	// begin inline asm
	{mul.f16 %rs38221,%rs38200,%rs38206;
}
	// end inline asm
	// begin inline asm
	{add.f16 %rs38224,%rs38200,%rs38221;
}
	// end inline asm
	// begin inline asm
	{mul.f16 %rs38227,%rs38206,%rs38212;
}
	// end inline asm
	// begin inline asm
	{add.f16 %rs38230,%rs38206,%rs38227;
}
	// end inline asm
	// begin inline asm
	{mul.f16 %rs38233,%rs38212,%rs38218;
}
	// end inline asm
	// begin inline asm
	{add.f16 %rs38236,%rs38212,%rs38233;
}
	// end inline asm
	// begin inline asm
	{mul.f16 %rs38239,%rs38218,%rs38224;
}
	// end inline asm
	// begin inline asm
	{add.f16 %rs38242,%rs38218,%rs38239;
}
	// end inline asm
	// begin inline asm
	{mul.f16 %rs38245,%rs38224,%rs38230;
}
	// end inline asm
	// begin inline asm
	{add.f16 %rs38248,%rs38224,%rs38245;
}
	// end inline asm
	// begin inline asm
	{mul.f16 %rs38251,%rs38230,%rs38236;
}
	// end inline asm
	// begin inline asm
	{add.f16 %rs38254,%rs38230,%rs38251;
}
	// end inline asm
	// begin inline asm
	{mul.f16 %rs38257,%rs38236,%rs38242;
}
	// end inline asm
	// begin inline asm
	{add.f16 %rs38260,%rs38236,%rs38257;
}
	// end inline asm
	// begin inline asm
	{mul.f16 %rs38263,%rs38242,%rs38248;
}
	// end inline asm
	// begin inline asm
	{add.f16 %rs38266,%rs38242,%rs38263;
}
	// end inline asm
	// begin inline asm
	{mul.f16 %rs38269,%rs38248,%rs38254;
}
	// end inline asm
	// begin inline asm
	{add.f16 %rs38272,%rs38248,%rs38269;
}
	// end inline asm
	// begin inline asm
	{mul.f16 %rs38275,%rs38254,%rs38260;
}
	// end inline asm
	// begin inline asm
	{add.f16 %rs38278,%rs38254,%rs38275;
}
	// end inline asm
	// begin inline asm
	{mul.f16 %rs38281,%rs38260,%rs38266;
}
	// end inline asm
	// begin inline asm
	{add.f16 %rs38284,%rs38260,%rs38281;
}
	// end inline asm
	// begin inline asm
	{mul.f16 %rs38287,%rs38266,%rs38272;
}
	// end inline asm
	// begin inline asm
	{add.f16 %rs38290,%rs38266,%rs38287;
}
	// end inline asm
	// begin inline asm
	{mul.f16 %rs38293,%rs38272,%rs38278;
}
	// end inline asm
	// begin inline asm
	{add.f16 %rs38296,%rs38272,%rs38293;
}
	// end inline asm
	// begin inline asm
	{mul.f16 %rs38299,%rs38278,%rs38284;
}
	// end inline asm
	// begin inline asm
	{add.f16 %rs38302,%rs38278,%rs38299;
}
	// end inline asm
	// begin inline asm
	{mul.f16 %rs38305,%rs38284,%rs38290;
}
	// end inline asm
	// begin inline asm
	{add.f16 %rs38308,%rs38284,%rs38305;
}
	// end inline asm
	// begin inline asm
	{mul.f16 %rs38311,%rs38290,%rs38296;
}
	// end inline asm
	// begin inline asm
	{add.f16 %rs38314,%rs38290,%rs38311;
}
	// end inline asm
	// begin inline asm
	{mul.f16 %rs38317,%rs38296,%rs38302;
}
	// end inline asm
	// begin inline asm
	{add.f16 %rs38320,%rs38296,%rs38317;
}
	// end inline asm
	// begin inline asm
	{mul.f16 %rs38323,%rs38302,%rs38308;
}
	// end inline asm
	// begin inline asm
	{add.f16 %rs38326,%rs38302,%rs38323;
}
	// end inline asm
	// begin inline asm
	{mul.f16 %rs38329,%rs38308,%rs38314;
}
	// end inline asm
	// begin inline asm
	{add.f16 %rs38332,%rs38308,%rs38329;
}
	// end inline asm
	// begin inline asm
	{mul.f16 %rs38335,%rs38314,%rs38320;
}
	// end inline asm
	// begin inline asm
	{add.f16 %rs38338,%rs38314,%rs38335;
}
	// end inline asm
	// begin inline asm
	{mul.f16 %rs38341,%rs38320,%rs38326;
}
	// end inline asm
	// begin inline asm
	{add.f16 %rs38344,%rs38320,%rs38341;
}
	// end inline asm
	// begin inline asm
	{mul.f16 %rs38347,%rs38326,%rs38332;
}
	// end inline asm
	// begin inline asm
	{add.f16 %rs38350,%rs38326,%rs38347;
}
	// end inline asm
	// begin inline asm
	{mul.f16 %rs38353,%rs38332,%rs38338;
}
	// end inline asm
	// begin inline asm
	{add.f16 %rs38356,%rs38332,%rs38353;
}
	// end inline asm
	// begin inline asm
	{mul.f16 %rs38359,%rs38338,%rs38344;
}
	// end inline asm
	// begin inline asm
	{add.f16 %rs38362,%rs38338,%rs38359;
}
	// end inline asm
	// begin inline asm
	{mul.f16 %rs38365,%rs38344,%rs38350;
}
	// end inline asm
	// begin inline asm
	{add.f16 %rs38368,%rs38344,%rs38365;
}
	// end inline asm
	// begin inline asm
	{mul.f16 %rs38371,%rs38350,%rs38356;
}
	// end inline asm
	// begin inline asm
	{add.f16 %rs38374,%rs38350,%rs38371;
}
	// end inline asm
	// begin inline asm
	{mul.f16 %rs38377,%rs38356,%rs38362;
}
	// end inline asm
	// begin inline asm
	{add.f16 %rs38380,%rs38356,%rs38377;
}
	// end inline asm
	// begin inline asm
	{mul.f16 %rs38383,%rs38362,%rs38368;
}
	// end inline asm
	// begin inline asm
	{add.f16 %rs38386,%rs38362,%rs38383;
}
	// end inline asm
	// begin inline asm
	{mul.f16 %rs38389,%rs38368,%rs38374;
}
	// end inline asm
	// begin inline asm
	{add.f16 %rs38392,%rs38368,%rs38389;
}
	// end inline asm
	// begin inline asm
	{mul.f16 %rs38395,%rs38374,%rs38380;
}
	// end inline asm
	// begin inline asm
	{add.f16 %rs38398,%rs38374,%rs38395;
}
	// end inline asm
	// begin inline asm
	{mul.f16 %rs38401,%rs38380,%rs38386;
}
	// end inline asm
	// begin inline asm
	{add.f16 %rs38404,%rs38380,%rs38401;
}
	// end inline asm
	// begin inline asm
	{mul.f16 %rs38407,%rs38386,%rs38392;
}
	// end inline asm
	// begin inline asm
	{add.f16 %rs38410,%rs38386,%rs38407;
}
	// end inline asm
	// begin inline asm
	{mul.f16 %rs38413,%rs38392,%rs38398;
}
	// end inline asm
	// begin inline asm
	{add.f16 %rs38416,%rs38392,%rs38413;
}
	// end inline asm
	// begin inline asm
	{mul.f16 %rs38419,%rs38398,%rs38404;
}
	// end inline asm
	// begin inline asm
	{add.f16 %rs38422,%rs38398,%rs38419;
}
	// end inline asm
	// begin inline asm
	{mul.f16 %rs38425,%rs38404,%rs38410;
}
	// end inline asm
	// begin inline asm
	{add.f16 %rs38428,%rs38404,%rs38425;
}
	// end inline asm
	// begin inline asm
	{mul.f16 %rs38431,%rs38410,%rs38416;
}
	// end inline asm
	// begin inline asm
	{add.f16 %rs38434,%rs38410,%rs38431;
}
	// end inline asm
	// begin inline asm
	{mul.f16 %rs38437,%rs38416,%rs38422;
}
	// end inline asm
	// begin inline asm
	{add.f16 %rs38440,%rs38416,%rs38437;
}
	// end inline asm
	// begin inline asm
	{mul.f16 %rs38443,%rs38422,%rs38428;
}
	// end inline asm
	// begin inline asm
	{add.f16 %rs38446,%rs38422,%rs38443;
}
	// end inline asm
	// begin inline asm
	{mul.f16 %rs38449,%rs38428,%rs38434;
}
	// end inline asm
	// begin inline asm
	{add.f16 %rs38452,%rs38428,%rs38449;
}
	// end inline asm
	// begin inline asm
	{mul.f16 %rs38455,%rs38434,%rs38440;
}
	// end inline asm
	// begin inline asm
	{add.f16 %rs38458,%rs38434,%rs38455;
}
	// end inline asm
	// begin inline asm
	{mul.f16 %rs38461,%rs38440,%rs38446;
}
	// end inline asm
	// begin inline asm
	{add.f16 %rs38464,%rs38440,%rs38461;
}
	// end inline asm
	// begin inline asm
	{mul.f16 %rs38467,%rs38446,%rs38452;
}
	// end inline asm
	// begin inline asm
	{add.f16 %rs38470,%rs38446,%rs38467;
}
	// end inline asm
	// begin inline asm
	{mul.f16 %rs38473,%rs38452,%rs38458;
}
	// end inline asm
	// begin inline asm
	{add.f16 %rs38476,%rs38452,%rs38473;
}
	// end inline asm
	// begin inline asm
	{mul.f16 %rs38479,%rs38458,%rs38464;
}
	// end inline asm
	// begin inline asm
	{add.f16 %rs38482,%rs38458,%rs38479;
}
	// end inline asm
	// begin inline asm
	{mul.f16 %rs38485,%rs38464,%rs38470;
}
	// end inline asm
	// begin inline asm
	{add.f16 %rs38488,%rs38464,%rs38485;
}
	// end inline asm
	// begin inline asm
	{mul.f16 %rs38491,%rs38470,%rs38476;
}
	// end inline asm
	// begin inline asm
	{add.f16 %rs38494,%rs38470,%rs38491;
}
	// end inline asm
	// begin inline asm
	{mul.f16 %rs38497,%rs38476,%rs38482;
}
	// end inline asm
	// begin inline asm
	{add.f16 %rs38500,%rs38476,%rs38497;
}
	// end inline asm
	// begin inline asm
	{mul.f16 %rs38503,%rs38482,%rs38488;
}
	// end inline asm
	// begin inline asm
	{add.f16 %rs38506,%rs38482,%rs38503;
}
	// end inline asm
	// begin inline asm
	{mul.f16 %rs38509,%rs38488,%rs38494;
}
	// end inline asm
	// begin inline asm
	{add.f16 %rs38512,%rs38488,%rs38509;
}
	// end inline asm
	// begin inline asm
	{mul.f16 %rs38515,%rs38494,%rs38500;
}
	// end inline asm
	// begin inline asm
	{add.f16 %rs38518,%rs38494,%rs38515;
}
	// end inline asm
	// begin inline asm
	{mul.f16 %rs38521,%rs38500,%rs38506;
}
	// end inline asm
	// begin inline asm
	{add.f16 %rs38524,%rs38500,%rs38521;
}
	// end inline asm
	// begin inline asm
	{mul.f16 %rs38527,%rs38506,%rs38512;
}
	// end inline asm
	// begin inline asm
	{add.f16 %rs38530,%rs38506,%rs38527;
}
	// end inline asm
	// begin inline asm
	{mul.f16 %rs38533,%rs38512,%rs38518;
}
	// end inline asm
	// begin inline asm
	{add.f16 %rs38536,%rs38512,%rs38533;
}
	// end inline asm
	// begin inline asm
	{mul.f16 %rs38539,%rs38518,%rs38524;
}
	// end inline asm
	// begin inline asm
	{add.f16 %rs38542,%rs38518,%rs38539;
}
	// end inline asm
	// begin inline asm
	{mul.f16 %rs38545,%rs38524,%rs38530;
}
	// end inline asm
	// begin inline asm
	{add.f16 %rs38548,%rs38524,%rs38545;
}
	// end inline asm
	// begin inline asm
	{mul.f16 %rs38551,%rs38530,%rs38536;
}
	// end inline asm
	// begin inline asm
	{add.f16 %rs38554,%rs38530,%rs38551;
}
	// end inline asm
	// begin inline asm
	{mul.f16 %rs38557,%rs38536,%rs38542;
}
	// end inline asm
	// begin inline asm
	{add.f16 %rs38560,%rs38536,%rs38557;
}
	// end inline asm
	// begin inline asm
	{mul.f16 %rs38563,%rs38542,%rs38548;
}
	// end inline asm
	// begin inline asm
	{add.f16 %rs38566,%rs38542,%rs38563;
}
	// end inline asm
	// begin inline asm
	{mul.f16 %rs38569,%rs38548,%rs38554;
}
	// end inline asm
	// begin inline asm
	{add.f16 %rs38572,%rs38548,%rs38569;
}
	// end inline asm
	// begin inline asm
	{mul.f16 %rs38575,%rs38554,%rs38560;
}
	// end inline asm
	// begin inline asm
	{add.f16 %rs38578,%rs38554,%rs38575;
}
	// end inline asm
	// begin inline asm
	{mul.f16 %rs38581,%rs38560,%rs38566;
}
	// end inline asm
	// begin inline asm
	{add.f16 %rs38584,%rs38560,%rs38581;
}
	// end inline asm
	// begin inline asm
	{mul.f16 %rs38587,%rs38566,%rs38572;
}
	// end inline asm
	// begin inline asm
	{add.f16 %rs38590,%rs38566,%rs38587;
}
	// end inline asm
	// begin inline asm
	{mul.f16 %rs38593,%rs38572,%rs38578;
}
	// end inline asm
	// begin inline asm
	{add.f16 %rs38596,%rs38572,%rs38593;
}
	// end inline asm
	// begin inline asm
	{mul.f16 %rs38599,%rs38578,%rs38584;
}
	// end inline asm
	// begin inline asm
	{add.f16 %rs38602,%rs38578,%rs38599;
}
	// end inline asm
	// begin inline asm
	{mul.f16 %rs38605,%rs38584,%rs38590;
}
	// end inline asm
	// begin inline asm
	{add.f16 %rs38608,%rs38584,%rs38605;
}
	// end inline asm
	// begin inline asm
	{mul.f16 %rs38611,%rs38590,%rs38596;
}
	// end inline asm
	// begin inline asm
	{add.f16 %rs38614,%rs38590,%rs38611;
}
	// end inline asm
	// begin inline asm
	{mul.f16 %rs38617,%rs38596,%rs38602;
}
	// end inline asm
	// begin inline asm
	{add.f16 %rs38620,%rs38596,%rs38617;
}
	// end inline asm
	// begin inline asm
	{mul.f16 %rs38623,%rs38602,%rs38608;
}
	// end inline asm
	// begin inline asm
	{add.f16 %rs38626,%rs38602,%rs38623;
}
	// end inline asm
	// begin inline asm
	{mul.f16 %rs38629,%rs38608,%rs38614;
}
	// end inline asm
	// begin inline asm
	{add.f16 %rs38632,%rs38608,%rs38629;
}
	// end inline asm
	// begin inline asm
	{mul.f16 %rs38635,%rs38614,%rs38620;
}
	// end inline asm
	// begin inline asm
	{add.f16 %rs38638,%rs38614,%rs38635;
}
	// end inline asm
	// begin inline asm
	{mul.f16 %rs38641,%rs38620,%rs38626;
}
	// end inline asm
	// begin inline asm
	{add.f16 %rs38644,%rs38620,%rs38641;
}
	// end inline asm
	// begin inline asm
	{mul.f16 %rs38647,%rs38626,%rs38632;
}
	// end inline asm
	// begin inline asm
	{add.f16 %rs38650,%rs38626,%rs38647;
}
	// end inline asm
	// begin inline asm
	{mul.f16 %rs38653,%rs38632,%rs38638;
}
	// end inline asm
	// begin inline asm
	{add.f16 %rs38656,%rs38632,%rs38653;
}
	// end inline asm
	// begin inline asm
	{mul.f16 %rs38659,%rs38638,%rs38644;
}
	// end inline asm
	// begin inline asm
	{add.f16 %rs38662,%rs38638,%rs38659;
}
	// end inline asm
	// begin inline asm
	{mul.f16 %rs38665,%rs38644,%rs38650;
}
	// end inline asm
	// begin inline asm
	{add.f16 %rs38668,%rs38644,%rs38665;
}
	// end inline asm
	// begin inline asm
	{mul.f16 %rs38671,%rs38650,%rs38656;
}
	// end inline asm
	// begin inline asm
	{add.f16 %rs38674,%rs38650,%rs38671;
}
	// end inline asm
	// begin inline asm
	{mul.f16 %rs38677,%rs38656,%rs38662;
}
	// end inline asm
	// begin inline asm
	{add.f16 %rs38680,%rs38656,%rs38677;
}
	// end inline asm
	// begin inline asm
	{mul.f16 %rs38683,%rs38662,%rs38668;
}
	// end inline asm
	// begin inline asm
	{add.f16 %rs38686,%rs38662,%rs38683;
}
	// end inline asm
	// begin inline asm
	{mul.f16 %rs38689,%rs38668,%rs38674;
}
	// end inline asm
	// begin inline asm
	{add.f16 %rs38692,%rs38668,%rs38689;
}
	// end inline asm
	// begin inline asm
	{mul.f16 %rs38695,%rs38674,%rs38680;
}
	// end inline asm
	// begin inline asm
	{add.f16 %rs38698,%rs38674,%rs38695;
}
	// end inline asm
	// begin inline asm
	{mul.f16 %rs38701,%rs38680,%rs38686;
}
	// end inline asm
	// begin inline asm
	{add.f16 %rs38704,%rs38680,%rs38701;
}
	// end inline asm
	// begin inline asm
	{mul.f16 %rs38707,%rs38686,%rs38692;
}
	// end inline asm
	// begin inline asm
	{add.f16 %rs38710,%rs38686,%rs38707;
}
	// end inline asm
	// begin inline asm
	{mul.f16 %rs38713,%rs38692,%rs38698;
}
	// end inline asm
	// begin inline asm
	{add.f16 %rs38716,%rs38692,%rs38713;
}
	// end inline asm
	// begin inline asm
	{mul.f16 %rs38719,%rs38698,%rs38704;
}
	// end inline asm
	// begin inline asm
	{add.f16 %rs38722,%rs38698,%rs38719;
}
	// end inline asm
	// begin inline asm
	{mul.f16 %rs38725,%rs38704,%rs38710;
}
	// end inline asm
	// begin inline asm
	{add.f16 %rs38728,%rs38704,%rs38725;
}
	// end inline asm
	// begin inline asm
	{mul.f16 %rs38731,%rs38710,%rs38716;
}
	// end inline asm
	// begin inline asm
	{add.f16 %rs38734,%rs38710,%rs38731;
}
	// end inline asm
	// begin inline asm
	{mul.f16 %rs38737,%rs38716,%rs38722;
}
	// end inline asm
	// begin inline asm
	{add.f16 %rs38740,%rs38716,%rs38737;
}
	// end inline asm
	// begin inline asm
	{mul.f16 %rs38743,%rs38722,%rs38728;
}
	// end inline asm
	// begin inline asm
	{add.f16 %rs38746,%rs38722,%rs38743;
}
	// end inline asm
	// begin inline asm
	{mul.f16 %rs38749,%rs38728,%rs38734;
}
	// end inline asm
	// begin inline asm
	{add.f16 %rs38752,%rs38728,%rs38749;
}
	// end inline asm
	// begin inline asm
	{mul.f16 %rs38755,%rs38734,%rs38740;
}
	// end inline asm
	// begin inline asm
	{add.f16 %rs38758,%rs38734,%rs38755;
}
	// end inline asm
	// begin inline asm
	{mul.f16 %rs38761,%rs38740,%rs38746;
}
	// end inline asm
	// begin inline asm
	{add.f16 %rs38764,%rs38740,%rs38761;
}
	// end inline asm
	// begin inline asm
	{mul.f16 %rs38767,%rs38746,%rs38752;
}
	// end inline asm
	// begin inline asm
	{add.f16 %rs38770,%rs38746,%rs38767;
}
	// end inline asm
	// begin inline asm
	{mul.f16 %rs38773,%rs38752,%rs38758;
}
	// end inline asm
	// begin inline asm
	{add.f16 %rs38776,%rs38752,%rs38773;
}
	// end inline asm
	// begin inline asm
	{mul.f16 %rs38779,%rs38758,%rs38764;
}
	// end inline asm
	// begin inline asm
	{add.f16 %rs38782,%rs38758,%rs38779;
}
	// end inline asm
	// begin inline asm
	{mul.f16 %rs38785,%rs38764,%rs38770;
}
	// end inline asm
	// begin inline asm
	{add.f16 %rs38788,%rs38764,%rs38785;
}
	// end inline asm
	// begin inline asm
	{mul.f16 %rs38791,%rs38770,%rs38776;
}
	// end inline asm
	// begin inline asm
	{add.f16 %rs38794,%rs38770,%rs38791;
}
	// end inline asm
	// begin inline asm
	{mul.f16 %rs38797,%rs38776,%rs38782;
}
	// end inline asm
	// begin inline asm
	{add.f16 %rs38800,%rs38776,%rs38797;
}
	// end inline asm
	// begin inline asm
	{mul.f16 %rs38803,%rs38782,%rs38788;
}
	// end inline asm
	// begin inline asm
	{add.f16 %rs38806,%rs38782,%rs38803;
}
	// end inline asm
	// begin inline asm
	{mul.f16 %rs38809,%rs38788,%rs38794;
}
	// end inline asm
	// begin inline asm
	{add.f16 %rs38812,%rs38788,%rs38809;
}
	// end inline asm
	// begin inline asm
	{mul.f16 %rs38815,%rs38794,%rs38800;
}
	// end inline asm
	// begin inline asm
	{add.f16 %rs38818,%rs38794,%rs38815;
}
	// end inline asm
	// begin inline asm
	{mul.f16 %rs38821,%rs38800,%rs38806;
}
	// end inline asm
	// begin inline asm
	{add.f16 %rs38824,%rs38800,%rs38821;
}
	// end inline asm
	// begin inline asm
	{mul.f16 %rs38827,%rs38806,%rs38812;
}
	// end inline asm
	// begin inline asm
	{add.f16 %rs38830,%rs38806,%rs38827;
}
	// end inline asm
	// begin inline asm
	{mul.f16 %rs38833,%rs38812,%rs38818;
}
	// end inline asm
	// begin inline asm
	{add.f16 %rs38836,%rs38812,%rs38833;
}
	// end inline asm
	// begin inline asm
	{mul.f16 %rs38839,%rs38818,%rs38824;
}
	// end inline asm
	// begin inline asm
	{add.f16 %rs38842,%rs38818,%rs38839;
}
	// end inline asm
	// begin inline asm
	{mul.f16 %rs38845,%rs38824,%rs38830;
}
	// end inline asm
	// begin inline asm
	{add.f16 %rs38848,%rs38824,%rs38845;
}
	// end inline asm
	// begin inline asm
	{mul.f16 %rs38851,%rs38830,%rs38836;
}
	// end inline asm
	// begin inline asm
	{add.f16 %rs38854,%rs38830,%rs38851;
}
	// end inline asm
	// begin inline asm
	{mul.f16 %rs38857,%rs38836,%rs38842;
}
	// end inline asm
	// begin inline asm
	{add.f16 %rs38860,%rs38836,%rs38857;
}
	// end inline asm
	// begin inline asm
	{mul.f16 %rs38863,%rs38842,%rs38848;
}
	// end inline asm
	// begin inline asm
	{add.f16 %rs38866,%rs38842,%rs38863;
}
	// end inline asm
	// begin inline asm
	{mul.f16 %rs38869,%rs38848,%rs38854;
}
	// end inline asm
	// begin inline asm
	{add.f16 %rs38872,%rs38848,%rs38869;
}
	// end inline asm
	// begin inline asm
	{mul.f16 %rs38875,%rs38854,%rs38860;
}
	// end inline asm
	// begin inline asm
	{add.f16 %rs38878,%rs38854,%rs38875;
}
	// end inline asm
	// begin inline asm
	{mul.f16 %rs38881,%rs38860,%rs38866;
}
	// end inline asm
	// begin inline asm
	{add.f16 %rs38884,%rs38860,%rs38881;
}
	// end inline asm
	// begin inline asm
	{mul.f16 %rs38887,%rs38866,%rs38872;
}
	// end inline asm
	// begin inline asm
	{add.f16 %rs38890,%rs38866,%rs38887;
}
	// end inline asm
	// begin inline asm
	{mul.f16 %rs38893,%rs38872,%rs38878;
}
	// end inline asm
	// begin inline asm
	{add.f16 %rs38896,%rs38872,%rs38893;
}
	// end inline asm
	// begin inline asm
	{mul.f16 %rs38899,%rs38878,%rs38884;
}
	// end inline asm
	// begin inline asm
	{add.f16 %rs38902,%rs38878,%rs38899;
}
	// end inline asm
	// begin inline asm
	{mul.f16 %rs38905,%rs38884,%rs38890;
}
	// end inline asm
	// begin inline asm
	{add.f16 %rs38908,%rs38884,%rs38905;
}
	// end inline asm
	// begin inline asm
	{mul.f16 %rs38911,%rs38890,%rs38896;
}
	// end inline asm
	// begin inline asm
	{add.f16 %rs38914,%rs38890,%rs38911;
}
	// end inline asm
	// begin inline asm
	{mul.f16 %rs38917,%rs38896,%rs38902;
}
	// end inline asm
	// begin inline asm
	{add.f16 %rs38920,%rs38896,%rs38917;
}
	// end inline asm
	// begin inline asm
	{mul.f16 %rs38923,%rs38902,%rs38908;
}
	// end inline asm
	// begin inline asm
	{add.f16 %rs38926,%rs38902,%rs38923;
}
	// end inline asm
	// begin inline asm
	{mul.f16 %rs38929,%rs38908,%rs38914;
}
	// end inline asm
	// begin inline asm
	{add.f16 %rs38932,%rs38908,%rs38929;
}
	// end inline asm
	// begin inline asm
	{mul.f16 %rs38935,%rs38914,%rs38920;
}
	// end inline asm
	// begin inline asm
	{add.f16 %rs38938,%rs38914,%rs38935;
}
	// end inline asm
	// begin inline asm
	{mul.f16 %rs38941,%rs38920,%rs38926;
}
	// end inline asm
	// begin inline asm
	{add.f16 %rs38944,%rs38920,%rs38941;
}
	// end inline asm
	// begin inline asm
	{mul.f16 %rs38947,%rs38926,%rs38932;
}
	// end inline asm
	// begin inline asm
	{add.f16 %rs38950,%rs38926,%rs38947;
}
	// end inline asm
	// begin inline asm
	{mul.f16 %rs38953,%rs38932,%rs38938;
}
	// end inline asm
	// begin inline asm
	{add.f16 %rs38956,%rs38932,%rs38953;
}
	// end inline asm
	// begin inline asm
	{mul.f16 %rs38959,%rs38938,%rs38944;
}
	// end inline asm
	// begin inline asm
	{add.f16 %rs38962,%rs38938,%rs38959;
}
	// end inline asm
	// begin inline asm
	{mul.f16 %rs38965,%rs38944,%rs38950;
}
	// end inline asm
	// begin inline asm
	{add.f16 %rs38968,%rs38944,%rs38965;
}
	// end inline asm
	// begin inline asm
	{mul.f16 %rs38971,%rs38950,%rs38956;
}
	// end inline asm
	// begin inline asm
	{add.f16 %rs38974,%rs38950,%rs38971;
}
	// end inline asm
	// begin inline asm
	{mul.f16 %rs38977,%rs38956,%rs38962;
}
	// end inline asm
	// begin inline asm
	{add.f16 %rs38980,%rs38956,%rs38977;
}
	// end inline asm
	// begin inline asm
	{mul.f16 %rs38983,%rs38962,%rs38968;
}
	// end inline asm
	// begin inline asm
	{add.f16 %rs38986,%rs38962,%rs38983;
}
	// end inline asm
	// begin inline asm
	{mul.f16 %rs38989,%rs38968,%rs38974;
}
	// end inline asm
	// begin inline asm
	{add.f16 %rs38992,%rs38968,%rs38989;
}
	// end inline asm
	// begin inline asm
	{mul.f16 %rs38995,%rs38974,%rs38980;
}
	// end inline asm
	// begin inline asm
	{add.f16 %rs38998,%rs38974,%rs38995;
}
	// end inline asm
	// begin inline asm
	{mul.f16 %rs39001,%rs38980,%rs38986;
}
	// end inline asm
	// begin inline asm
	{add.f16 %rs39004,%rs38980,%rs39001;
}
	// end inline asm
	// begin inline asm
	{mul.f16 %rs39007,%rs38986,%rs38992;
}
	// end inline asm
	// begin inline asm
	{add.f16 %rs39010,%rs38986,%rs39007;
}
	// end inline asm
	// begin inline asm
	{mul.f16 %rs39013,%rs38992,%rs38998;
}
	// end inline asm
	// begin inline asm
	{add.f16 %rs39016,%rs38992,%rs39013;
}
	// end inline asm
	// begin inline asm
	{mul.f16 %rs39019,%rs38998,%rs39004;
}
	// end inline asm
	// begin inline asm
	{add.f16 %rs39022,%rs38998,%rs39019;
}
	// end inline asm
	// begin inline asm
	{mul.f16 %rs39025,%rs39004,%rs39010;
}
	// end inline asm
	// begin inline asm
	{add.f16 %rs39028,%rs39004,%rs39025;
}
	// end inline asm
	// begin inline asm
	{mul.f16 %rs39031,%rs39010,%rs39016;
}
	// end inline asm
	// begin inline asm
	{add.f16 %rs39034,%rs39010,%rs39031;
}
	// end inline asm
	// begin inline asm
	{mul.f16 %rs39037,%rs39016,%rs39022;
}
	// end inline asm
	// begin inline asm
	{add.f16 %rs39040,%rs39016,%rs39037;
}
	// end inline asm
	// begin inline asm
	{mul.f16 %rs39043,%rs39022,%rs39028;
}
	// end inline asm
	// begin inline asm
	{add.f16 %rs39046,%rs39022,%rs39043;
}
	// end inline asm
	// begin inline asm
	{mul.f16 %rs39049,%rs39028,%rs39034;
}
	// end inline asm
	// begin inline asm
	{add.f16 %rs39052,%rs39028,%rs39049;
}
	// end inline asm
	// begin inline asm
	{mul.f16 %rs39055,%rs39034,%rs39040;
}
	// end inline asm
	// begin inline asm
	{add.f16 %rs39058,%rs39034,%rs39055;
}
	// end inline asm
	// begin inline asm
	{mul.f16 %rs39061,%rs39040,%rs39046;
}
	// end inline asm
	// begin inline asm
	{add.f16 %rs39064,%rs39040,%rs39061;
}
	// end inline asm
	// begin inline asm
	{mul.f16 %rs39067,%rs39046,%rs39052;
}
	// end inline asm
	// begin inline asm
	{add.f16 %rs39070,%rs39046,%rs39067;
}
	// end inline asm
	// begin inline asm
	{mul.f16 %rs39073,%rs39052,%rs39058;
}
	// end inline asm
	// begin inline asm
	{add.f16 %rs39076,%rs39052,%rs39073;
}
	// end inline asm
	// begin inline asm
	{mul.f16 %rs39079,%rs39058,%rs39064;
}
	// end inline asm
	// begin inline asm
	{add.f16 %rs39082,%rs39058,%rs39079;
}
	// end inline asm
	// begin inline asm
	{mul.f16 %rs39085,%rs39064,%rs39070;
}
	// end inline asm
	// begin inline asm
	{add.f16 %rs39088,%rs39064,%rs39085;
}
	// end inline asm
	// begin inline asm
	{mul.f16 %rs39091,%rs39070,%rs39076;
}
	// end inline asm
	// begin inline asm
	{add.f16 %rs39094,%rs39070,%rs39091;
}
	// end inline asm
	// begin inline asm
	{mul.f16 %rs39097,%rs39076,%rs39082;
}
	// end inline asm
	// begin inline asm
	{add.f16 %rs39100,%rs39076,%rs39097;
}
	// end inline asm
	// begin inline asm
	{mul.f16 %rs39103,%rs39082,%rs39088;
}
	// end inline asm
	// begin inline asm
	{add.f16 %rs39106,%rs39082,%rs39103;
}
	// end inline asm
	// begin inline asm
	{mul.f16 %rs39109,%rs39088,%rs39094;
}
	// end inline asm
	// begin inline asm
	{add.f16 %rs39112,%rs39088,%rs39109;
}
	// end inline asm
	// begin inline asm
	{mul.f16 %rs39115,%rs39094,%rs39100;
}
	// end inline asm
	// begin inline asm
	{add.f16 %rs39118,%rs39094,%rs39115;
}
	// end inline asm
	// begin inline asm
	{mul.f16 %rs39121,%rs39100,%rs39106;
}
	// end inline asm
	// begin inline asm
	{add.f16 %rs39124,%rs39100,%rs39121;
}
	// end inline asm
	// begin inline asm
	{mul.f16 %rs39127,%rs39106,%rs39112;
}
	// end inline asm
	// begin inline asm
	{add.f16 %rs39130,%rs39106,%rs39127;
}
	// end inline asm
	// begin inline asm
	{mul.f16 %rs39133,%rs39112,%rs39118;
}
	// end inline asm
	// begin inline asm
	{add.f16 %rs39136,%rs39112,%rs39133;
}
	// end inline asm
	// begin inline asm
	{mul.f16 %rs39139,%rs39118,%rs39124;
}
	// end inline asm
	// begin inline asm
	{add.f16 %rs39142,%rs39118,%rs39139;
}
	// end inline asm
	// begin inline asm
	{mul.f16 %rs39145,%rs39124,%rs39130;
}
	// end inline asm
	// begin inline asm
	{add.f16 %rs39148,%rs39124,%rs39145;
}
	// end inline asm
	// begin inline asm
	{mul.f16 %rs39151,%rs39130,%rs39136;
}
	// end inline asm
	// begin inline asm
	{add.f16 %rs39154,%rs39130,%rs39151;
}
	// end inline asm
	// begin inline asm
	{mul.f16 %rs39157,%rs39136,%rs39142;
}
	// end inline asm
	// begin inline asm
	{add.f16 %rs39160,%rs39136,%rs39157;
}
	// end inline asm
	// begin inline asm
	{mul.f16 %rs39163,%rs39142,%rs39148;
}
	// end inline asm
	// begin inline asm
	{add.f16 %rs39166,%rs39142,%rs39163;
}
	// end inline asm
	// begin inline asm
	{mul.f16 %rs39169,%rs39148,%rs39154;
}
	// end inline asm
	// begin inline asm
	{add.f16 %rs39172,%rs39148,%rs39169;
}
	// end inline asm
	// begin inline asm
	{mul.f16 %rs39175,%rs39154,%rs39160;
}
	// end inline asm
	// begin inline asm
	{add.f16 %rs39178,%rs39154,%rs39175;
}
	// end inline asm
	// begin inline asm
	{mul.f16 %rs39181,%rs39160,%rs39166;
}
	// end inline asm
	// begin inline asm
	{add.f16 %rs39184,%rs39160,%rs39181;
}
	// end inline asm
	// begin inline asm
	{mul.f16 %rs39187,%rs39166,%rs39172;
}
	// end inline asm
	// begin inline asm
	{add.f16 %rs39190,%rs39166,%rs39187;
}
	// end inline asm
	// begin inline asm
	{mul.f16 %rs39193,%rs39172,%rs39178;
}
	// end inline asm
	// begin inline asm
	{add.f16 %rs39196,%rs39172,%rs39193;
}
	// end inline asm
	// begin inline asm
	{mul.f16 %rs39199,%rs39178,%rs39184;
}
	// end inline asm
	// begin inline asm
	{add.f16 %rs39202,%rs39178,%rs39199;
}
	// end inline asm
	// begin inline asm
	{mul.f16 %rs39205,%rs39184,%rs39190;
}
	// end inline asm
	// begin inline asm
	{add.f16 %rs39208,%rs39184,%rs39205;
}
	// end inline asm
	// begin inline asm
	{mul.f16 %rs39211,%rs39190,%rs39196;
}
	// end inline asm
	// begin inline asm
	{add.f16 %rs39214,%rs39190,%rs39211;
}
	// end inline asm
	// begin inline asm
	{mul.f16 %rs39217,%rs39196,%rs39202;
}
	// end inline asm
	// begin inline asm
	{add.f16 %rs39220,%rs39196,%rs39217;
}
	// end inline asm
	// begin inline asm
	{mul.f16 %rs39223,%rs39202,%rs39208;
}
	// end inline asm
	// begin inline asm
	{add.f16 %rs39226,%rs39202,%rs39223;
}
	// end inline asm
	// begin inline asm
	{mul.f16 %rs39229,%rs39208,%rs39214;
}
	// end inline asm
	// begin inline asm
	{add.f16 %rs39232,%rs39208,%rs39229;
}
	// end inline asm
	// begin inline asm
	{mul.f16 %rs39235,%rs39214,%rs39220;
}
	// end inline asm
	// begin inline asm
	{add.f16 %rs39238,%rs39214,%rs39235;
}
	// end inline asm
	// begin inline asm
	{mul.f16 %rs39241,%rs39220,%rs39226;
}
	// end inline asm
	// begin inline asm
	{add.f16 %rs39244,%rs39220,%rs39241;
}
	// end inline asm
	// begin inline asm
	{mul.f16 %rs39247,%rs39226,%rs39232;
}
	// end inline asm
	// begin inline asm
	{add.f16 %rs39250,%rs39226,%rs39247;
}
	// end inline asm
	// begin inline asm
	{mul.f16 %rs39253,%rs39232,%rs39238;
}
	// end inline asm
	// begin inline asm
	{add.f16 %rs39256,%rs39232,%rs39253;
}
	// end inline asm
	// begin inline asm
	{mul.f16 %rs39259,%rs39238,%rs39244;
}
	// end inline asm
	// begin inline asm
	{add.f16 %rs39262,%rs39238,%rs39259;
}
	// end inline asm
	// begin inline asm
	{mul.f16 %rs39265,%rs39244,%rs39250;
}
	// end inline asm
	// begin inline asm
	{add.f16 %rs39268,%rs39244,%rs39265;
}
	// end inline asm
	// begin inline asm
	{mul.f16 %rs39271,%rs39250,%rs39256;
}
	// end inline asm
	// begin inline asm
	{add.f16 %rs39274,%rs39250,%rs39271;
}
	// end inline asm
	// begin inline asm
	{mul.f16 %rs39277,%rs39256,%rs39262;
}
	// end inline asm
	// begin inline asm
	{add.f16 %rs39280,%rs39256,%rs39277;
}
	// end inline asm
	// begin inline asm
	{mul.f16 %rs39283,%rs39262,%rs39268;
}
	// end inline asm
	// begin inline asm
	{add.f16 %rs39286,%rs39262,%rs39283;
}
	// end inline asm
	// begin inline asm
	{mul.f16 %rs39289,%rs39268,%rs39274;
}
	// end inline asm
	// begin inline asm
	{add.f16 %rs39292,%rs39268,%rs39289;
}
	// end inline asm
	// begin inline asm
	{mul.f16 %rs39295,%rs39274,%rs39280;
}
	// end inline asm
	// begin inline asm
	{add.f16 %rs39298,%rs39274,%rs39295;
}
	// end inline asm
	// begin inline asm
	{mul.f16 %rs39301,%rs39280,%rs39286;
}
	// end inline asm
	// begin inline asm
	{add.f16 %rs39304,%rs39280,%rs39301;
}
	// end inline asm
	// begin inline asm
	{mul.f16 %rs39307,%rs39286,%rs39292;
}
	// end inline asm
	// begin inline asm
	{add.f16 %rs39310,%rs39286,%rs39307;
}
	// end inline asm
	// begin inline asm
	{mul.f16 %rs39313,%rs39292,%rs39298;
}
	// end inline asm
	// begin inline asm
	{add.f16 %rs39316,%rs39292,%rs39313;
}
	// end inline asm
	// begin inline asm
	{mul.f16 %rs39319,%rs39298,%rs39304;
}
	// end inline asm
	// begin inline asm
	{add.f16 %rs39322,%rs39298,%rs39319;
}
	// end inline asm
	// begin inline asm
	{mul.f16 %rs39325,%rs39304,%rs39310;
}
	// end inline asm
	// begin inline asm
	{add.f16 %rs39328,%rs39304,%rs39325;
}
	// end inline asm
	// begin inline asm
	{mul.f16 %rs39331,%rs39310,%rs39316;
}
	// end inline asm
	// begin inline asm
	{add.f16 %rs39334,%rs39310,%rs39331;
}
	// end inline asm
	// begin inline asm
	{mul.f16 %rs39337,%rs39316,%rs39322;
}
	// end inline asm
	// begin inline asm
	{add.f16 %rs39340,%rs39316,%rs39337;
}
	// end inline asm
	// begin inline asm
	{mul.f16 %rs39343,%rs39322,%rs39328;
}
	// end inline asm
	// begin inline asm
	{add.f16 %rs39346,%rs39322,%rs39343;
}
	// end inline asm
	// begin inline asm
	{mul.f16 %rs39349,%rs39328,%rs39334;
}
	// end inline asm
	// begin inline asm
	{add.f16 %rs39352,%rs39328,%rs39349;
}
	// end inline asm
	// begin inline asm
	{mul.f16 %rs39355,%rs39334,%rs39340;
}
	// end inline asm
	// begin inline asm
	{add.f16 %rs39358,%rs39334,%rs39355;
}
	// end inline asm
	// begin inline asm
	{mul.f16 %rs39361,%rs39340,%rs39346;
}
	// end inline asm
	// begin inline asm
	{add.f16 %rs39364,%rs39340,%rs39361;
}
	// end inline asm
	// begin inline asm
	{mul.f16 %rs39367,%rs39346,%rs39352;
}
	// end inline asm
	// begin inline asm
	{add.f16 %rs39370,%rs39346,%rs39367;
}
	// end inline asm
	// begin inline asm
	{mul.f16 %rs39373,%rs39352,%rs39358;
}
	// end inline asm
	// begin inline asm
	{add.f16 %rs39376,%rs39352,%rs39373;
}
	// end inline asm
	// begin inline asm
	{mul.f16 %rs39379,%rs39358,%rs39364;
}
	// end inline asm
	// begin inline asm
	{add.f16 %rs39382,%rs39358,%rs39379;
}
	// end inline asm
	// begin inline asm
	{mul.f16 %rs39385,%rs39364,%rs39370;
}
	// end inline asm
	// begin inline asm
	{add.f16 %rs39388,%rs39364,%rs39385;
}
	// end inline asm
	// begin inline asm
	{mul.f16 %rs39391,%rs39370,%rs39376;
}
	// end inline asm
	// begin inline asm
	{add.f16 %rs39394,%rs39370,%rs39391;
}
	// end inline asm
	// begin inline asm
	{mul.f16 %rs39397,%rs39376,%rs39382;
}
	// end inline asm
	// begin inline asm
	{add.f16 %rs39400,%rs39376,%rs39397;
}
	// end inline asm
	// begin inline asm
	{mul.f16 %rs39403,%rs39382,%rs39388;
}
	// end inline asm
	// begin inline asm
	{add.f16 %rs39406,%rs39382,%rs39403;
}
	// end inline asm
	// begin inline asm
	{mul.f16 %rs39409,%rs39388,%rs39394;
}
	// end inline asm
	// begin inline asm
	{add.f16 %rs39412,%rs39388,%rs39409;
}
	// end inline asm
	// begin inline asm
	{mul.f16 %rs39415,%rs39394,%rs39400;
}
	// end inline asm
	// begin inline asm
	{add.f16 %rs39418,%rs39394,%rs39415;
}
	// end inline asm
	// begin inline asm
	{mul.f16 %rs39421,%rs39400,%rs39406;
}
	// end inline asm
	// begin inline asm
	{add.f16 %rs39424,%rs39400,%rs39421;
}
	// end inline asm
	// begin inline asm
	{mul.f16 %rs39427,%rs39406,%rs39412;
}
	// end inline asm
	// begin inline asm
	{add.f16 %rs39430,%rs39406,%rs39427;
}
	// end inline asm
	// begin inline asm
	{mul.f16 %rs39433,%rs39412,%rs39418;
}
	// end inline asm
	// begin inline asm
	{add.f16 %rs39436,%rs39412,%rs39433;
}
	// end inline asm
	// begin inline asm
	{mul.f16 %rs39439,%rs39418,%rs39424;
}
	// end inline asm
	// begin inline asm
	{add.f16 %rs39442,%rs39418,%rs39439;
}
	// end inline asm
	// begin inline asm
	{mul.f16 %rs39445,%rs39424,%rs39430;
}
	// end inline asm
	// begin inline asm
	{add.f16 %rs39448,%rs39424,%rs39445;
}
	// end inline asm
	// begin inline asm
	{mul.f16 %rs39451,%rs39430,%rs39436;
}
	// end inline asm
	// begin inline asm
	{add.f16 %rs39454,%rs39430,%rs39451;
}
	// end inline asm
	// begin inline asm
	{mul.f16 %rs39457,%rs39436,%rs39442;
}
	// end inline asm
	// begin inline asm
	{add.f16 %rs39460,%rs39436,%rs39457;
}
	// end inline asm
	// begin inline asm
	{mul.f16 %rs39463,%rs39442,%rs39448;
}
	// end inline asm
	// begin inline asm
	{add.f16 %rs39466,%rs39442,%rs39463;
}
	// end inline asm
	// begin inline asm
	{mul.f16 %rs39469,%rs39448,%rs39454;
}
	// end inline asm
	// begin inline asm
	{add.f16 %rs39472,%rs39448,%rs39469;
}
	// end inline asm
	// begin inline asm
	{mul.f16 %rs39475,%rs39454,%rs39460;
}
	// end inline asm
	// begin inline asm
	{add.f16 %rs39478,%rs39454,%rs39475;
}
	// end inline asm
	// begin inline asm
	{mul.f16 %rs39481,%rs39460,%rs39466;
}
	// end inline asm
	// begin inline asm
	{add.f16 %rs39484,%rs39460,%rs39481;
}
	// end inline asm
	// begin inline asm
	{mul.f16 %rs39487,%rs39466,%rs39472;
}
	// end inline asm
	// begin inline asm
	{add.f16 %rs39490,%rs39466,%rs39487;
}
	// end inline asm
	// begin inline asm
	{mul.f16 %rs39493,%rs39472,%rs39478;
}
	// end inline asm
	// begin inline asm
	{add.f16 %rs39496,%rs39472,%rs39493;
}
	// end inline asm
	// begin inline asm
	{mul.f16 %rs39499,%rs39478,%rs39484;
}
	// end inline asm
	// begin inline asm
	{add.f16 %rs39502,%rs39478,%rs39499;
}
	// end inline asm
	// begin inline asm
	{mul.f16 %rs39505,%rs39484,%rs39490;
}
	// end inline asm
	// begin inline asm
	{add.f16 %rs39508,%rs39484,%rs39505;
}
	// end inline asm
	// begin inline asm
	{mul.f16 %rs39511,%rs39490,%rs39496;
}
	// end inline asm
	// begin inline asm
	{add.f16 %rs39514,%rs39490,%rs39511;
}
	// end inline asm
	// begin inline asm
	{mul.f16 %rs39517,%rs39496,%rs39502;
}
	// end inline asm
	// begin inline asm
	{add.f16 %rs39520,%rs39496,%rs39517;
}
	// end inline asm
	// begin inline asm
	{mul.f16 %rs39523,%rs39502,%rs39508;
}
	// end inline asm
	// begin inline asm
	{add.f16 %rs39526,%rs39502,%rs39523;
}
	// end inline asm
	// begin inline asm
	{mul.f16 %rs39529,%rs39508,%rs39514;
}
	// end inline asm
	// begin inline asm
	{add.f16 %rs39532,%rs39508,%rs39529;
}
	// end inline asm
	// begin inline asm
	{mul.f16 %rs39535,%rs39514,%rs39520;
}
	// end inline asm
	// begin inline asm
	{add.f16 %rs39538,%rs39514,%rs39535;
}
	// end inline asm
	// begin inline asm
	{mul.f16 %rs39541,%rs39520,%rs39526;
}
	// end inline asm
	// begin inline asm
	{add.f16 %rs39544,%rs39520,%rs39541;
}
	// end inline asm
	// begin inline asm
	{mul.f16 %rs39547,%rs39526,%rs39532;
}
	// end inline asm
	// begin inline asm
	{add.f16 %rs39550,%rs39526,%rs39547;
}
	// end inline asm
	// begin inline asm
	{mul.f16 %rs39553,%rs39532,%rs39538;
}
	// end inline asm
	// begin inline asm
	{add.f16 %rs39556,%rs39532,%rs39553;
}
	// end inline asm
	// begin inline asm
	{mul.f16 %rs39559,%rs39538,%rs39544;
}
	// end inline asm
	// begin inline asm
	{add.f16 %rs39562,%rs39538,%rs39559;
}
	// end inline asm
	// begin inline asm
	{mul.f16 %rs39565,%rs39544,%rs39550;
}
	// end inline asm
	// begin inline asm
	{add.f16 %rs39568,%rs39544,%rs39565;
}
	// end inline asm
	// begin inline asm
	{mul.f16 %rs39571,%rs39550,%rs39556;
}
	// end inline asm
	// begin inline asm
	{add.f16 %rs39574,%rs39550,%rs39571;
}
	// end inline asm
	// begin inline asm
	{mul.f16 %rs39577,%rs39556,%rs39562;
}
	// end inline asm
	// begin inline asm
	{add.f16 %rs39580,%rs39556,%rs39577;
}
	// end inline asm
	// begin inline asm
	{mul.f16 %rs39583,%rs39562,%rs39568;
}
	// end inline asm
	// begin inline asm
	{add.f16 %rs39586,%rs39562,%rs39583;
}
	// end inline asm
	// begin inline asm
	{mul.f16 %rs39589,%rs39568,%rs39574;
}
	// end inline asm
	// begin inline asm
	{add.f16 %rs39592,%rs39568,%rs39589;
}
	// end inline asm
	// begin inline asm
	{mul.f16 %rs39595,%rs39574,%rs39580;
}
	// end inline asm
	// begin inline asm
	{add.f16 %rs39598,%rs39574,%rs39595;
}
	// end inline asm
	// begin inline asm
	{mul.f16 %rs39601,%rs39580,%rs39586;
}
	// end inline asm
	// begin inline asm
	{add.f16 %rs39604,%rs39580,%rs39601;
}
	// end inline asm
	// begin inline asm
	{mul.f16 %rs39607,%rs39586,%rs39592;
}
	// end inline asm
	// begin inline asm
	{add.f16 %rs39610,%rs39586,%rs39607;
}
	// end inline asm
	// begin inline asm
	{mul.f16 %rs39613,%rs39592,%rs39598;
}
	// end inline asm
	// begin inline asm
	{add.f16 %rs39616,%rs39592,%rs39613;
}
	// end inline asm
	// begin inline asm
	{mul.f16 %rs39619,%rs39598,%rs39604;
}
	// end inline asm
	// begin inline asm
	{add.f16 %rs39622,%rs39598,%rs39619;
}
	// end inline asm
	// begin inline asm
	{mul.f16 %rs39625,%rs39604,%rs39610;
}
	// end inline asm
	// begin inline asm
	{add.f16 %rs39628,%rs39604,%rs39625;
}
	// end inline asm
	// begin inline asm
	{mul.f16 %rs39631,%rs39610,%rs39616;
}
	// end inline asm
	// begin inline asm
	{add.f16 %rs39634,%rs39610,%rs39631;
}
	// end inline asm
	// begin inline asm
	{mul.f16 %rs39637,%rs39616,%rs39622;
}
	// end inline asm
	// begin inline asm
	{add.f16 %rs39640,%rs39616,%rs39637;
}
	// end inline asm
	// begin inline asm
	{mul.f16 %rs39643,%rs39622,%rs39628;
}
	// end inline asm
	// begin inline asm
	{add.f16 %rs39646,%rs39622,%rs39643;
}
	// end inline asm
	// begin inline asm
	{mul.f16 %rs39649,%rs39628,%rs39634;
}
	// end inline asm
	// begin inline asm
	{add.f16 %rs39652,%rs39628,%rs39649;
}
	// end inline asm
	// begin inline asm
	{mul.f16 %rs39655,%rs39634,%rs39640;
}
	// end inline asm
	// begin inline asm
	{add.f16 %rs39658,%rs39634,%rs39655;
}
	// end inline asm
	// begin inline asm
	{mul.f16 %rs39661,%rs39640,%rs39646;
}
	// end inline asm
	// begin inline asm
	{add.f16 %rs39664,%rs39640,%rs39661;
}
	// end inline asm
	// begin inline asm
	{mul.f16 %rs39667,%rs39646,%rs39652;
}
	// end inline asm
	// begin inline asm
	{add.f16 %rs39670,%rs39646,%rs39667;
}
	// end inline asm
	// begin inline asm
	{mul.f16 %rs39673,%rs39652,%rs39658;
}
	// end inline asm
	// begin inline asm
	{add.f16 %rs39676,%rs39652,%rs39673;
}
	// end inline asm
	// begin inline asm
	{mul.f16 %rs39679,%rs39658,%rs39664;
}
	// end inline asm
	// begin inline asm
	{add.f16 %rs39682,%rs39658,%rs39679;
}
	// end inline asm
	// begin inline asm
	{mul.f16 %rs39685,%rs39664,%rs39670;
}
	// end inline asm
	// begin inline asm
	{add.f16 %rs39688,%rs39664,%rs39685;
}
	// end inline asm
	// begin inline asm
	{mul.f16 %rs39691,%rs39670,%rs39676;
}
	// end inline asm
	// begin inline asm
	{add.f16 %rs39694,%rs39670,%rs39691;
}
	// end inline asm
	// begin inline asm
	{mul.f16 %rs39697,%rs39676,%rs39682;
}
	// end inline asm
	// begin inline asm
	{add.f16 %rs39700,%rs39676,%rs39697;
}
	// end inline asm
	// begin inline asm
	{mul.f16 %rs39703,%rs39682,%rs39688;
}
	// end inline asm
	// begin inline asm
	{add.f16 %rs39706,%rs39682,%rs39703;
}
	// end inline asm
	// begin inline asm
	{mul.f16 %rs39709,%rs39688,%rs39694;
}
	// end inline asm
	// begin inline asm
	{add.f16 %rs39712,%rs39688,%rs39709;
}
	// end inline asm
	// begin inline asm
	{mul.f16 %rs39715,%rs39694,%rs39700;
}
	// end inline asm
	// begin inline asm
	{add.f16 %rs39718,%rs39694,%rs39715;
}
	// end inline asm
	// begin inline asm
	{mul.f16 %rs39721,%rs39700,%rs39706;
}
	// end inline asm
	// begin inline asm
	{add.f16 %rs39724,%rs39700,%rs39721;
}
	// end inline asm
	// begin inline asm
	{mul.f16 %rs39727,%rs39706,%rs39712;
}
	// end inline asm
	// begin inline asm
	{add.f16 %rs39730,%rs39706,%rs39727;
}
	// end inline asm
	// begin inline asm
	{mul.f16 %rs39733,%rs39712,%rs39718;
}
	// end inline asm
	// begin inline asm
	{add.f16 %rs39736,%rs39712,%rs39733;
}
	// end inline asm
	// begin inline asm
	{mul.f16 %rs39739,%rs39718,%rs39724;
}
	// end inline asm
	// begin inline asm
	{add.f16 %rs39742,%rs39718,%rs39739;
}
	// end inline asm
	// begin inline asm
	{mul.f16 %rs39745,%rs39724,%rs39730;
}
	// end inline asm
	// begin inline asm
	{add.f16 %rs39748,%rs39724,%rs39745;
}
	// end inline asm
	// begin inline asm
	{mul.f16 %rs39751,%rs39730,%rs39736;
}
	// end inline asm
	// begin inline asm
	{add.f16 %rs39754,%rs39730,%rs39751;
}
	// end inline asm
	// begin inline asm
	{mul.f16 %rs39757,%rs39736,%rs39742;
}
	// end inline asm
	// begin inline asm
	{add.f16 %rs39760,%rs39736,%rs39757;
}
	// end inline asm
	// begin inline asm
	{mul.f16 %rs39763,%rs39742,%rs39748;
}
	// end inline asm
	// begin inline asm
	{add.f16 %rs39766,%rs39742,%rs39763;
}
	// end inline asm
	// begin inline asm
	{mul.f16 %rs39769,%rs39748,%rs39754;
}
	// end inline asm
	// begin inline asm
	{add.f16 %rs39772,%rs39748,%rs39769;
}
	// end inline asm
	// begin inline asm
	{mul.f16 %rs39775,%rs39754,%rs39760;
}
	// end inline asm
	// begin inline asm
	{add.f16 %rs39778,%rs39754,%rs39775;
}
	// end inline asm
	// begin inline asm
	{mul.f16 %rs39781,%rs39760,%rs39766;
}
	// end inline asm
	// begin inline asm
	{add.f16 %rs39784,%rs39760,%rs39781;
}
	// end inline asm
	// begin inline asm
	{mul.f16 %rs39787,%rs39766,%rs39772;
}
	// end inline asm
	// begin inline asm
	{add.f16 %rs39790,%rs39766,%rs39787;
}
	// end inline asm
	// begin inline asm
	{mul.f16 %rs39793,%rs39772,%rs39778;
}
	// end inline asm
	// begin inline asm
	{add.f16 %rs39796,%rs39772,%rs39793;
}
	// end inline asm
	// begin inline asm
	{mul.f16 %rs39799,%rs39778,%rs39784;
}
	// end inline asm
	// begin inline asm
	{add.f16 %rs39802,%rs39778,%rs39799;
}
	// end inline asm
	// begin inline asm
	{mul.f16 %rs39805,%rs39784,%rs39790;
}
	// end inline asm
	// begin inline asm
	{add.f16 %rs39808,%rs39784,%rs39805;
}
	// end inline asm
	// begin inline asm
	{mul.f16 %rs39811,%rs39790,%rs39796;
}
	// end inline asm
	// begin inline asm
	{add.f16 %rs39814,%rs39790,%rs39811;
}
	// end inline asm
	// begin inline asm
	{mul.f16 %rs39817,%rs39796,%rs39802;
}
	// end inline asm
	// begin inline asm
	{add.f16 %rs39820,%rs39796,%rs39817;
}
	// end inline asm
	// begin inline asm
	{mul.f16 %rs39823,%rs39802,%rs39808;
}
	// end inline asm
	// begin inline asm
	{add.f16 %rs39826,%rs39802,%rs39823;
}
	// end inline asm
	// begin inline asm
	{mul.f16 %rs39829,%rs39808,%rs39814;
}
	// end inline asm
	// begin inline asm
	{add.f16 %rs39832,%rs39808,%rs39829;
}
	// end inline asm
	// begin inline asm
	{mul.f16 %rs39835,%rs39814,%rs39820;
}
	// end inline asm
	// begin inline asm
	{add.f16 %rs39838,%rs39814,%rs39835;
}
	// end inline asm
	// begin inline asm
	{mul.f16 %rs39841,%rs39820,%rs39826;
}
	// end inline asm
	// begin inline asm
	{add.f16 %rs39844,%rs39820,%rs39841;
}
	// end inline asm
	// begin inline asm
	{mul.f16 %rs39847,%rs39826,%rs39832;
}
	// end inline asm
	// begin inline asm
	{add.f16 %rs39850,%rs39826,%rs39847;
}
	// end inline asm
	// begin inline asm
	{mul.f16 %rs39853,%rs39832,%rs39838;
}
	// end inline asm
	// begin inline asm
	{add.f16 %rs39856,%rs39832,%rs39853;
}
	// end inline asm
	// begin inline asm
	{mul.f16 %rs39859,%rs39838,%rs39844;
}
	// end inline asm
	// begin inline asm
	{add.f16 %rs39862,%rs39838,%rs39859;
}
	// end inline asm
	// begin inline asm
	{mul.f16 %rs39865,%rs39844,%rs39850;
}
	// end inline asm
	// begin inline asm
	{add.f16 %rs39868,%rs39844,%rs39865;
}
	// end inline asm
	// begin inline asm
	{mul.f16 %rs39871,%rs39850,%rs39856;
}
	// end inline asm
	// begin inline asm
	{add.f16 %rs39874,%rs39850,%rs39871;
}
	// end inline asm
	// begin inline asm
	{mul.f16 %rs39877,%rs39856,%rs39862;
}
	// end inline asm
	// begin inline asm
	{add.f16 %rs39880,%rs39856,%rs39877;
}
	// end inline asm
	// begin inline asm
	{mul.f16 %rs39883,%rs39862,%rs39868;
}
	// end inline asm
	// begin inline asm
	{add.f16 %rs39886,%rs39862,%rs39883;
}
	// end inline asm
	// begin inline asm
	{mul.f16 %rs39889,%rs39868,%rs39874;
}
	// end inline asm
	// begin inline asm
	{add.f16 %rs39892,%rs39868,%rs39889;
}
	// end inline asm
	// begin inline asm
	{mul.f16 %rs39895,%rs39874,%rs39880;
}
	// end inline asm
	// begin inline asm
	{add.f16 %rs39898,%rs39874,%rs39895;
}
	// end inline asm
	// begin inline asm
	{mul.f16 %rs39901,%rs39880,%rs39886;
}
	// end inline asm
	// begin inline asm
	{add.f16 %rs39904,%rs39880,%rs39901;
}
	// end inline asm
	// begin inline asm
	{mul.f16 %rs39907,%rs39886,%rs39892;
}
	// end inline asm
	// begin inline asm
	{add.f16 %rs39910,%rs39886,%rs39907;
}
	// end inline asm
	// begin inline asm
	{mul.f16 %rs39913,%rs39892,%rs39898;
}
	// end inline asm
	// begin inline asm
	{add.f16 %rs39916,%rs39892,%rs39913;
}
	// end inline asm
	// begin inline asm
	{mul.f16 %rs39919,%rs39898,%rs39904;
}
	// end inline asm
	// begin inline asm
	{add.f16 %rs39922,%rs39898,%rs39919;
}
	// end inline asm
	// begin inline asm
	{mul.f16 %rs39925,%rs39904,%rs39910;
}
	// end inline asm
	// begin inline asm
	{add.f16 %rs39928,%rs39904,%rs39925;
}
	// end inline asm
	// begin inline asm
	{mul.f16 %rs39931,%rs39910,%rs39916;
}
	// end inline asm
	// begin inline asm
	{add.f16 %rs39934,%rs39910,%rs39931;
}
	// end inline asm
	// begin inline asm
	{mul.f16 %rs39937,%rs39916,%rs39922;
}
	// end inline asm
	// begin inline asm
	{add.f16 %rs39940,%rs39916,%rs39937;
}
	// end inline asm
	// begin inline asm
	{mul.f16 %rs39943,%rs39922,%rs39928;
}
	// end inline asm
	// begin inline asm
	{add.f16 %rs39946,%rs39922,%rs39943;
}
	// end inline asm
	// begin inline asm
	{mul.f16 %rs39949,%rs39928,%rs39934;
}
	// end inline asm
	// begin inline asm
	{add.f16 %rs39952,%rs39928,%rs39949;
}
	// end inline asm
	// begin inline asm
	{mul.f16 %rs39955,%rs39934,%rs39940;
}
	// end inline asm
	// begin inline asm
	{add.f16 %rs39958,%rs39934,%rs39955;
}
	// end inline asm
	// begin inline asm
	{mul.f16 %rs39961,%rs39940,%rs39946;
}
	// end inline asm
	// begin inline asm
	{add.f16 %rs39964,%rs39940,%rs39961;
}
	// end inline asm
	// begin inline asm
	{mul.f16 %rs39967,%rs39946,%rs39952;
}
	// end inline asm
	// begin inline asm
	{add.f16 %rs39970,%rs39946,%rs39967;
}
	// end inline asm
	// begin inline asm
	{mul.f16 %rs39973,%rs39952,%rs39958;
}
	// end inline asm
	// begin inline asm
	{add.f16 %rs39976,%rs39952,%rs39973;
}
	// end inline asm
	// begin inline asm
	{mul.f16 %rs39979,%rs39958,%rs39964;
}
	// end inline asm
	// begin inline asm
	{add.f16 %rs39982,%rs39958,%rs39979;
}
	// end inline asm
	// begin inline asm
	{mul.f16 %rs39985,%rs39964,%rs39970;
}
	// end inline asm
	// begin inline asm
	{add.f16 %rs39988,%rs39964,%rs39985;
}
	// end inline asm
	// begin inline asm
	{mul.f16 %rs39991,%rs39970,%rs39976;
}
	// end inline asm
	// begin inline asm
	{add.f16 %rs39994,%rs39970,%rs39991;
}
	// end inline asm
	// begin inline asm
	{mul.f16 %rs39997,%rs39976,%rs39982;
}
	// end inline asm
	// begin inline asm
	{add.f16 %rs40000,%rs39976,%rs39997;
}
	// end inline asm
	// begin inline asm
	{mul.f16 %rs40003,%rs39982,%rs39988;
}
	// end inline asm
	// begin inline asm
	{add.f16 %rs40006,%rs39982,%rs40003;
}
	// end inline asm
	// begin inline asm
	{mul.f16 %rs40009,%rs39988,%rs39994;
}
	// end inline asm
	// begin inline asm
	{add.f16 %rs40012,%rs39988,%rs40009;
}
	// end inline asm
	// begin inline asm
	{mul.f16 %rs40015,%rs39994,%rs40000;
}
	// end inline asm
	// begin inline asm
	{add.f16 %rs40018,%rs39994,%rs40015;
}
	// end inline asm
	// begin inline asm
	{mul.f16 %rs40021,%rs40000,%rs40006;
}
	// end inline asm
	// begin inline asm
	{add.f16 %rs40024,%rs40000,%rs40021;
}
	// end inline asm
	// begin inline asm
	{mul.f16 %rs40027,%rs40006,%rs40012;
}
	// end inline asm
	// begin inline asm
	{add.f16 %rs40030,%rs40006,%rs40027;
}
	// end inline asm
	// begin inline asm
	{mul.f16 %rs40033,%rs40012,%rs40018;
}
	// end inline asm
	// begin inline asm
	{add.f16 %rs40036,%rs40012,%rs40033;
}
	// end inline asm
	// begin inline asm
	{mul.f16 %rs40039,%rs40018,%rs40024;
}
	// end inline asm
	// begin inline asm
	{add.f16 %rs40042,%rs40018,%rs40039;
}
	// end inline asm
	// begin inline asm
	{mul.f16 %rs40045,%rs40024,%rs40030;
}
	// end inline asm
	// begin inline asm
	{add.f16 %rs40048,%rs40024,%rs40045;
}
	// end inline asm
	// begin inline asm
	{mul.f16 %rs40051,%rs40030,%rs40036;
}
	// end inline asm
	// begin inline asm
	{add.f16 %rs40054,%rs40030,%rs40051;
}
	// end inline asm
	// begin inline asm
	{mul.f16 %rs40057,%rs40036,%rs40042;
}
	// end inline asm
	// begin inline asm
	{add.f16 %rs40060,%rs40036,%rs40057;
}
	// end inline asm
	// begin inline asm
	{mul.f16 %rs40063,%rs40042,%rs40048;
}
	// end inline asm
	// begin inline asm
	{add.f16 %rs40066,%rs40042,%rs40063;
}
	// end inline asm
	// begin inline asm
	{mul.f16 %rs40069,%rs40048,%rs40054;
}
	// end inline asm
	// begin inline asm
	{add.f16 %rs40072,%rs40048,%rs40069;
}
	// end inline asm
	// begin inline asm
	{mul.f16 %rs40075,%rs40054,%rs40060;
}
	// end inline asm
	// begin inline asm
	{add.f16 %rs40078,%rs40054,%rs40075;
}
	// end inline asm
	// begin inline asm
	{mul.f16 %rs40081,%rs40060,%rs40066;
}
	// end inline asm
	// begin inline asm
	{add.f16 %rs40084,%rs40060,%rs40081;
}
	// end inline asm
	// begin inline asm
	{mul.f16 %rs40087,%rs40066,%rs40072;
}
	// end inline asm
	// begin inline asm
	{add.f16 %rs40090,%rs40066,%rs40087;
}
	// end inline asm
	// begin inline asm
	{mul.f16 %rs40093,%rs40072,%rs40078;
}
	// end inline asm
	// begin inline asm
	{add.f16 %rs40096,%rs40072,%rs40093;
}
	// end inline asm
	// begin inline asm
	{mul.f16 %rs40099,%rs40078,%rs40084;
}
	// end inline asm
	// begin inline asm
	{add.f16 %rs40102,%rs40078,%rs40099;
}
	// end inline asm
	// begin inline asm
	{mul.f16 %rs40105,%rs40084,%rs40090;
}
	// end inline asm
	// begin inline asm
	{add.f16 %rs40108,%rs40084,%rs40105;
}
	// end inline asm
	// begin inline asm
	{mul.f16 %rs40111,%rs40090,%rs40096;
}
	// end inline asm
	// begin inline asm
	{add.f16 %rs40114,%rs40090,%rs40111;
}
	// end inline asm
	// begin inline asm
	{mul.f16 %rs40117,%rs40096,%rs40102;
}
	// end inline asm
	// begin inline asm
	{add.f16 %rs40120,%rs40096,%rs40117;
}
	// end inline asm
	// begin inline asm
	{mul.f16 %rs40123,%rs40102,%rs40108;
}
	// end inline asm
	// begin inline asm
	{add.f16 %rs40126,%rs40102,%rs40123;
}
	// end inline asm
	// begin inline asm
	{mul.f16 %rs40129,%rs40108,%rs40114;
}
	// end inline asm
	// begin inline asm
	{add.f16 %rs40132,%rs40108,%rs40129;
}
	// end inline asm
	// begin inline asm
	{mul.f16 %rs40135,%rs40114,%rs40120;
}
	// end inline asm
	// begin inline asm
	{add.f16 %rs40138,%rs40114,%rs40135;
}
	// end inline asm
	// begin inline asm
	{mul.f16 %rs40141,%rs40120,%rs40126;
}
	// end inline asm
	// begin inline asm
	{add.f16 %rs40144,%rs40120,%rs40141;
}
	// end inline asm
	// begin inline asm
	{mul.f16 %rs40147,%rs40126,%rs40132;
}
	// end inline asm
	// begin inline asm
	{add.f16 %rs40150,%rs40126,%rs40147;
}
	// end inline asm
	// begin inline asm
	{mul.f16 %rs40153,%rs40132,%rs40138;
}
	// end inline asm
	// begin inline asm
	{add.f16 %rs40156,%rs40132,%rs40153;
}
	// end inline asm
	// begin inline asm
	{mul.f16 %rs40159,%rs40138,%rs40144;
}
	// end inline asm
	// begin inline asm
	{add.f16 %rs40162,%rs40138,%rs40159;
}
	// end inline asm
	// begin inline asm
	{mul.f16 %rs40165,%rs40144,%rs40150;
}
	// end inline asm
	// begin inline asm
	{add.f16 %rs40168,%rs40144,%rs40165;
}
	// end inline asm
	// begin inline asm
	{mul.f16 %rs40171,%rs40150,%rs40156;
}
	// end inline asm
	// begin inline asm
	{add.f16 %rs40174,%rs40150,%rs40171;
}
	// end inline asm
	// begin inline asm
	{mul.f16 %rs40177,%rs40156,%rs40162;
}
	// end inline asm
	// begin inline asm
	{add.f16 %rs40180,%rs40156,%rs40177;
}
	// end inline asm
	// begin inline asm
	{mul.f16 %rs40183,%rs40162,%rs40168;
}
	// end inline asm
	// begin inline asm
	{add.f16 %rs40186,%rs40162,%rs40183;
}
	// end inline asm
	// begin inline asm
	{mul.f16 %rs40189,%rs40168,%rs40174;
}
	// end inline asm
	// begin inline asm
	{add.f16 %rs40192,%rs40168,%rs40189;
}
	// end inline asm
	// begin inline asm
	{mul.f16 %rs40195,%rs40174,%rs40180;
}
	// end inline asm
	// begin inline asm
	{add.f16 %rs40198,%rs40174,%rs40195;
}
	// end inline asm
	// begin inline asm
	{mul.f16 %rs40201,%rs40180,%rs40186;
}
	// end inline asm
	// begin inline asm
	{add.f16 %rs40204,%rs40180,%rs40201;
}
	// end inline asm
	// begin inline asm
	{mul.f16 %rs40207,%rs40186,%rs40192;
}
	// end inline asm
	// begin inline asm
	{add.f16 %rs40210,%rs40186,%rs40207;
}
	// end inline asm
	// begin inline asm
	{mul.f16 %rs40213,%rs40192,%rs40198;
}
	// end inline asm
	// begin inline asm
	{add.f16 %rs40216,%rs40192,%rs40213;
}
	// end inline asm
	// begin inline asm
	{mul.f16 %rs40219,%rs40198,%rs40204;
}
	// end inline asm
	// begin inline asm
	{add.f16 %rs40222,%rs40198,%rs40219;
}
	// end inline asm
	// begin inline asm
	{mul.f16 %rs40225,%rs40204,%rs40210;
}
	// end inline asm
	// begin inline asm
	{add.f16 %rs40228,%rs40204,%rs40225;
}
	// end inline asm
	// begin inline asm
	{mul.f16 %rs40231,%rs40210,%rs40216;
}
	// end inline asm
	// begin inline asm
	{add.f16 %rs40234,%rs40210,%rs40231;
}
	// end inline asm
	// begin inline asm
	{mul.f16 %rs40237,%rs40216,%rs40222;
}
	// end inline asm
	// begin inline asm
	{add.f16 %rs40240,%rs40216,%rs40237;
}
	// end inline asm
	// begin inline asm
	{mul.f16 %rs40243,%rs40222,%rs40228;
}
	// end inline asm
	// begin inline asm
	{add.f16 %rs40246,%rs40222,%rs40243;
}
	// end inline asm
	// begin inline asm
	{mul.f16 %rs40249,%rs40228,%rs40234;
}
	// end inline asm
	// begin inline asm
	{add.f16 %rs40252,%rs40228,%rs40249;
}
	// end inline asm
	// begin inline asm
	{mul.f16 %rs40255,%rs40234,%rs40240;
}
	// end inline asm
	// begin inline asm
	{add.f16 %rs40258,%rs40234,%rs40255;
}
	// end inline asm
	// begin inline asm
	{mul.f16 %rs40261,%rs40240,%rs40246;
}
	// end inline asm
	// begin inline asm
	{add.f16 %rs40264,%rs40240,%rs40261;
}
	// end inline asm
	// begin inline asm
	{mul.f16 %rs40267,%rs40246,%rs40252;
}
	// end inline asm
	// begin inline asm
	{add.f16 %rs40270,%rs40246,%rs40267;
}
	// end inline asm
	// begin inline asm
	{mul.f16 %rs40273,%rs40252,%rs40258;
}
	// end inline asm
	// begin inline asm
	{add.f16 %rs40276,%rs40252,%rs40273;
}
	// end inline asm
	// begin inline asm
	{mul.f16 %rs40279,%rs40258,%rs40264;
}
	// end inline asm
	// begin inline asm
	{add.f16 %rs40282,%rs40258,%rs40279;
}
	// end inline asm
	// begin inline asm
	{mul.f16 %rs40285,%rs40264,%rs40270;
}
	// end inline asm
	// begin inline asm
	{add.f16 %rs40288,%rs40264,%rs40285;
}
	// end inline asm
	// begin inline asm
	{mul.f16 %rs40291,%rs40270,%rs40276;
}
	// end inline asm
	// begin inline asm
	{add.f16 %rs40294,%rs40270,%rs40291;
}
	// end inline asm
	// begin inline asm
	{mul.f16 %rs40297,%rs40276,%rs40282;
}
	// end inline asm
	// begin inline asm
	{add.f16 %rs40300,%rs40276,%rs40297;
}
	// end inline asm
	// begin inline asm
	{mul.f16 %rs40303,%rs40282,%rs40288;
}
	// end inline asm
	// begin inline asm
	{add.f16 %rs40306,%rs40282,%rs40303;
}
	// end inline asm
	// begin inline asm
	{mul.f16 %rs40309,%rs40288,%rs40294;
}
	// end inline asm
	// begin inline asm
	{add.f16 %rs40312,%rs40288,%rs40309;
}
	// end inline asm
	// begin inline asm
	{mul.f16 %rs40315,%rs40294,%rs40300;
}
	// end inline asm
	// begin inline asm
	{add.f16 %rs40318,%rs40294,%rs40315;
}
	// end inline asm
	// begin inline asm
	{mul.f16 %rs40321,%rs40300,%rs40306;
}
	// end inline asm
	// begin inline asm
	{add.f16 %rs40324,%rs40300,%rs40321;
}
	// end inline asm
	// begin inline asm
	{mul.f16 %rs40327,%rs40306,%rs40312;
}
	// end inline asm
	// begin inline asm
	{add.f16 %rs40330,%rs40306,%rs40327;
}
	// end inline asm
	// begin inline asm
	{mul.f16 %rs40333,%rs40312,%rs40318;
}
	// end inline asm
	// begin inline asm
	{add.f16 %rs40336,%rs40312,%rs40333;
}
	// end inline asm
	// begin inline asm
	{mul.f16 %rs40339,%rs40318,%rs40324;
}
	// end inline asm
	// begin inline asm
	{add.f16 %rs40342,%rs40318,%rs40339;
}
	// end inline asm
	// begin inline asm
	{mul.f16 %rs40345,%rs40324,%rs40330;
}
	// end inline asm
	// begin inline asm
	{add.f16 %rs40348,%rs40324,%rs40345;
}
	// end inline asm
	// begin inline asm
	{mul.f16 %rs40351,%rs40330,%rs40336;
}
	// end inline asm
	// begin inline asm
	{add.f16 %rs40354,%rs40330,%rs40351;
}
	// end inline asm
	// begin inline asm
	{mul.f16 %rs40357,%rs40336,%rs40342;
}
	// end inline asm
	// begin inline asm
	{add.f16 %rs40360,%rs40336,%rs40357;
}
	// end inline asm
	// begin inline asm
	{mul.f16 %rs40363,%rs40342,%rs40348;
}
	// end inline asm
	// begin inline asm
	{add.f16 %rs40366,%rs40342,%rs40363;
}
	// end inline asm
	// begin inline asm
	{mul.f16 %rs40369,%rs40348,%rs40354;
}
	// end inline asm
	// begin inline asm
	{add.f16 %rs40372,%rs40348,%rs40369;
}
	// end inline asm
	// begin inline asm
	{mul.f16 %rs40375,%rs40354,%rs40360;
}
	// end inline asm
	// begin inline asm
	{add.f16 %rs40378,%rs40354,%rs40375;
}
	// end inline asm
	// begin inline asm
	{mul.f16 %rs40381,%rs40360,%rs40366;
}
	// end inline asm
	// begin inline asm
	{add.f16 %rs40384,%rs40360,%rs40381;
}
	// end inline asm
	// begin inline asm
	{mul.f16 %rs40387,%rs40366,%rs40372;
}
	// end inline asm
	// begin inline asm
	{add.f16 %rs40390,%rs40366,%rs40387;
}
	// end inline asm
	// begin inline asm
	{mul.f16 %rs40393,%rs40372,%rs40378;
}
	// end inline asm
	// begin inline asm
	{add.f16 %rs40396,%rs40372,%rs40393;
}
	// end inline asm
	// begin inline asm
	{mul.f16 %rs40399,%rs40378,%rs40384;
}
	// end inline asm
	// begin inline asm
	{add.f16 %rs40402,%rs40378,%rs40399;
}
	// end inline asm
	// begin inline asm
	{mul.f16 %rs40405,%rs40384,%rs40390;
}
	// end inline asm
	// begin inline asm
	{add.f16 %rs40408,%rs40384,%rs40405;
}
	// end inline asm
	// begin inline asm
	{mul.f16 %rs40411,%rs40390,%rs40396;
}
	// end inline asm
	// begin inline asm
	{add.f16 %rs40414,%rs40390,%rs40411;
}
	// end inline asm
	// begin inline asm
	{mul.f16 %rs40417,%rs40396,%rs40402;
}
	// end inline asm
	// begin inline asm
	{add.f16 %rs40420,%rs40396,%rs40417;
}
	// end inline asm
	// begin inline asm
	{mul.f16 %rs40423,%rs40402,%rs40408;
}
	// end inline asm
	// begin inline asm
	{add.f16 %rs40426,%rs40402,%rs40423;
}
	// end inline asm
	// begin inline asm
	{mul.f16 %rs40429,%rs40408,%rs40414;
}
	// end inline asm
	// begin inline asm
	{add.f16 %rs40432,%rs40408,%rs40429;
}
	// end inline asm
	// begin inline asm
	{mul.f16 %rs40435,%rs40414,%rs40420;
}
	// end inline asm
	// begin inline asm
	{add.f16 %rs40438,%rs40414,%rs40435;
}
	// end inline asm
	// begin inline asm
	{mul.f16 %rs40441,%rs40420,%rs40426;
}
	// end inline asm
	// begin inline asm
	{add.f16 %rs40444,%rs40420,%rs40441;
}
	// end inline asm
	// begin inline asm
	{mul.f16 %rs40447,%rs40426,%rs40432;
}
	// end inline asm
	// begin inline asm
	{add.f16 %rs40450,%rs40426,%rs40447;
}
	// end inline asm
	// begin inline asm
	{mul.f16 %rs40453,%rs40432,%rs40438;
}
	// end inline asm
	// begin inline asm
	{add.f16 %rs40456,%rs40432,%rs40453;
}
	// end inline asm
	// begin inline asm
	{mul.f16 %rs40459,%rs40438,%rs40444;
}
	// end inline asm
	// begin inline asm
	{add.f16 %rs40462,%rs40438,%rs40459;
}
	// end inline asm
	// begin inline asm
	{mul.f16 %rs40465,%rs40444,%rs40450;
}
	// end inline asm
	// begin inline asm
	{add.f16 %rs40468,%rs40444,%rs40465;
}
	// end inline asm
	// begin inline asm
	{mul.f16 %rs40471,%rs40450,%rs40456;
}
	// end inline asm
	// begin inline asm
	{add.f16 %rs40474,%rs40450,%rs40471;
}
	// end inline asm
	// begin inline asm
	{mul.f16 %rs40477,%rs40456,%rs40462;
}
	// end inline asm
	// begin inline asm
	{add.f16 %rs40480,%rs40456,%rs40477;
}
	// end inline asm
	// begin inline asm
	{mul.f16 %rs40483,%rs40462,%rs40468;
}
	// end inline asm
	// begin inline asm
	{add.f16 %rs40486,%rs40462,%rs40483;
}
	// end inline asm
	// begin inline asm
	{mul.f16 %rs40489,%rs40468,%rs40474;
}
	// end inline asm
	// begin inline asm
	{add.f16 %rs40492,%rs40468,%rs40489;
}
	// end inline asm
	// begin inline asm
	{mul.f16 %rs40495,%rs40474,%rs40480;
}
	// end inline asm
	// begin inline asm
	{add.f16 %rs40498,%rs40474,%rs40495;
}
	// end inline asm
	// begin inline asm
	{mul.f16 %rs40501,%rs40480,%rs40486;
}
	// end inline asm
	// begin inline asm
	{add.f16 %rs40504,%rs40480,%rs40501;
}
	// end inline asm
	// begin inline asm
	{mul.f16 %rs40507,%rs40486,%rs40492;
}
	// end inline asm
	// begin inline asm
	{add.f16 %rs40510,%rs40486,%rs40507;
}
	// end inline asm
	// begin inline asm
	{mul.f16 %rs40513,%rs40492,%rs40498;
}
	// end inline asm
	// begin inline asm
	{add.f16 %rs40516,%rs40492,%rs40513;
}
	// end inline asm
	// begin inline asm
	{mul.f16 %rs40519,%rs40498,%rs40504;
}
	// end inline asm
	// begin inline asm
	{add.f16 %rs40522,%rs40498,%rs40519;
}
	// end inline asm
	// begin inline asm
	{mul.f16 %rs40525,%rs40504,%rs40510;
}
	// end inline asm
	// begin inline asm
	{add.f16 %rs40528,%rs40504,%rs40525;
}
	// end inline asm
	// begin inline asm
	{mul.f16 %rs40531,%rs40510,%rs40516;
}
	// end inline asm
	// begin inline asm
	{add.f16 %rs40534,%rs40510,%rs40531;
}
	// end inline asm
	// begin inline asm
	{mul.f16 %rs40537,%rs40516,%rs40522;
}
	// end inline asm
	// begin inline asm
	{add.f16 %rs40540,%rs40516,%rs40537;
}
	// end inline asm
	// begin inline asm
	{mul.f16 %rs40543,%rs40522,%rs40528;
}
	// end inline asm
	// begin inline asm
	{add.f16 %rs40546,%rs40522,%rs40543;
}
	// end inline asm
	// begin inline asm
	{mul.f16 %rs40549,%rs40528,%rs40534;
}
	// end inline asm
	// begin inline asm
	{add.f16 %rs40552,%rs40528,%rs40549;
}
	// end inline asm
	// begin inline asm
	{mul.f16 %rs40555,%rs40534,%rs40540;
}
	// end inline asm
	// begin inline asm
	{add.f16 %rs40558,%rs40534,%rs40555;
}
	// end inline asm
	// begin inline asm
	{mul.f16 %rs40561,%rs40540,%rs40546;
}
	// end inline asm
	// begin inline asm
	{add.f16 %rs40564,%rs40540,%rs40561;
}
	// end inline asm
	// begin inline asm
	{mul.f16 %rs40567,%rs40546,%rs40552;
}
	// end inline asm
	// begin inline asm
	{add.f16 %rs40570,%rs40546,%rs40567;
}
	// end inline asm
	// begin inline asm
	{mul.f16 %rs40573,%rs40552,%rs40558;
}
	// end inline asm
	// begin inline asm
	{add.f16 %rs40576,%rs40552,%rs40573;
}
	// end inline asm
	// begin inline asm
	{mul.f16 %rs40579,%rs40558,%rs40564;
}
	// end inline asm
	// begin inline asm
	{add.f16 %rs40582,%rs40558,%rs40579;
}
	// end inline asm
	// begin inline asm
	{mul.f16 %rs40585,%rs40564,%rs40570;
}
	// end inline asm
	// begin inline asm
	{add.f16 %rs40588,%rs40564,%rs40585;
}
	// end inline asm
	// begin inline asm
	{mul.f16 %rs40591,%rs40570,%rs40576;
}
	// end inline asm
	// begin inline asm
	{add.f16 %rs40594,%rs40570,%rs40591;
}
	// end inline asm
	// begin inline asm
	{mul.f16 %rs40597,%rs40576,%rs40582;
}
	// end inline asm
	// begin inline asm
	{add.f16 %rs40600,%rs40576,%rs40597;
}
	// end inline asm
	// begin inline asm
	{mul.f16 %rs40603,%rs40582,%rs40588;
}
	// end inline asm
	// begin inline asm
	{add.f16 %rs40606,%rs40582,%rs40603;
}
	// end inline asm
	// begin inline asm
	{mul.f16 %rs40609,%rs40588,%rs40594;
}
	// end inline asm
	// begin inline asm
	{add.f16 %rs40612,%rs40588,%rs40609;
}
	// end inline asm
	// begin inline asm
	{mul.f16 %rs40615,%rs40594,%rs40600;
}
	// end inline asm
	// begin inline asm
	{add.f16 %rs40618,%rs40594,%rs40615;
}
	// end inline asm
	// begin inline asm
	{mul.f16 %rs40621,%rs40600,%rs40606;
}
	// end inline asm
	// begin inline asm
	{add.f16 %rs40624,%rs40600,%rs40621;
}
	// end inline asm
	// begin inline asm
	{mul.f16 %rs40627,%rs40606,%rs40612;
}
	// end inline asm
	// begin inline asm
	{add.f16 %rs40630,%rs40606,%rs40627;
}
	// end inline asm
	// begin inline asm
	{mul.f16 %rs40633,%rs40612,%rs40618;
}
	// end inline asm
	// begin inline asm
	{add.f16 %rs40636,%rs40612,%rs40633;
}
	// end inline asm
	// begin inline asm
	{mul.f16 %rs40639,%rs40618,%rs40624;
}
	// end inline asm
	// begin inline asm
	{add.f16 %rs40642,%rs40618,%rs40639;
}
	// end inline asm
	// begin inline asm
	{mul.f16 %rs40645,%rs40624,%rs40630;
}
	// end inline asm
	// begin inline asm
	{add.f16 %rs40648,%rs40624,%rs40645;
}
	// end inline asm
	// begin inline asm
	{mul.f16 %rs40651,%rs40630,%rs40636;
}
	// end inline asm
	// begin inline asm
	{add.f16 %rs40654,%rs40630,%rs40651;
}
	// end inline asm
	// begin inline asm
	{mul.f16 %rs40657,%rs40636,%rs40642;
}
	// end inline asm
	// begin inline asm
	{add.f16 %rs40660,%rs40636,%rs40657;
}
	// end inline asm
	// begin inline asm
	{mul.f16 %rs40663,%rs40642,%rs40648;
}
	// end inline asm
	// begin inline asm
	{add.f16 %rs40666,%rs40642,%rs40663;
}
	// end inline asm
	// begin inline asm
	{mul.f16 %rs40669,%rs40648,%rs40654;
}
	// end inline asm
	// begin inline asm
	{add.f16 %rs40672,%rs40648,%rs40669;
}
	// end inline asm
	// begin inline asm
	{mul.f16 %rs40675,%rs40654,%rs40660;
}
	// end inline asm
	// begin inline asm
	{add.f16 %rs40678,%rs40654,%rs40675;
}
	// end inline asm
	// begin inline asm
	{mul.f16 %rs40681,%rs40660,%rs40666;
}
	// end inline asm
	// begin inline asm
	{add.f16 %rs40684,%rs40660,%rs40681;
}
	// end inline asm
	// begin inline asm
	{mul.f16 %rs40687,%rs40666,%rs40672;
}
	// end inline asm
	// begin inline asm
	{add.f16 %rs40690,%rs40666,%rs40687;
}
	// end inline asm
	// begin inline asm
	{mul.f16 %rs40693,%rs40672,%rs40678;
}
	// end inline asm
	// begin inline asm
	{add.f16 %rs40696,%rs40672,%rs40693;
}
	// end inline asm
	// begin inline asm
	{mul.f16 %rs40699,%rs40678,%rs40684;
}
	// end inline asm
	// begin inline asm
	{add.f16 %rs40702,%rs40678,%rs40699;
}
	// end inline asm
	// begin inline asm
	{mul.f16 %rs40705,%rs40684,%rs40690;
}
	// end inline asm
	// begin inline asm
	{add.f16 %rs40708,%rs40684,%rs40705;
}
	// end inline asm
	// begin inline asm
	{mul.f16 %rs40711,%rs40690,%rs40696;
}
	// end inline asm
	// begin inline asm
	{add.f16 %rs40714,%rs40690,%rs40711;
}
	// end inline asm
	// begin inline asm
	{mul.f16 %rs40717,%rs40696,%rs40702;
}
	// end inline asm
	// begin inline asm
	{add.f16 %rs40720,%rs40696,%rs40717;
}
	// end inline asm
	// begin inline asm
	{mul.f16 %rs40723,%rs40702,%rs40708;
}
	// end inline asm
	// begin inline asm
	{add.f16 %rs40726,%rs40702,%rs40723;
}
	// end inline asm
	// begin inline asm
	{mul.f16 %rs40729,%rs40708,%rs40714;
}
	// end inline asm
	// begin inline asm
	{add.f16 %rs40732,%rs40708,%rs40729;
}
	// end inline asm
	// begin inline asm
	{mul.f16 %rs40735,%rs40714,%rs40720;
}
	// end inline asm
	// begin inline asm
	{add.f16 %rs40738,%rs40714,%rs40735;
}
	// end inline asm
	// begin inline asm
	{mul.f16 %rs40741,%rs40720,%rs40726;
}
	// end inline asm
	// begin inline asm
	{add.f16 %rs40744,%rs40720,%rs40741;
}
	// end inline asm
	// begin inline asm
	{mul.f16 %rs40747,%rs40726,%rs40732;
}
	// end inline asm
	// begin inline asm
	{add.f16 %rs40750,%rs40726,%rs40747;
}
	// end inline asm
	// begin inline asm
	{mul.f16 %rs40753,%rs40732,%rs40738;
}
	// end inline asm
	// begin inline asm
	{add.f16 %rs40756,%rs40732,%rs40753;
}
	// end inline asm
	// begin inline asm
	{mul.f16 %rs40759,%rs40738,%rs40744;
}
	// end inline asm
	// begin inline asm
	{add.f16 %rs40762,%rs40738,%rs40759;
}
	// end inline asm
	// begin inline asm
	{mul.f16 %rs40765,%rs40744,%rs40750;
}
	// end inline asm
	// begin inline asm
	{add.f16 %rs40768,%rs40744,%rs40765;
}
	// end inline asm
	// begin inline asm
	{mul.f16 %rs40771,%rs40750,%rs40756;
}
	// end inline asm
	// begin inline asm
	{add.f16 %rs40774,%rs40750,%rs40771;
}
	// end inline asm
	// begin inline asm
	{mul.f16 %rs40777,%rs40756,%rs40762;
}
	// end inline asm
	// begin inline asm
	{add.f16 %rs40780,%rs40756,%rs40777;
}
	// end inline asm
	// begin inline asm
	{mul.f16 %rs40783,%rs40762,%rs40768;
}
	// end inline asm
	// begin inline asm
	{add.f16 %rs40786,%rs40762,%rs40783;
}
	// end inline asm
	// begin inline asm
	{mul.f16 %rs40789,%rs40768,%rs40774;
}
	// end inline asm
	// begin inline asm
	{add.f16 %rs40792,%rs40768,%rs40789;
}
	// end inline asm
	// begin inline asm
	{mul.f16 %rs40795,%rs40774,%rs40780;
}
	// end inline asm
	// begin inline asm
	{add.f16 %rs40798,%rs40774,%rs40795;
}
	// end inline asm
	// begin inline asm
	{mul.f16 %rs40801,%rs40780,%rs40786;
}
	// end inline asm
	// begin inline asm
	{add.f16 %rs40804,%rs40780,%rs40801;
}
	// end inline asm
	// begin inline asm
	{mul.f16 %rs40807,%rs40786,%rs40792;
}
	// end inline asm
	// begin inline asm
	{add.f16 %rs40810,%rs40786,%rs40807;
}
	// end inline asm
	// begin inline asm
	{mul.f16 %rs40813,%rs40792,%rs40798;
}
	// end inline asm
	// begin inline asm
	{add.f16 %rs40816,%rs40792,%rs40813;
}
	// end inline asm
	// begin inline asm
	{mul.f16 %rs40819,%rs40798,%rs40804;
}
	// end inline asm
	// begin inline asm
	{add.f16 %rs40822,%rs40798,%rs40819;
}
	// end inline asm
	// begin inline asm
	{mul.f16 %rs40825,%rs40804,%rs40810;
}
	// end inline asm
	// begin inline asm
	{add.f16 %rs40828,%rs40804,%rs40825;
}
	// end inline asm
	// begin inline asm
	{mul.f16 %rs40831,%rs40810,%rs40816;
}
	// end inline asm
	// begin inline asm
	{add.f16 %rs40834,%rs40810,%rs40831;
}
	// end inline asm
	// begin inline asm
	{mul.f16 %rs40837,%rs40816,%rs40822;
}
	// end inline asm
	// begin inline asm
	{add.f16 %rs40840,%rs40816,%rs40837;
}
	// end inline asm
	// begin inline asm
	{mul.f16 %rs40843,%rs40822,%rs40828;
}
	// end inline asm
	// begin inline asm
	{add.f16 %rs40846,%rs40822,%rs40843;
}
	// end inline asm
	// begin inline asm
	{mul.f16 %rs40849,%rs40828,%rs40834;
}
	// end inline asm
	// begin inline asm
	{add.f16 %rs40852,%rs40828,%rs40849;
}
	// end inline asm
	// begin inline asm
	{mul.f16 %rs40855,%rs40834,%rs40840;
}
	// end inline asm
	// begin inline asm
	{add.f16 %rs40858,%rs40834,%rs40855;
}
	// end inline asm
	// begin inline asm
	{mul.f16 %rs40861,%rs40840,%rs40846;
}
	// end inline asm
	// begin inline asm
	{add.f16 %rs40864,%rs40840,%rs40861;
}
	// end inline asm
	// begin inline asm
	{mul.f16 %rs40867,%rs40846,%rs40852;
}
	// end inline asm
	// begin inline asm
	{add.f16 %rs40870,%rs40846,%rs40867;
}
	// end inline asm
	// begin inline asm
	{mul.f16 %rs40873,%rs40852,%rs40858;
}
	// end inline asm
	// begin inline asm
	{add.f16 %rs40876,%rs40852,%rs40873;
}
	// end inline asm
	// begin inline asm
	{mul.f16 %rs40879,%rs40858,%rs40864;
}
	// end inline asm
	// begin inline asm
	{add.f16 %rs40882,%rs40858,%rs40879;
}
	// end inline asm
	// begin inline asm
	{mul.f16 %rs40885,%rs40864,%rs40870;
}
	// end inline asm
	// begin inline asm
	{add.f16 %rs40888,%rs40864,%rs40885;
}
	// end inline asm
	// begin inline asm
	{mul.f16 %rs40891,%rs40870,%rs40876;
}
	// end inline asm
	// begin inline asm
	{add.f16 %rs40894,%rs40870,%rs40891;
}
	// end inline asm
	// begin inline asm
	{mul.f16 %rs40897,%rs40876,%rs40882;
}
	// end inline asm
	// begin inline asm
	{add.f16 %rs40900,%rs40876,%rs40897;
}
	// end inline asm
	// begin inline asm
	{mul.f16 %rs40903,%rs40882,%rs40888;
}
	// end inline asm
	// begin inline asm
	{add.f16 %rs40906,%rs40882,%rs40903;
}
	// end inline asm
	// begin inline asm
	{mul.f16 %rs40909,%rs40888,%rs40894;
}
	// end inline asm
	// begin inline asm
	{add.f16 %rs40912,%rs40888,%rs40909;
}
	// end inline asm
	// begin inline asm
	{mul.f16 %rs40915,%rs40894,%rs40900;
}
	// end inline asm
	// begin inline asm
	{add.f16 %rs40918,%rs40894,%rs40915;
}
	// end inline asm
	// begin inline asm
	{mul.f16 %rs40921,%rs40900,%rs40906;
}
	// end inline asm
	// begin inline asm
	{add.f16 %rs40924,%rs40900,%rs40921;
}
	// end inline asm
	// begin inline asm
	{mul.f16 %rs40927,%rs40906,%rs40912;
}
	// end inline asm
	// begin inline asm
	{add.f16 %rs40930,%rs40906,%rs40927;
}
	// end inline asm
	// begin inline asm
	{mul.f16 %rs40933,%rs40912,%rs40918;
}
	// end inline asm
	// begin inline asm
	{add.f16 %rs40936,%rs40912,%rs40933;
}
	// end inline asm
	// begin inline asm
	{mul.f16 %rs40939,%rs40918,%rs40924;
}
	// end inline asm
	// begin inline asm
	{add.f16 %rs40942,%rs40918,%rs40939;
}
	// end inline asm
	// begin inline asm
	{mul.f16 %rs40945,%rs40924,%rs40930;
}
	// end inline asm
	// begin inline asm
	{add.f16 %rs40948,%rs40924,%rs40945;
}
	// end inline asm
	// begin inline asm
	{mul.f16 %rs40951,%rs40930,%rs40936;
}
	// end inline asm
	// begin inline asm
	{add.f16 %rs40954,%rs40930,%rs40951;
}
	// end inline asm
	// begin inline asm
	{mul.f16 %rs40957,%rs40936,%rs40942;
}
	// end inline asm
	// begin inline asm
	{add.f16 %rs40960,%rs40936,%rs40957;
}
	// end inline asm
	// begin inline asm
	{mul.f16 %rs40963,%rs40942,%rs40948;
}
	// end inline asm
	// begin inline asm
	{add.f16 %rs40966,%rs40942,%rs40963;
}
	// end inline asm
	// begin inline asm
	{mul.f16 %rs40969,%rs40948,%rs40954;
}
	// end inline asm
	// begin inline asm
	{add.f16 %rs40972,%rs40948,%rs40969;
}
	// end inline asm
	// begin inline asm
	{mul.f16 %rs40975,%rs40954,%rs40960;
}
	// end inline asm
	// begin inline asm
	{add.f16 %rs40978,%rs40954,%rs40975;
}
	// end inline asm
	// begin inline asm
	{mul.f16 %rs40981,%rs40960,%rs40966;
}
	// end inline asm
	// begin inline asm
	{add.f16 %rs40984,%rs40960,%rs40981;
}
	// end inline asm
	// begin inline asm
	{mul.f16 %rs40987,%rs40966,%rs40972;
}
	// end inline asm
	// begin inline asm
	{add.f16 %rs40990,%rs40966,%rs40987;
}
	// end inline asm
	// begin inline asm
	{mul.f16 %rs40993,%rs40972,%rs40978;
}
	// end inline asm
	// begin inline asm
	{add.f16 %rs40996,%rs40972,%rs40993;
}
	// end inline asm
	// begin inline asm
	{mul.f16 %rs40999,%rs40978,%rs40984;
}
	// end inline asm
	// begin inline asm
	{add.f16 %rs41002,%rs40978,%rs40999;
}
	// end inline asm
	// begin inline asm
	{mul.f16 %rs41005,%rs40984,%rs40990;
}
	// end inline asm
	// begin inline asm
	{add.f16 %rs41008,%rs40984,%rs41005;
}
	// end inline asm
	// begin inline asm
	{mul.f16 %rs41011,%rs40990,%rs40996;
}
	// end inline asm
	// begin inline asm
	{add.f16 %rs41014,%rs40990,%rs41011;
}
	// end inline asm
	// begin inline asm
	{mul.f16 %rs41017,%rs40996,%rs41002;
}
	// end inline asm
	// begin inline asm
	{add.f16 %rs41020,%rs40996,%rs41017;
}
	// end inline asm
	// begin inline asm
	{mul.f16 %rs41023,%rs41002,%rs41008;
}
	// end inline asm
	// begin inline asm
	{add.f16 %rs41026,%rs41002,%rs41023;
}
	// end inline asm
	// begin inline asm
	{mul.f16 %rs41029,%rs41008,%rs41014;
}
	// end inline asm
	// begin inline asm
	{add.f16 %rs41032,%rs41008,%rs41029;
}
	// end inline asm
	// begin inline asm
	{mul.f16 %rs41035,%rs41014,%rs41020;
}
	// end inline asm
	// begin inline asm
	{add.f16 %rs41038,%rs41014,%rs41035;
}
	// end inline asm
	// begin inline asm
	{mul.f16 %rs41041,%rs41020,%rs41026;
}
	// end inline asm
	// begin inline asm
	{add.f16 %rs41044,%rs41020,%rs41041;
}
	// end inline asm
	// begin inline asm
	{mul.f16 %rs41047,%rs41026,%rs41032;
}
	// end inline asm
	// begin inline asm
	{add.f16 %rs41050,%rs41026,%rs41047;
}
	// end inline asm
	// begin inline asm
	{mul.f16 %rs41053,%rs41032,%rs41038;
}
	// end inline asm
	// begin inline asm
	{add.f16 %rs41056,%rs41032,%rs41053;
}
	// end inline asm
	// begin inline asm
	{mul.f16 %rs41059,%rs41038,%rs41044;
}
	// end inline asm
	// begin inline asm
	{add.f16 %rs41062,%rs41038,%rs41059;
}
	// end inline asm
	// begin inline asm
	{mul.f16 %rs41065,%rs41044,%rs41050;
}
	// end inline asm
	// begin inline asm
	{add.f16 %rs41068,%rs41044,%rs41065;
}
	// end inline asm
	// begin inline asm
	{mul.f16 %rs41071,%rs41050,%rs41056;
}
	// end inline asm
	// begin inline asm
	{add.f16 %rs41074,%rs41050,%rs41071;
}
	// end inline asm
	// begin inline asm
	{mul.f16 %rs41077,%rs41056,%rs41062;
}
	// end inline asm
	// begin inline asm
	{add.f16 %rs41080,%rs41056,%rs41077;
}
	// end inline asm
	// begin inline asm
	{mul.f16 %rs41083,%rs41062,%rs41068;
}
	// end inline asm
	// begin inline asm
	{add.f16 %rs41086,%rs41062,%rs41083;
}
	// end inline asm
	// begin inline asm
	{mul.f16 %rs41089,%rs41068,%rs41074;
}
	// end inline asm
	// begin inline asm
	{add.f16 %rs41092,%rs41068,%rs41089;
}
	// end inline asm
	// begin inline asm
	{mul.f16 %rs41095,%rs41074,%rs41080;
}
	// end inline asm
	// begin inline asm
	{add.f16 %rs41098,%rs41074,%rs41095;
}
	// end inline asm
	// begin inline asm
	{mul.f16 %rs41101,%rs41080,%rs41086;
}
	// end inline asm
	// begin inline asm
	{add.f16 %rs41104,%rs41080,%rs41101;
}
	// end inline asm
	// begin inline asm
	{mul.f16 %rs41107,%rs41086,%rs41092;
}
	// end inline asm
	// begin inline asm
	{add.f16 %rs41110,%rs41086,%rs41107;
}
	// end inline asm
	// begin inline asm
	{mul.f16 %rs41113,%rs41092,%rs41098;
}
	// end inline asm
	// begin inline asm
	{add.f16 %rs41116,%rs41092,%rs41113;
}
	// end inline asm
	// begin inline asm
	{mul.f16 %rs41119,%rs41098,%rs41104;
}
	// end inline asm
	// begin inline asm
	{add.f16 %rs41122,%rs41098,%rs41119;
}
	// end inline asm
	// begin inline asm
	{mul.f16 %rs41125,%rs41104,%rs41110;
}
	// end inline asm
	// begin inline asm
	{add.f16 %rs41128,%rs41104,%rs41125;
}
	// end inline asm
	// begin inline asm
	{mul.f16 %rs41131,%rs41110,%rs41116;
}
	// end inline asm
	// begin inline asm
	{add.f16 %rs41134,%rs41110,%rs41131;
}
	// end inline asm
	// begin inline asm
	{mul.f16 %rs41137,%rs41116,%rs41122;
}
	// end inline asm
	// begin inline asm
	{add.f16 %rs41140,%rs41116,%rs41137;
}
	// end inline asm
	// begin inline asm
	{mul.f16 %rs41143,%rs41122,%rs41128;
}
	// end inline asm
	// begin inline asm
	{add.f16 %rs41146,%rs41122,%rs41143;
}
	// end inline asm
	// begin inline asm
	{mul.f16 %rs41149,%rs41128,%rs41134;
}
	// end inline asm
	// begin inline asm
	{add.f16 %rs41152,%rs41128,%rs41149;
}
	// end inline asm
	// begin inline asm
	{mul.f16 %rs41155,%rs41134,%rs41140;
}
	// end inline asm
	// begin inline asm
	{add.f16 %rs41158,%rs41134,%rs41155;
}
	// end inline asm
	// begin inline asm
	{mul.f16 %rs41161,%rs41140,%rs41146;
}
	// end inline asm
	// begin inline asm
	{add.f16 %rs41164,%rs41140,%rs41161;
}
	// end inline asm
	// begin inline asm
	{mul.f16 %rs41167,%rs41146,%rs41152;
}
	// end inline asm
	// begin inline asm
	{add.f16 %rs41170,%rs41146,%rs41167;
}
	// end inline asm
	// begin inline asm
	{mul.f16 %rs41173,%rs41152,%rs41158;
}
	// end inline asm
	// begin inline asm
	{add.f16 %rs41176,%rs41152,%rs41173;
}
	// end inline asm
	// begin inline asm
	{mul.f16 %rs41179,%rs41158,%rs41164;
}
	// end inline asm
	// begin inline asm
	{add.f16 %rs41182,%rs41158,%rs41179;
}
	// end inline asm
	// begin inline asm
	{mul.f16 %rs41185,%rs41164,%rs41170;
}
	// end inline asm
	// begin inline asm
	{add.f16 %rs41188,%rs41164,%rs41185;
}
	// end inline asm
	// begin inline asm
	{mul.f16 %rs41191,%rs41170,%rs41176;
}
	// end inline asm
	// begin inline asm
	{add.f16 %rs41194,%rs41170,%rs41191;
}
	// end inline asm
	// begin inline asm
	{mul.f16 %rs41197,%rs41176,%rs41182;
}
	// end inline asm
	// begin inline asm
	{add.f16 %rs41200,%rs41176,%rs41197;
}
	// end inline asm
	// begin inline asm
	{mul.f16 %rs41203,%rs41182,%rs41188;
}
	// end inline asm
	// begin inline asm
	{add.f16 %rs41206,%rs41182,%rs41203;
}
	// end inline asm
	// begin inline asm
	{mul.f16 %rs41209,%rs41188,%rs41194;
}
	// end inline asm
	// begin inline asm
	{add.f16 %rs41212,%rs41188,%rs41209;
}
	// end inline asm
	// begin inline asm
	{mul.f16 %rs41215,%rs41194,%rs41200;
}
	// end inline asm
	// begin inline asm
	{add.f16 %rs41218,%rs41194,%rs41215;
}
	// end inline asm
	// begin inline asm
	{mul.f16 %rs41221,%rs41200,%rs41206;
}
	// end inline asm
	// begin inline asm
	{add.f16 %rs41224,%rs41200,%rs41221;
}
	// end inline asm
	// begin inline asm
	{mul.f16 %rs41227,%rs41206,%rs41212;
}
	// end inline asm
	// begin inline asm
	{add.f16 %rs41230,%rs41206,%rs41227;
}
	// end inline asm
	// begin inline asm
	{mul.f16 %rs41233,%rs41212,%rs41218;
}
	// end inline asm
	// begin inline asm
	{add.f16 %rs41236,%rs41212,%rs41233;
}
	// end inline asm
	// begin inline asm
	{mul.f16 %rs41239,%rs41218,%rs41224;
}
	// end inline asm
	// begin inline asm
	{add.f16 %rs41242,%rs41218,%rs41239;
}
	// end inline asm
	// begin inline asm
	{mul.f16 %rs41245,%rs41224,%rs41230;
}
	// end inline asm
	// begin inline asm
	{add.f16 %rs41248,%rs41224,%rs41245;
}
	// end inline asm
	// begin inline asm
	{mul.f16 %rs41251,%rs41230,%rs41236;
}
	// end inline asm
	// begin inline asm
	{add.f16 %rs41254,%rs41230,%rs41251;
}
	// end inline asm
	// begin inline asm
	{mul.f16 %rs41257,%rs41236,%rs41242;
}
	// end inline asm
	// begin inline asm
	{add.f16 %rs41260,%rs41236,%rs41257;
}
	// end inline asm
	// begin inline asm
	{mul.f16 %rs41263,%rs41242,%rs41248;
}
	// end inline asm
	// begin inline asm
	{add.f16 %rs41266,%rs41242,%rs41263;
}
	// end inline asm
	// begin inline asm
	{mul.f16 %rs41269,%rs41248,%rs41254;
}
	// end inline asm
	// begin inline asm
	{add.f16 %rs41272,%rs41248,%rs41269;
}
	// end inline asm
	// begin inline asm
	{mul.f16 %rs41275,%rs41254,%rs41260;
}
	// end inline asm
	// begin inline asm
	{add.f16 %rs41278,%rs41254,%rs41275;
}
	// end inline asm
	// begin inline asm
	{mul.f16 %rs41281,%rs41260,%rs41266;
}
	// end inline asm
	// begin inline asm
	{add.f16 %rs41284,%rs41260,%rs41281;
}
	// end inline asm
	// begin inline asm
	{mul.f16 %rs41287,%rs41266,%rs41272;
}
	// end inline asm
	// begin inline asm
	{add.f16 %rs41290,%rs41266,%rs41287;
}
	// end inline asm
	// begin inline asm
	{mul.f16 %rs41293,%rs41272,%rs41278;
}
	// end inline asm
	// begin inline asm
	{add.f16 %rs41296,%rs41272,%rs41293;
}
	// end inline asm
	// begin inline asm
	{mul.f16 %rs41299,%rs41278,%rs41284;
}
	// end inline asm
	// begin inline asm
	{add.f16 %rs41302,%rs41278,%rs41299;
}
	// end inline asm
	// begin inline asm
	{mul.f16 %rs41305,%rs41284,%rs41290;
}
	// end inline asm
	// begin inline asm
	{add.f16 %rs41308,%rs41284,%rs41305;
}
	// end inline asm
	// begin inline asm
	{mul.f16 %rs41311,%rs41290,%rs41296;
}
	// end inline asm
	// begin inline asm
	{add.f16 %rs41314,%rs41290,%rs41311;
}
	// end inline asm
	// begin inline asm
	{mul.f16 %rs41317,%rs41296,%rs41302;
}
	// end inline asm
	// begin inline asm
	{add.f16 %rs41320,%rs41296,%rs41317;
}
	// end inline asm
	// begin inline asm
	{mul.f16 %rs41323,%rs41302,%rs41308;
}
	// end inline asm
	// begin inline asm
	{add.f16 %rs41326,%rs41302,%rs41323;
}
	// end inline asm
	// begin inline asm
	{mul.f16 %rs41329,%rs41308,%rs41314;
}
	// end inline asm
	// begin inline asm
	{add.f16 %rs41332,%rs41308,%rs41329;
}
	// end inline asm
	// begin inline asm
	{mul.f16 %rs41335,%rs41314,%rs41320;
}
	// end inline asm
	// begin inline asm
	{add.f16 %rs41338,%rs41314,%rs41335;
}
	// end inline asm
	// begin inline asm
	{mul.f16 %rs41341,%rs41320,%rs41326;
}
	// end inline asm
	// begin inline asm
	{add.f16 %rs41344,%rs41320,%rs41341;
}
	// end inline asm
	// begin inline asm
	{mul.f16 %rs41347,%rs41326,%rs41332;
}
	// end inline asm
	// begin inline asm
	{add.f16 %rs41350,%rs41326,%rs41347;
}
	// end inline asm
	// begin inline asm
	{mul.f16 %rs41353,%rs41332,%rs41338;
}
	// end inline asm
	// begin inline asm
	{add.f16 %rs41356,%rs41332,%rs41353;
}
	// end inline asm
	// begin inline asm
	{mul.f16 %rs41359,%rs41338,%rs41344;
}
	// end inline asm
	// begin inline asm
	{add.f16 %rs41362,%rs41338,%rs41359;
}
	// end inline asm
	// begin inline asm
	{mul.f16 %rs41365,%rs41344,%rs41350;
}
	// end inline asm
	// begin inline asm
	{add.f16 %rs41368,%rs41344,%rs41365;
}
	// end inline asm
	// begin inline asm
	{mul.f16 %rs41371,%rs41350,%rs41356;
}
	// end inline asm
	// begin inline asm
	{add.f16 %rs41374,%rs41350,%rs41371;
}
	// end inline asm
	// begin inline asm
	{mul.f16 %rs41377,%rs41356,%rs41362;
}
	// end inline asm
	// begin inline asm
	{add.f16 %rs41380,%rs41356,%rs41377;
}
	// end inline asm
	// begin inline asm
	{mul.f16 %rs41383,%rs41362,%rs41368;
}
	// end inline asm
	// begin inline asm
	{add.f16 %rs41386,%rs41362,%rs41383;
}
	// end inline asm
	// begin inline asm
	{mul.f16 %rs41389,%rs41368,%rs41374;
}
	// end inline asm
	// begin inline asm
	{add.f16 %rs41392,%rs41368,%rs41389;
}
	// end inline asm
	// begin inline asm
	{mul.f16 %rs41395,%rs41374,%rs41380;
}
	// end inline asm
	// begin inline asm
	{add.f16 %rs41398,%rs41374,%rs41395;
}
	// end inline asm
	// begin inline asm
	{mul.f16 %rs41401,%rs41380,%rs41386;
}
	// end inline asm
	// begin inline asm
	{add.f16 %rs41404,%rs41380,%rs41401;
}
	// end inline asm
	// begin inline asm
	{mul.f16 %rs41407,%rs41386,%rs41392;
}
	// end inline asm
	// begin inline asm
	{add.f16 %rs41410,%rs41386,%rs41407;
}
	// end inline asm
	// begin inline asm
	{mul.f16 %rs41413,%rs41392,%rs41398;
}
	// end inline asm
	// begin inline asm
	{add.f16 %rs41416,%rs41392,%rs41413;
}
	// end inline asm
	// begin inline asm
	{mul.f16 %rs41419,%rs41398,%rs41404;
}
	// end inline asm
	// begin inline asm
	{add.f16 %rs41422,%rs41398,%rs41419;
}
	// end inline asm
	// begin inline asm
	{mul.f16 %rs41425,%rs41404,%rs41410;
}
	// end inline asm
	// begin inline asm
	{add.f16 %rs41428,%rs41404,%rs41425;
}
	// end inline asm
	// begin inline asm
	{mul.f16 %rs41431,%rs41410,%rs41416;
}
	// end inline asm
	// begin inline asm
	{add.f16 %rs41434,%rs41410,%rs41431;
}
	// end inline asm
	// begin inline asm
	{mul.f16 %rs41437,%rs41416,%rs41422;
}
	// end inline asm
	// begin inline asm
	{add.f16 %rs41440,%rs41416,%rs41437;
}
	// end inline asm
	// begin inline asm
	{mul.f16 %rs41443,%rs41422,%rs41428;
}
	// end inline asm
	// begin inline asm
	{add.f16 %rs41446,%rs41422,%rs41443;
}
	// end inline asm
	// begin inline asm
	{mul.f16 %rs41449,%rs41428,%rs41434;
}
	// end inline asm
	// begin inline asm
	{add.f16 %rs41452,%rs41428,%rs41449;
}
	// end inline asm
	// begin inline asm
	{mul.f16 %rs41455,%rs41434,%rs41440;
}
	// end inline asm
	// begin inline asm
	{add.f16 %rs41458,%rs41434,%rs41455;
}
	// end inline asm
	// begin inline asm
	{mul.f16 %rs41461,%rs41440,%rs41446;
}
	// end inline asm
	// begin inline asm
	{add.f16 %rs41464,%rs41440,%rs41461;
}
	// end inline asm
	// begin inline asm
	{mul.f16 %rs41467,%rs41446,%rs41452;
}
	// end inline asm
	// begin inline asm
	{add.f16 %rs41470,%rs41446,%rs41467;
}
	// end inline asm
	// begin inline asm
	{mul.f16 %rs41473,%rs41452,%rs41458;
}
	// end inline asm
	// begin inline asm
	{add.f16 %rs41476,%rs41452,%rs41473;
}
	// end inline asm
	// begin inline asm
	{mul.f16 %rs41479,%rs41458,%rs41464;
}
	// end inline asm
	// begin inline asm
	{add.f16 %rs41482,%rs41458,%rs41479;
}
	// end inline asm
	// begin inline asm
	{mul.f16 %rs41485,%rs41464,%rs41470;
}
	// end inline asm
	// begin inline asm
	{add.f16 %rs41488,%rs41464,%rs41485;
}
	// end inline asm
	// begin inline asm
	{mul.f16 %rs41491,%rs41470,%rs41476;
}
	// end inline asm
	// begin inline asm
	{add.f16 %rs41494,%rs41470,%rs41491;
}
	// end inline asm
	// begin inline asm
	{mul.f16 %rs41497,%rs41476,%rs41482;
}
	// end inline asm
	// begin inline asm
	{add.f16 %rs41500,%rs41476,%rs41497;
}
	// end inline asm
	// begin inline asm
	{mul.f16 %rs41503,%rs41482,%rs41488;
}
	// end inline asm
	// begin inline asm
	{add.f16 %rs41506,%rs41482,%rs41503;
}
	// end inline asm
	// begin inline asm
	{mul.f16 %rs41509,%rs41488,%rs41494;
}
	// end inline asm
	// begin inline asm
	{add.f16 %rs41512,%rs41488,%rs41509;
}
	// end inline asm
	// begin inline asm
	{mul.f16 %rs41515,%rs41494,%rs41500;
}
	// end inline asm
	// begin inline asm
	{add.f16 %rs41518,%rs41494,%rs41515;
}
	// end inline asm
	// begin inline asm
	{mul.f16 %rs41521,%rs41500,%rs41506;
}
	// end inline asm
	// begin inline asm
	{add.f16 %rs41524,%rs41500,%rs41521;
}
	// end inline asm
	// begin inline asm
	{mul.f16 %rs41527,%rs41506,%rs41512;
}
	// end inline asm
	// begin inline asm
	{add.f16 %rs41530,%rs41506,%rs41527;
}
	// end inline asm
	// begin inline asm
	{mul.f16 %rs41533,%rs41512,%rs41518;
}
	// end inline asm
	// begin inline asm
	{add.f16 %rs41536,%rs41512,%rs41533;
}
	// end inline asm
	// begin inline asm
	{mul.f16 %rs41539,%rs41518,%rs41524;
}
	// end inline asm
	// begin inline asm
	{add.f16 %rs41542,%rs41518,%rs41539;
}
	// end inline asm
	// begin inline asm
	{mul.f16 %rs41545,%rs41524,%rs41530;
}
	// end inline asm
	// begin inline asm
	{add.f16 %rs41548,%rs41524,%rs41545;
}
	// end inline asm
	// begin inline asm
	{mul.f16 %rs41551,%rs41530,%rs41536;
}
	// end inline asm
	// begin inline asm
	{add.f16 %rs41554,%rs41530,%rs41551;
}
	// end inline asm
	// begin inline asm
	{mul.f16 %rs41557,%rs41536,%rs41542;
}
	// end inline asm
	// begin inline asm
	{add.f16 %rs41560,%rs41536,%rs41557;
}
	// end inline asm
	// begin inline asm
	{mul.f16 %rs41563,%rs41542,%rs41548;
}
	// end inline asm
	// begin inline asm
	{add.f16 %rs41566,%rs41542,%rs41563;
}
	// end inline asm
	// begin inline asm
	{mul.f16 %rs41569,%rs41548,%rs41554;
}
	// end inline asm
	// begin inline asm
	{add.f16 %rs41572,%rs41548,%rs41569;
}
	// end inline asm
	// begin inline asm
	{mul.f16 %rs41575,%rs41554,%rs41560;
}
	// end inline asm
	// begin inline asm
	{add.f16 %rs41578,%rs41554,%rs41575;
}
	// end inline asm
	// begin inline asm
	{mul.f16 %rs41581,%rs41560,%rs41566;
}
	// end inline asm
	// begin inline asm
	{add.f16 %rs41584,%rs41560,%rs41581;
}
	// end inline asm
	// begin inline asm
	{mul.f16 %rs41587,%rs41566,%rs41572;
}
	// end inline asm
	// begin inline asm
	{add.f16 %rs41590,%rs41566,%rs41587;
}
	// end inline asm
	// begin inline asm
	{mul.f16 %rs41593,%rs41572,%rs41578;
}
	// end inline asm
	// begin inline asm
	{add.f16 %rs41596,%rs41572,%rs41593;
}
	// end inline asm
	// begin inline asm
	{mul.f16 %rs41599,%rs41578,%rs41584;
}
	// end inline asm
	// begin inline asm
	{add.f16 %rs41602,%rs41578,%rs41599;
}
	// end inline asm
	// begin inline asm
	{mul.f16 %rs41605,%rs41584,%rs41590;
}
	// end inline asm
	// begin inline asm
	{add.f16 %rs41608,%rs41584,%rs41605;
}
	// end inline asm
	// begin inline asm
	{mul.f16 %rs41611,%rs41590,%rs41596;
}
	// end inline asm
	// begin inline asm
	{add.f16 %rs41614,%rs41590,%rs41611;
}
	// end inline asm
	// begin inline asm
	{mul.f16 %rs41617,%rs41596,%rs41602;
}
	// end inline asm
	// begin inline asm
	{add.f16 %rs41620,%rs41596,%rs41617;
}
	// end inline asm
	// begin inline asm
	{mul.f16 %rs41623,%rs41602,%rs41608;
}
	// end inline asm
	// begin inline asm
	{add.f16 %rs41626,%rs41602,%rs41623;
}
	// end inline asm
	// begin inline asm
	{mul.f16 %rs41629,%rs41608,%rs41614;
}
	// end inline asm
	// begin inline asm
	{add.f16 %rs41632,%rs41608,%rs41629;
}
	// end inline asm
	// begin inline asm
	{mul.f16 %rs41635,%rs41614,%rs41620;
}
	// end inline asm
	// begin inline asm
	{add.f16 %rs41638,%rs41614,%rs41635;
}
	// end inline asm
	// begin inline asm
	{mul.f16 %rs41641,%rs41620,%rs41626;
}
	// end inline asm
	// begin inline asm
	{add.f16 %rs41644,%rs41620,%rs41641;
}
	// end inline asm
	// begin inline asm
	{mul.f16 %rs41647,%rs41626,%rs41632;
}
	// end inline asm
	// begin inline asm
	{add.f16 %rs41650,%rs41626,%rs41647;
}
	// end inline asm
	// begin inline asm
	{mul.f16 %rs41653,%rs41632,%rs41638;
}
	// end inline asm
	// begin inline asm
	{add.f16 %rs41656,%rs41632,%rs41653;
}
	// end inline asm
	// begin inline asm
	{mul.f16 %rs41659,%rs41638,%rs41644;
}
	// end inline asm
	// begin inline asm
	{add.f16 %rs41662,%rs41638,%rs41659;
}
	// end inline asm
	// begin inline asm
	{mul.f16 %rs41665,%rs41644,%rs41650;
}
	// end inline asm
	// begin inline asm
	{add.f16 %rs41668,%rs41644,%rs41665;
}
	// end inline asm
	// begin inline asm
	{mul.f16 %rs41671,%rs41650,%rs41656;
}
	// end inline asm
	// begin inline asm
	{add.f16 %rs41674,%rs41650,%rs41671;
}
	// end inline asm
	// begin inline asm
	{mul.f16 %rs41677,%rs41656,%rs41662;
}
	// end inline asm
	// begin inline asm
	{add.f16 %rs41680,%rs41656,%rs41677;
}
	// end inline asm
	// begin inline asm
	{mul.f16 %rs41683,%rs41662,%rs41668;
}
	// end inline asm
	// begin inline asm
	{add.f16 %rs41686,%rs41662,%rs41683;
}
	// end inline asm
	// begin inline asm
	{mul.f16 %rs41689,%rs41668,%rs41674;
}
	// end inline asm
	// begin inline asm
	{add.f16 %rs41692,%rs41668,%rs41689;
}
	// end inline asm
	// begin inline asm
	{mul.f16 %rs41695,%rs41674,%rs41680;
}
	// end inline asm
	// begin inline asm
	{add.f16 %rs41698,%rs41674,%rs41695;
}
	// end inline asm
	// begin inline asm
	{mul.f16 %rs41701,%rs41680,%rs41686;
}
	// end inline asm
	// begin inline asm
	{add.f16 %rs41704,%rs41680,%rs41701;
}
	// end inline asm
	// begin inline asm
	{mul.f16 %rs41707,%rs41686,%rs41692;
}
	// end inline asm
	// begin inline asm
	{add.f16 %rs41710,%rs41686,%rs41707;
}
	// end inline asm
	// begin inline asm
	{mul.f16 %rs41713,%rs41692,%rs41698;
}
	// end inline asm
	// begin inline asm
	{add.f16 %rs41716,%rs41692,%rs41713;
}
	// end inline asm
	// begin inline asm
	{mul.f16 %rs41719,%rs41698,%rs41704;
}
	// end inline asm
	// begin inline asm
	{add.f16 %rs41722,%rs41698,%rs41719;
}
	// end inline asm
	// begin inline asm
	{mul.f16 %rs41725,%rs41704,%rs41710;
}
	// end inline asm
	// begin inline asm
	{add.f16 %rs41728,%rs41704,%rs41725;
}
	// end inline asm
	// begin inline asm
	{mul.f16 %rs41731,%rs41710,%rs41716;
}
	// end inline asm
	// begin inline asm
	{add.f16 %rs41734,%rs41710,%rs41731;
}
	// end inline asm
	// begin inline asm
	{mul.f16 %rs41737,%rs41716,%rs41722;
}
	// end inline asm
	// begin inline asm
	{add.f16 %rs41740,%rs41716,%rs41737;
}
	// end inline asm
	// begin inline asm
	{mul.f16 %rs41743,%rs41722,%rs41728;
}
	// end inline asm
	// begin inline asm
	{add.f16 %rs41746,%rs41722,%rs41743;
}
	// end inline asm
	// begin inline asm
	{mul.f16 %rs41749,%rs41728,%rs41734;
}
	// end inline asm
	// begin inline asm
	{add.f16 %rs41752,%rs41728,%rs41749;
}
	// end inline asm
	// begin inline asm
	{mul.f16 %rs41755,%rs41734,%rs41740;
}
	// end inline asm
	// begin inline asm
	{add.f16 %rs41758,%rs41734,%rs41755;
}
	// end inline asm
	// begin inline asm
	{mul.f16 %rs41761,%rs41740,%rs41746;
}
	// end inline asm
	// begin inline asm
	{add.f16 %rs41764,%rs41740,%rs41761;
}
	// end inline asm
	// begin inline asm
	{mul.f16 %rs41767,%rs41746,%rs41752;
}
	// end inline asm
	// begin inline asm
	{add.f16 %rs41770,%rs41746,%rs41767;
}
	// end inline asm
	// begin inline asm
	{mul.f16 %rs41773,%rs41752,%rs41758;
}
	// end inline asm
	// begin inline asm
	{add.f16 %rs41776,%rs41752,%rs41773;
}
	// end inline asm
	// begin inline asm
	{mul.f16 %rs41779,%rs41758,%rs41764;
}
	// end inline asm
	// begin inline asm
	{add.f16 %rs41782,%rs41758,%rs41779;
}
	// end inline asm
	// begin inline asm
	{mul.f16 %rs41785,%rs41764,%rs41770;
}
	// end inline asm
	// begin inline asm
	{add.f16 %rs41788,%rs41764,%rs41785;
}
	// end inline asm
	// begin inline asm
	{mul.f16 %rs41791,%rs41770,%rs41776;
}
	// end inline asm
	// begin inline asm
	{add.f16 %rs41794,%rs41770,%rs41791;
}
	// end inline asm
	// begin inline asm
	{mul.f16 %rs41797,%rs41776,%rs41782;
}
	// end inline asm
	// begin inline asm
	{add.f16 %rs41800,%rs41776,%rs41797;
}
	// end inline asm
	// begin inline asm
	{mul.f16 %rs41803,%rs41782,%rs41788;
}
	// end inline asm
	// begin inline asm
	{add.f16 %rs41806,%rs41782,%rs41803;
}
	// end inline asm
	// begin inline asm
	{mul.f16 %rs41809,%rs41788,%rs41794;
}
	// end inline asm
	// begin inline asm
	{add.f16 %rs41812,%rs41788,%rs41809;
}
	// end inline asm
	// begin inline asm
	{mul.f16 %rs41815,%rs41794,%rs41800;
}
	// end inline asm
	// begin inline asm
	{add.f16 %rs41818,%rs41794,%rs41815;
}
	// end inline asm
	// begin inline asm
	{mul.f16 %rs41821,%rs41800,%rs41806;
}
	// end inline asm
	// begin inline asm
	{add.f16 %rs41824,%rs41800,%rs41821;
}
	// end inline asm
	// begin inline asm
	{mul.f16 %rs41827,%rs41806,%rs41812;
}
	// end inline asm
	// begin inline asm
	{add.f16 %rs41830,%rs41806,%rs41827;
}
	// end inline asm
	// begin inline asm
	{mul.f16 %rs41833,%rs41812,%rs41818;
}
	// end inline asm
	// begin inline asm
	{add.f16 %rs41836,%rs41812,%rs41833;
}
	// end inline asm
	// begin inline asm
	{mul.f16 %rs41839,%rs41818,%rs41824;
}
	// end inline asm
	// begin inline asm
	{add.f16 %rs41842,%rs41818,%rs41839;
}
	// end inline asm
	// begin inline asm
	{mul.f16 %rs41845,%rs41824,%rs41830;
}
	// end inline asm
	// begin inline asm
	{add.f16 %rs41848,%rs41824,%rs41845;
}
	// end inline asm
	// begin inline asm
	{mul.f16 %rs41851,%rs41830,%rs41836;
}
	// end inline asm
	// begin inline asm
	{add.f16 %rs41854,%rs41830,%rs41851;
}
	// end inline asm
	// begin inline asm
	{mul.f16 %rs41857,%rs41836,%rs41842;
}
	// end inline asm
	// begin inline asm
	{add.f16 %rs41860,%rs41836,%rs41857;
}
	// end inline asm
	// begin inline asm
	{mul.f16 %rs41863,%rs41842,%rs41848;
}
	// end inline asm
	// begin inline asm
	{add.f16 %rs41866,%rs41842,%rs41863;
}
	// end inline asm
	// begin inline asm
	{mul.f16 %rs41869,%rs41848,%rs41854;
}
	// end inline asm
	// begin inline asm
	{add.f16 %rs41872,%rs41848,%rs41869;
}
	// end inline asm
	// begin inline asm
	{mul.f16 %rs41875,%rs41854,%rs41860;
}
	// end inline asm
	// begin inline asm
	{add.f16 %rs41878,%rs41854,%rs41875;
}
	// end inline asm
	// begin inline asm
	{mul.f16 %rs41881,%rs41860,%rs41866;
}
	// end inline asm
	// begin inline asm
	{add.f16 %rs41884,%rs41860,%rs41881;
}
	// end inline asm
	// begin inline asm
	{mul.f16 %rs41887,%rs41866,%rs41872;
}
	// end inline asm
	// begin inline asm
	{add.f16 %rs41890,%rs41866,%rs41887;
}
	// end inline asm
	// begin inline asm
	{mul.f16 %rs41893,%rs41872,%rs41878;
}
	// end inline asm
	// begin inline asm
	{add.f16 %rs41896,%rs41872,%rs41893;
}
	// end inline asm
	// begin inline asm
	{mul.f16 %rs41899,%rs41878,%rs41884;
}
	// end inline asm
	// begin inline asm
	{add.f16 %rs41902,%rs41878,%rs41899;
}
	// end inline asm
	// begin inline asm
	{mul.f16 %rs41905,%rs41884,%rs41890;
}
	// end inline asm
	// begin inline asm
	{add.f16 %rs41908,%rs41884,%rs41905;
}
	// end inline asm
	// begin inline asm
	{mul.f16 %rs41911,%rs41890,%rs41896;
}
	// end inline asm
	// begin inline asm
	{add.f16 %rs41914,%rs41890,%rs41911;
}
	// end inline asm
	// begin inline asm
	{mul.f16 %rs41917,%rs41896,%rs41902;
}
	// end inline asm
	// begin inline asm
	{add.f16 %rs41920,%rs41896,%rs41917;
}
	// end inline asm
	// begin inline asm
	{mul.f16 %rs41923,%rs41902,%rs41908;
}
	// end inline asm
	// begin inline asm
	{add.f16 %rs41926,%rs41902,%rs41923;
}
	// end inline asm
	// begin inline asm
	{mul.f16 %rs41929,%rs41908,%rs41914;
}
	// end inline asm
	// begin inline asm
	{add.f16 %rs41932,%rs41908,%rs41929;
}
	// end inline asm
	// begin inline asm
	{mul.f16 %rs41935,%rs41914,%rs41920;
}
	// end inline asm
	// begin inline asm
	{add.f16 %rs41938,%rs41914,%rs41935;
}
	// end inline asm
	// begin inline asm
	{mul.f16 %rs41941,%rs41920,%rs41926;
}
	// end inline asm
	// begin inline asm
	{add.f16 %rs41944,%rs41920,%rs41941;
}
	// end inline asm
	// begin inline asm
	{mul.f16 %rs41947,%rs41926,%rs41932;
}
	// end inline asm
	// begin inline asm
	{add.f16 %rs41950,%rs41926,%rs41947;
}
	// end inline asm
	// begin inline asm
	{mul.f16 %rs41953,%rs41932,%rs41938;
}
	// end inline asm
	// begin inline asm
	{add.f16 %rs41956,%rs41932,%rs41953;
}
	// end inline asm
	// begin inline asm
	{mul.f16 %rs41959,%rs41938,%rs41944;
}
	// end inline asm
	// begin inline asm
	{add.f16 %rs41962,%rs41938,%rs41959;
}
	// end inline asm
	// begin inline asm
	{mul.f16 %rs41965,%rs41944,%rs41950;
}
	// end inline asm
	// begin inline asm
	{add.f16 %rs41968,%rs41944,%rs41965;
}
	// end inline asm
	// begin inline asm
	{mul.f16 %rs41971,%rs41950,%rs41956;
}
	// end inline asm
	// begin inline asm
	{add.f16 %rs41974,%rs41950,%rs41971;
}
	// end inline asm
	// begin inline asm
	{mul.f16 %rs41977,%rs41956,%rs41962;
}
	// end inline asm
	// begin inline asm
	{add.f16 %rs41980,%rs41956,%rs41977;
}
	// end inline asm
	// begin inline asm
	{mul.f16 %rs41983,%rs41962,%rs41968;
}
	// end inline asm
	// begin inline asm
	{add.f16 %rs41986,%rs41962,%rs41983;
}
	// end inline asm
	// begin inline asm
	{mul.f16 %rs41989,%rs41968,%rs41974;
}
	// end inline asm
	// begin inline asm
	{add.f16 %rs41992,%rs41968,%rs41989;
}
	// end inline asm
	// begin inline asm
	{mul.f16 %rs41995,%rs41974,%rs41980;
}
	// end inline asm
	// begin inline asm
	{add.f16 %rs41998,%rs41974,%rs41995;
}
	// end inline asm
	// begin inline asm
	{mul.f16 %rs42001,%rs41980,%rs41986;
}
	// end inline asm
	// begin inline asm
	{add.f16 %rs42004,%rs41980,%rs42001;
}
	// end inline asm
	// begin inline asm
	{mul.f16 %rs42007,%rs41986,%rs41992;
}
	// end inline asm
	// begin inline asm
	{add.f16 %rs42010,%rs41986,%rs42007;
}
	// end inline asm
	// begin inline asm
	{mul.f16 %rs42013,%rs41992,%rs41998;
}
	// end inline asm
	// begin inline asm
	{add.f16 %rs42016,%rs41992,%rs42013;
}
	// end inline asm
	// begin inline asm
	{mul.f16 %rs42019,%rs41998,%rs42004;
}
	// end inline asm
	// begin inline asm
	{add.f16 %rs42022,%rs41998,%rs42019;
}
	// end inline asm
	// begin inline asm
	{mul.f16 %rs42025,%rs42004,%rs42010;
}
	// end inline asm
	// begin inline asm
	{add.f16 %rs42028,%rs42004,%rs42025;
}
	// end inline asm
	// begin inline asm
	{mul.f16 %rs42031,%rs42010,%rs42016;
}
	// end inline asm
	// begin inline asm
	{add.f16 %rs42034,%rs42010,%rs42031;
}
	// end inline asm
	// begin inline asm
	{mul.f16 %rs42037,%rs42016,%rs42022;
}
	// end inline asm
	// begin inline asm
	{add.f16 %rs42040,%rs42016,%rs42037;
}
	// end inline asm
	// begin inline asm
	{mul.f16 %rs42043,%rs42022,%rs42028;
}
	// end inline asm
	// begin inline asm
	{add.f16 %rs42046,%rs42022,%rs42043;
}
	// end inline asm
	// begin inline asm
	{mul.f16 %rs42049,%rs42028,%rs42034;
}
	// end inline asm
	// begin inline asm
	{add.f16 %rs42052,%rs42028,%rs42049;
}
	// end inline asm
	// begin inline asm
	{mul.f16 %rs42055,%rs42034,%rs42040;
}
	// end inline asm
	// begin inline asm
	{add.f16 %rs42058,%rs42034,%rs42055;
}
	// end inline asm
	// begin inline asm
	{mul.f16 %rs42061,%rs42040,%rs42046;
}
	// end inline asm
	// begin inline asm
	{add.f16 %rs42064,%rs42040,%rs42061;
}
	// end inline asm
	// begin inline asm
	{mul.f16 %rs42067,%rs42046,%rs42052;
}
	// end inline asm
	// begin inline asm
	{add.f16 %rs42070,%rs42046,%rs42067;
}
	// end inline asm
	// begin inline asm
	{mul.f16 %rs42073,%rs42052,%rs42058;
}
	// end inline asm
	// begin inline asm
	{add.f16 %rs42076,%rs42052,%rs42073;
}
	// end inline asm
	// begin inline asm
	{mul.f16 %rs42079,%rs42058,%rs42064;
}
	// end inline asm
	// begin inline asm
	{add.f16 %rs42082,%rs42058,%rs42079;
}
	// end inline asm
	// begin inline asm
	{mul.f16 %rs42085,%rs42064,%rs42070;
}
	// end inline asm
	// begin inline asm
	{add.f16 %rs42088,%rs42064,%rs42085;
}
	// end inline asm
	// begin inline asm
	{mul.f16 %rs42091,%rs42070,%rs42076;
}
	// end inline asm
	// begin inline asm
	{add.f16 %rs42094,%rs42070,%rs42091;
}
	// end inline asm
	// begin inline asm
	{mul.f16 %rs42097,%rs42076,%rs42082;
}
	// end inline asm
	// begin inline asm
	{add.f16 %rs42100,%rs42076,%rs42097;
}
	// end inline asm
	// begin inline asm
	{mul.f16 %rs42103,%rs42082,%rs42088;
}
	// end inline asm
	// begin inline asm
	{add.f16 %rs42106,%rs42082,%rs42103;
}
	// end inline asm
	// begin inline asm
	{mul.f16 %rs42109,%rs42088,%rs42094;
}
	// end inline asm
	// begin inline asm
	{add.f16 %rs42112,%rs42088,%rs42109;
}
	// end inline asm
	// begin inline asm
	{mul.f16 %rs42115,%rs42094,%rs42100;
}
	// end inline asm
	// begin inline asm
	{add.f16 %rs42118,%rs42094,%rs42115;
}
	// end inline asm
	// begin inline asm
	{mul.f16 %rs42121,%rs42100,%rs42106;
}
	// end inline asm
	// begin inline asm
	{add.f16 %rs42124,%rs42100,%rs42121;
}
	// end inline asm
	// begin inline asm
	{mul.f16 %rs42127,%rs42106,%rs42112;
}
	// end inline asm
	// begin inline asm
	{add.f16 %rs42130,%rs42106,%rs42127;
}
	// end inline asm
	// begin inline asm
	{mul.f16 %rs42133,%rs42112,%rs42118;
}
	// end inline asm
	// begin inline asm
	{add.f16 %rs42136,%rs42112,%rs42133;
}
	// end inline asm
	// begin inline asm
	{mul.f16 %rs42139,%rs42118,%rs42124;
}
	// end inline asm
	// begin inline asm
	{add.f16 %rs42142,%rs42118,%rs42139;
}
	// end inline asm
	// begin inline asm
	{mul.f16 %rs42145,%rs42124,%rs42130;
}
	// end inline asm
	// begin inline asm
	{add.f16 %rs42148,%rs42124,%rs42145;
}
	// end inline asm
	// begin inline asm
	{mul.f16 %rs42151,%rs42130,%rs42136;
}
	// end inline asm
	// begin inline asm
	{add.f16 %rs42154,%rs42130,%rs42151;
}
	// end inline asm
	// begin inline asm
	{mul.f16 %rs42157,%rs42136,%rs42142;
}
	// end inline asm
	// begin inline asm
	{add.f16 %rs42160,%rs42136,%rs42157;
}
	// end inline asm
	// begin inline asm
	{mul.f16 %rs42163,%rs42142,%rs42148;
}
	// end inline asm
	// begin inline asm
	{add.f16 %rs42166,%rs42142,%rs42163;
}
	// end inline asm
	// begin inline asm
	{mul.f16 %rs42169,%rs42148,%rs42154;
}
	// end inline asm
	// begin inline asm
	{add.f16 %rs42172,%rs42148,%rs42169;
}
	// end inline asm
	// begin inline asm
	{mul.f16 %rs42175,%rs42154,%rs42160;
}
	// end inline asm
	// begin inline asm
	{add.f16 %rs42178,%rs42154,%rs42175;
}
	// end inline asm
	// begin inline asm
	{mul.f16 %rs42181,%rs42160,%rs42166;
}
	// end inline asm
	// begin inline asm
	{add.f16 %rs42184,%rs42160,%rs42181;
}
	// end inline asm
	// begin inline asm
	{mul.f16 %rs42187,%rs42166,%rs42172;
}
	// end inline asm
	// begin inline asm
	{add.f16 %rs42190,%rs42166,%rs42187;
}
	// end inline asm
	// begin inline asm
	{mul.f16 %rs42193,%rs42172,%rs42178;
}
	// end inline asm
	// begin inline asm
	{add.f16 %rs42196,%rs42172,%rs42193;
}
	// end inline asm
	// begin inline asm
	{mul.f16 %rs42199,%rs42178,%rs42184;
}
	// end inline asm
	// begin inline asm
	{add.f16 %rs42202,%rs42178,%rs42199;
}
	// end inline asm
	// begin inline asm
	{mul.f16 %rs42205,%rs42184,%rs42190;
}
	// end inline asm
	// begin inline asm
	{add.f16 %rs42208,%rs42184,%rs42205;
}
	// end inline asm
	// begin inline asm
	{mul.f16 %rs42211,%rs42190,%rs42196;
}
	// end inline asm
	// begin inline asm
	{add.f16 %rs42214,%rs42190,%rs42211;
}
	// end inline asm
	// begin inline asm
	{mul.f16 %rs42217,%rs42196,%rs42202;
}
	// end inline asm
	// begin inline asm
	{add.f16 %rs42220,%rs42196,%rs42217;
}
	// end inline asm
	// begin inline asm
	{mul.f16 %rs42223,%rs42202,%rs42208;
}
	// end inline asm
	// begin inline asm
	{add.f16 %rs42226,%rs42202,%rs42223;
}
	// end inline asm
	// begin inline asm
	{mul.f16 %rs42229,%rs42208,%rs42214;
}
	// end inline asm
	// begin inline asm
	{add.f16 %rs42232,%rs42208,%rs42229;
}
	// end inline asm
	// begin inline asm
	{mul.f16 %rs42235,%rs42214,%rs42220;
}
	// end inline asm
	// begin inline asm
	{add.f16 %rs42238,%rs42214,%rs42235;
}
	// end inline asm
	// begin inline asm
	{mul.f16 %rs42241,%rs42220,%rs42226;
}
	// end inline asm
	// begin inline asm
	{add.f16 %rs42244,%rs42220,%rs42241;
}
	// end inline asm
	// begin inline asm
	{mul.f16 %rs42247,%rs42226,%rs42232;
}
	// end inline asm
	// begin inline asm
	{add.f16 %rs42250,%rs42226,%rs42247;
}
	// end inline asm
	// begin inline asm
	{mul.f16 %rs42253,%rs42232,%rs42238;
}
	// end inline asm
	// begin inline asm
	{add.f16 %rs42256,%rs42232,%rs42253;
}
	// end inline asm
	// begin inline asm
	{mul.f16 %rs42259,%rs42238,%rs42244;
}
	// end inline asm
	// begin inline asm
	{add.f16 %rs42262,%rs42238,%rs42259;
}
	// end inline asm
	// begin inline asm
	{mul.f16 %rs42265,%rs42244,%rs42250;
}
	// end inline asm
	// begin inline asm
	{add.f16 %rs42268,%rs42244,%rs42265;
}
	// end inline asm
	// begin inline asm
	{mul.f16 %rs42271,%rs42250,%rs42256;
}
	// end inline asm
	// begin inline asm
	{add.f16 %rs42274,%rs42250,%rs42271;
}
	// end inline asm
	// begin inline asm
	{mul.f16 %rs42277,%rs42256,%rs42262;
}
	// end inline asm
	// begin inline asm
	{add.f16 %rs42280,%rs42256,%rs42277;
}
	// end inline asm
	// begin inline asm
	{mul.f16 %rs42283,%rs42262,%rs42268;
}
	// end inline asm
	// begin inline asm
	{add.f16 %rs42286,%rs42262,%rs42283;
}
	// end inline asm
	// begin inline asm
	{mul.f16 %rs42289,%rs42268,%rs42274;
}
	// end inline asm
	// begin inline asm
	{add.f16 %rs42292,%rs42268,%rs42289;
}
	// end inline asm
	// begin inline asm
	{mul.f16 %rs42295,%rs42274,%rs42280;
}
	// end inline asm
	// begin inline asm
	{add.f16 %rs42298,%rs42274,%rs42295;
}
	// end inline asm
	// begin inline asm
	{mul.f16 %rs42301,%rs42280,%rs42286;
}
	// end inline asm
	// begin inline asm
	{add.f16 %rs42304,%rs42280,%rs42301;
}
	// end inline asm
	// begin inline asm
	{mul.f16 %rs42307,%rs42286,%rs42292;
}
	// end inline asm
	// begin inline asm
	{add.f16 %rs42310,%rs42286,%rs42307;
}
	// end inline asm
	// begin inline asm
	{mul.f16 %rs42313,%rs42292,%rs42298;
}
	// end inline asm
	// begin inline asm
	{add.f16 %rs42316,%rs42292,%rs42313;
}
	// end inline asm
	// begin inline asm
	{mul.f16 %rs42319,%rs42298,%rs42304;
}
	// end inline asm
	// begin inline asm
	{add.f16 %rs42322,%rs42298,%rs42319;
}
	// end inline asm
	// begin inline asm
	{mul.f16 %rs42325,%rs42304,%rs42310;
}
	// end inline asm
	// begin inline asm
	{add.f16 %rs42328,%rs42304,%rs42325;
}
	// end inline asm
	// begin inline asm
	{mul.f16 %rs42331,%rs42310,%rs42316;
}
	// end inline asm
	// begin inline asm
	{add.f16 %rs42334,%rs42310,%rs42331;
}
	// end inline asm
	// begin inline asm
	{mul.f16 %rs42337,%rs42316,%rs42322;
}
	// end inline asm
	// begin inline asm
	{add.f16 %rs42340,%rs42316,%rs42337;
}
	// end inline asm
	// begin inline asm
	{mul.f16 %rs42343,%rs42322,%rs42328;
}
	// end inline asm
	// begin inline asm
	{add.f16 %rs42346,%rs42322,%rs42343;
}
	// end inline asm
	// begin inline asm
	{mul.f16 %rs42349,%rs42328,%rs42334;
}
	// end inline asm
	// begin inline asm
	{add.f16 %rs42352,%rs42328,%rs42349;
}
	// end inline asm
	// begin inline asm
	{mul.f16 %rs42355,%rs42334,%rs42340;
}
	// end inline asm
	// begin inline asm
	{add.f16 %rs42358,%rs42334,%rs42355;
}
	// end inline asm
	// begin inline asm
	{mul.f16 %rs42361,%rs42340,%rs42346;
}
	// end inline asm
	// begin inline asm
	{add.f16 %rs42364,%rs42340,%rs42361;
}
	// end inline asm
	// begin inline asm
	{mul.f16 %rs42367,%rs42346,%rs42352;
}
	// end inline asm
	// begin inline asm
	{add.f16 %rs42370,%rs42346,%rs42367;
}
	// end inline asm
	// begin inline asm
	{mul.f16 %rs42373,%rs42352,%rs42358;
}
	// end inline asm
	// begin inline asm
	{add.f16 %rs42376,%rs42352,%rs42373;
}
	// end inline asm
	// begin inline asm
	{mul.f16 %rs42379,%rs42358,%rs42364;
}
	// end inline asm
	// begin inline asm
	{add.f16 %rs42382,%rs42358,%rs42379;
}
	// end inline asm
	// begin inline asm
	{mul.f16 %rs42385,%rs42364,%rs42370;
}
	// end inline asm
	// begin inline asm
	{add.f16 %rs42388,%rs42364,%rs42385;
}
	// end inline asm
	// begin inline asm
	{mul.f16 %rs42391,%rs42370,%rs42376;
}
	// end inline asm
	// begin inline asm
	{add.f16 %rs42394,%rs42370,%rs42391;
}
	// end inline asm
	// begin inline asm
	{mul.f16 %rs42397,%rs42376,%rs42382;
}
	// end inline asm
	// begin inline asm
	{add.f16 %rs42400,%rs42376,%rs42397;
}
	// end inline asm
	// begin inline asm
	{mul.f16 %rs42403,%rs42382,%rs42388;
}
	// end inline asm
	// begin inline asm
	{add.f16 %rs42406,%rs42382,%rs42403;
}
	// end inline asm
	// begin inline asm
	{mul.f16 %rs42409,%rs42388,%rs42394;
}
	// end inline asm
	// begin inline asm
	{add.f16 %rs42412,%rs42388,%rs42409;
}
	// end inline asm
	// begin inline asm
	{mul.f16 %rs42415,%rs42394,%rs42400;
}
	// end inline asm
	// begin inline asm
	{add.f16 %rs42418,%rs42394,%rs42415;
}
	// end inline asm
	// begin inline asm
	{mul.f16 %rs42421,%rs42400,%rs42406;
}
	// end inline asm
	// begin inline asm
	{add.f16 %rs42424,%rs42400,%rs42421;
}
	// end inline asm
	// begin inline asm
	{mul.f16 %rs42427,%rs42406,%rs42412;
}
	// end inline asm
	// begin inline asm
	{add.f16 %rs42430,%rs42406,%rs42427;
}
	// end inline asm
	// begin inline asm
	{mul.f16 %rs42433,%rs42412,%rs42418;
}
	// end inline asm
	// begin inline asm
	{add.f16 %rs42436,%rs42412,%rs42433;
}
	// end inline asm
	// begin inline asm
	{mul.f16 %rs42439,%rs42418,%rs42424;
}
	// end inline asm
	// begin inline asm
	{add.f16 %rs42442,%rs42418,%rs42439;
}
	// end inline asm
	// begin inline asm
	{mul.f16 %rs42445,%rs42424,%rs42430;
}
	// end inline asm
	// begin inline asm
	{add.f16 %rs42448,%rs42424,%rs42445;
}
	// end inline asm
	// begin inline asm
	{mul.f16 %rs42451,%rs42430,%rs42436;
}
	// end inline asm
	// begin inline asm
	{add.f16 %rs42454,%rs42430,%rs42451;
}
	// end inline asm
	// begin inline asm
	{mul.f16 %rs42457,%rs42436,%rs42442;
}
	// end inline asm
	// begin inline asm
	{add.f16 %rs42460,%rs42436,%rs42457;
}
	// end inline asm
	// begin inline asm
	{mul.f16 %rs42463,%rs42442,%rs42448;
}
	// end inline asm
	// begin inline asm
	{add.f16 %rs42466,%rs42442,%rs42463;
}
	// end inline asm
	// begin inline asm
	{mul.f16 %rs42469,%rs42448,%rs42454;
}
	// end inline asm
	// begin inline asm
	{add.f16 %rs42472,%rs42448,%rs42469;
}
	// end inline asm
	// begin inline asm
	{mul.f16 %rs42475,%rs42454,%rs42460;
}
	// end inline asm
	// begin inline asm
	{add.f16 %rs42478,%rs42454,%rs42475;
}
	// end inline asm
	// begin inline asm
	{mul.f16 %rs42481,%rs42460,%rs42466;
}
	// end inline asm
	// begin inline asm
	{add.f16 %rs42484,%rs42460,%rs42481;
}
	// end inline asm
	// begin inline asm
	{mul.f16 %rs42487,%rs42466,%rs42472;
}
	// end inline asm
	// begin inline asm
	{add.f16 %rs42490,%rs42466,%rs42487;
}
	// end inline asm
	// begin inline asm
	{mul.f16 %rs42493,%rs42472,%rs42478;
}
	// end inline asm
	// begin inline asm
	{add.f16 %rs42496,%rs42472,%rs42493;
}
	// end inline asm
	// begin inline asm
	{mul.f16 %rs42499,%rs42478,%rs42484;
}
	// end inline asm
	// begin inline asm
	{add.f16 %rs42502,%rs42478,%rs42499;
}
	// end inline asm
	// begin inline asm
	{mul.f16 %rs42505,%rs42484,%rs42490;
}
	// end inline asm
	// begin inline asm
	{add.f16 %rs42508,%rs42484,%rs42505;
}
	// end inline asm
	// begin inline asm
	{mul.f16 %rs42511,%rs42490,%rs42496;
}
	// end inline asm
	// begin inline asm
	{add.f16 %rs42514,%rs42490,%rs42511;
}
	// end inline asm
	// begin inline asm
	{mul.f16 %rs42517,%rs42496,%rs42502;
}
	// end inline asm
	// begin inline asm
	{add.f16 %rs42520,%rs42496,%rs42517;
}
	// end inline asm
	// begin inline asm
	{mul.f16 %rs42523,%rs42502,%rs42508;
}
	// end inline asm
	// begin inline asm
	{add.f16 %rs42526,%rs42502,%rs42523;
}
	// end inline asm
	// begin inline asm
	{mul.f16 %rs42529,%rs42508,%rs42514;
}
	// end inline asm
	// begin inline asm
	{add.f16 %rs42532,%rs42508,%rs42529;
}
	// end inline asm
	// begin inline asm
	{mul.f16 %rs42535,%rs42514,%rs42520;
}
	// end inline asm
	// begin inline asm
	{add.f16 %rs42538,%rs42514,%rs42535;
}
	// end inline asm
	// begin inline asm
	{mul.f16 %rs42541,%rs42520,%rs42526;
}
	// end inline asm
	// begin inline asm
	{add.f16 %rs42544,%rs42520,%rs42541;
}
	// end inline asm
	// begin inline asm
	{mul.f16 %rs42547,%rs42526,%rs42532;
}
	// end inline asm
	// begin inline asm
	{add.f16 %rs42550,%rs42526,%rs42547;
}
	// end inline asm
	// begin inline asm
	{mul.f16 %rs42553,%rs42532,%rs42538;
}
	// end inline asm
	// begin inline asm
	{add.f16 %rs42556,%rs42532,%rs42553;
}
	// end inline asm
	// begin inline asm
	{mul.f16 %rs42559,%rs42538,%rs42544;
}
	// end inline asm
	// begin inline asm
	{add.f16 %rs42562,%rs42538,%rs42559;
}
	// end inline asm
	// begin inline asm
	{mul.f16 %rs42565,%rs42544,%rs42550;
}
	// end inline asm
	// begin inline asm
	{add.f16 %rs42568,%rs42544,%rs42565;
}
	// end inline asm
	// begin inline asm
	{mul.f16 %rs42571,%rs42550,%rs42556;
}
	// end inline asm
	// begin inline asm
	{add.f16 %rs42574,%rs42550,%rs42571;
}
	// end inline asm
	// begin inline asm
	{mul.f16 %rs42577,%rs42556,%rs42562;
}
	// end inline asm
	// begin inline asm
	{add.f16 %rs42580,%rs42556,%rs42577;
}
	// end inline asm
	// begin inline asm
	{mul.f16 %rs42583,%rs42562,%rs42568;
}
	// end inline asm
	// begin inline asm
	{add.f16 %rs42586,%rs42562,%rs42583;
}
	// end inline asm
	// begin inline asm
	{mul.f16 %rs42589,%rs42568,%rs42574;
}
	// end inline asm
	// begin inline asm
	{add.f16 %rs42592,%rs42568,%rs42589;
}
	// end inline asm
	// begin inline asm
	{mul.f16 %rs42595,%rs42574,%rs42580;
}
	// end inline asm
	// begin inline asm
	{add.f16 %rs42598,%rs42574,%rs42595;
}
	// end inline asm
	// begin inline asm
	{mul.f16 %rs42601,%rs42580,%rs42586;
}
	// end inline asm
	// begin inline asm
	{add.f16 %rs42604,%rs42580,%rs42601;
}
	// end inline asm
	// begin inline asm
	{mul.f16 %rs42607,%rs42586,%rs42592;
}
	// end inline asm
	// begin inline asm
	{add.f16 %rs42610,%rs42586,%rs42607;
}
	// end inline asm
	// begin inline asm
	{mul.f16 %rs42613,%rs42592,%rs42598;
}
	// end inline asm
	// begin inline asm
	{add.f16 %rs42616,%rs42592,%rs42613;
}
	// end inline asm
	// begin inline asm
	{mul.f16 %rs42619,%rs42598,%rs42604;
}
	// end inline asm
	// begin inline asm
	{add.f16 %rs42622,%rs42598,%rs42619;
}
	// end inline asm
	// begin inline asm
	{mul.f16 %rs42625,%rs42604,%rs42610;
}
	// end inline asm
	// begin inline asm
	{add.f16 %rs42628,%rs42604,%rs42625;
}
	// end inline asm
	// begin inline asm
	{mul.f16 %rs42631,%rs42610,%rs42616;
}
	// end inline asm
	// begin inline asm
	{add.f16 %rs42634,%rs42610,%rs42631;
}
	// end inline asm
	// begin inline asm
	{mul.f16 %rs42637,%rs42616,%rs42622;
}
	// end inline asm
	// begin inline asm
	{add.f16 %rs42640,%rs42616,%rs42637;
}
	// end inline asm
	// begin inline asm
	{mul.f16 %rs42643,%rs42622,%rs42628;
}
	// end inline asm
	// begin inline asm
	{add.f16 %rs42646,%rs42622,%rs42643;
}
	// end inline asm
	// begin inline asm
	{mul.f16 %rs42649,%rs42628,%rs42634;
}
	// end inline asm
	// begin inline asm
	{add.f16 %rs42652,%rs42628,%rs42649;
}
	// end inline asm
	// begin inline asm
	{mul.f16 %rs42655,%rs42634,%rs42640;
}
	// end inline asm
	// begin inline asm
	{add.f16 %rs42658,%rs42634,%rs42655;
}
	// end inline asm
	// begin inline asm
	{mul.f16 %rs42661,%rs42640,%rs42646;
}
	// end inline asm
	// begin inline asm
	{add.f16 %rs42664,%rs42640,%rs42661;
}
	// end inline asm
	// begin inline asm
	{mul.f16 %rs42667,%rs42646,%rs42652;
}
	// end inline asm
	// begin inline asm
	{add.f16 %rs42670,%rs42646,%rs42667;
}
	// end inline asm
	// begin inline asm
	{mul.f16 %rs42673,%rs42652,%rs42658;
}
	// end inline asm
	// begin inline asm
	{add.f16 %rs42676,%rs42652,%rs42673;
}
	// end inline asm
	// begin inline asm
	{mul.f16 %rs42679,%rs42658,%rs42664;
}
	// end inline asm
	// begin inline asm
	{add.f16 %rs42682,%rs42658,%rs42679;
}
	// end inline asm
	// begin inline asm
	{mul.f16 %rs42685,%rs42664,%rs42670;
}
	// end inline asm
	// begin inline asm
	{add.f16 %rs42688,%rs42664,%rs42685;
}
	// end inline asm
	// begin inline asm
	{mul.f16 %rs42691,%rs42670,%rs42676;
}
	// end inline asm
	// begin inline asm
	{add.f16 %rs42694,%rs42670,%rs42691;
}
	// end inline asm
	// begin inline asm
	{mul.f16 %rs42697,%rs42676,%rs42682;
}
	// end inline asm
	// begin inline asm
	{add.f16 %rs42700,%rs42676,%rs42697;
}
	// end inline asm
	// begin inline asm
	{mul.f16 %rs42703,%rs42682,%rs42688;
}
	// end inline asm
	// begin inline asm
	{add.f16 %rs42706,%rs42682,%rs42703;
}
	// end inline asm
	// begin inline asm
	{mul.f16 %rs42709,%rs42688,%rs42694;
}
	// end inline asm
	// begin inline asm
	{add.f16 %rs42712,%rs42688,%rs42709;
}
	// end inline asm
	// begin inline asm
	{mul.f16 %rs42715,%rs42694,%rs42700;
}
	// end inline asm
	// begin inline asm
	{add.f16 %rs42718,%rs42694,%rs42715;
}
	// end inline asm
	// begin inline asm
	{mul.f16 %rs42721,%rs42700,%rs42706;
}
	// end inline asm
	// begin inline asm
	{add.f16 %rs42724,%rs42700,%rs42721;
}
	// end inline asm
	// begin inline asm
	{mul.f16 %rs42727,%rs42706,%rs42712;
}
	// end inline asm
	// begin inline asm
	{add.f16 %rs42730,%rs42706,%rs42727;
}
	// end inline asm
	// begin inline asm
	{mul.f16 %rs42733,%rs42712,%rs42718;
}
	// end inline asm
	// begin inline asm
	{add.f16 %rs42736,%rs42712,%rs42733;
}
	// end inline asm
	// begin inline asm
	{mul.f16 %rs42739,%rs42718,%rs42724;
}
	// end inline asm
	// begin inline asm
	{add.f16 %rs42742,%rs42718,%rs42739;
}
	// end inline asm
	// begin inline asm
	{mul.f16 %rs42745,%rs42724,%rs42730;
}
	// end inline asm
	// begin inline asm
	{add.f16 %rs42748,%rs42724,%rs42745;
}
	// end inline asm
	// begin inline asm
	{mul.f16 %rs42751,%rs42730,%rs42736;
}
	// end inline asm
	// begin inline asm
	{add.f16 %rs42754,%rs42730,%rs42751;
}
	// end inline asm
	// begin inline asm
	{mul.f16 %rs42757,%rs42736,%rs42742;
}
	// end inline asm
	// begin inline asm
	{add.f16 %rs42760,%rs42736,%rs42757;
}
	// end inline asm
	// begin inline asm
	{mul.f16 %rs42763,%rs42742,%rs42748;
}
	// end inline asm
	// begin inline asm
	{add.f16 %rs42766,%rs42742,%rs42763;
}
	// end inline asm
	// begin inline asm
	{mul.f16 %rs42769,%rs42748,%rs42754;
}
	// end inline asm
	// begin inline asm
	{add.f16 %rs42772,%rs42748,%rs42769;
}
	// end inline asm
	// begin inline asm
	{mul.f16 %rs42775,%rs42754,%rs42760;
}
	// end inline asm
	// begin inline asm
	{add.f16 %rs42778,%rs42754,%rs42775;
}
	// end inline asm
	// begin inline asm
	{mul.f16 %rs42781,%rs42760,%rs42766;
}
	// end inline asm
	// begin inline asm
	{add.f16 %rs42784,%rs42760,%rs42781;
}
	// end inline asm
	// begin inline asm
	{mul.f16 %rs42787,%rs42766,%rs42772;
}
	// end inline asm
	// begin inline asm
	{add.f16 %rs42790,%rs42766,%rs42787;
}
	// end inline asm
	// begin inline asm
	{mul.f16 %rs42793,%rs42772,%rs42778;
}
	// end inline asm
	// begin inline asm
	{add.f16 %rs42796,%rs42772,%rs42793;
}
	// end inline asm
	// begin inline asm
	{mul.f16 %rs42799,%rs42778,%rs42784;
}
	// end inline asm
	// begin inline asm
	{add.f16 %rs42802,%rs42778,%rs42799;
}
	// end inline asm
	// begin inline asm
	{mul.f16 %rs42805,%rs42784,%rs42790;
}
	// end inline asm
	// begin inline asm
	{add.f16 %rs42808,%rs42784,%rs42805;
}
	// end inline asm
	// begin inline asm
	{mul.f16 %rs42811,%rs42790,%rs42796;
}
	// end inline asm
	// begin inline asm
	{add.f16 %rs42814,%rs42790,%rs42811;
}
	// end inline asm
	// begin inline asm
	{mul.f16 %rs42817,%rs42796,%rs42802;
}
	// end inline asm
	// begin inline asm
	{add.f16 %rs42820,%rs42796,%rs42817;
}
	// end inline asm
	// begin inline asm
	{mul.f16 %rs42823,%rs42802,%rs42808;
}
	// end inline asm
	// begin inline asm
	{add.f16 %rs42826,%rs42802,%rs42823;
}
	// end inline asm
	// begin inline asm
	{mul.f16 %rs42829,%rs42808,%rs42814;
}
	// end inline asm
	// begin inline asm
	{add.f16 %rs42832,%rs42808,%rs42829;
}
	// end inline asm
	// begin inline asm
	{mul.f16 %rs42835,%rs42814,%rs42820;
}
	// end inline asm
	// begin inline asm
	{add.f16 %rs42838,%rs42814,%rs42835;
}
	// end inline asm
	// begin inline asm
	{mul.f16 %rs42841,%rs42820,%rs42826;
}
	// end inline asm
	// begin inline asm
	{add.f16 %rs42844,%rs42820,%rs42841;
}
	// end inline asm
	// begin inline asm
	{mul.f16 %rs42847,%rs42826,%rs42832;
}
	// end inline asm
	// begin inline asm
	{add.f16 %rs42850,%rs42826,%rs42847;
}
	// end inline asm
	// begin inline asm
	{mul.f16 %rs42853,%rs42832,%rs42838;
}
	// end inline asm
	// begin inline asm
	{add.f16 %rs42856,%rs42832,%rs42853;
}
	// end inline asm
	// begin inline asm
	{mul.f16 %rs42859,%rs42838,%rs42844;
}
	// end inline asm
	// begin inline asm
	{add.f16 %rs42862,%rs42838,%rs42859;
}
	// end inline asm
	// begin inline asm
	{mul.f16 %rs42865,%rs42844,%rs42850;
}
	// end inline asm
	// begin inline asm
	{add.f16 %rs42868,%rs42844,%rs42865;
}
	// end inline asm
	// begin inline asm
	{mul.f16 %rs42871,%rs42850,%rs42856;
}
	// end inline asm
	// begin inline asm
	{add.f16 %rs42874,%rs42850,%rs42871;
}
	// end inline asm
	// begin inline asm
	{mul.f16 %rs42877,%rs42856,%rs42862;
}
	// end inline asm
	// begin inline asm
	{add.f16 %rs42880,%rs42856,%rs42877;
}
	// end inline asm
	// begin inline asm
	{mul.f16 %rs42883,%rs42862,%rs42868;
}
	// end inline asm
	// begin inline asm
	{add.f16 %rs42886,%rs42862,%rs42883;
}
	// end inline asm
	// begin inline asm
	{mul.f16 %rs42889,%rs42868,%rs42874;
}
	// end inline asm
	// begin inline asm
	{add.f16 %rs42892,%rs42868,%rs42889;
}
	// end inline asm
	// begin inline asm
	{mul.f16 %rs42895,%rs42874,%rs42880;
}
	// end inline asm
	// begin inline asm
	{add.f16 %rs42898,%rs42874,%rs42895;
}
	// end inline asm
	// begin inline asm
	{mul.f16 %rs42901,%rs42880,%rs42886;
}
	// end inline asm
	// begin inline asm
	{add.f16 %rs42904,%rs42880,%rs42901;
}
	// end inline asm
	// begin inline asm
	{mul.f16 %rs42907,%rs42886,%rs42892;
}
	// end inline asm
	// begin inline asm
	{add.f16 %rs42910,%rs42886,%rs42907;
}
	// end inline asm
	// begin inline asm
	{mul.f16 %rs42913,%rs42892,%rs42898;
}
	// end inline asm
	// begin inline asm
	{add.f16 %rs42916,%rs42892,%rs42913;
}
	// end inline asm
	// begin inline asm
	{mul.f16 %rs42919,%rs42898,%rs42904;
}
	// end inline asm
	// begin inline asm
	{add.f16 %rs42922,%rs42898,%rs42919;
}
	// end inline asm
	// begin inline asm
	{mul.f16 %rs42925,%rs42904,%rs42910;
}
	// end inline asm
	// begin inline asm
	{add.f16 %rs42928,%rs42904,%rs42925;
}
	// end inline asm
	// begin inline asm
	{mul.f16 %rs42931,%rs42910,%rs42916;
}
	// end inline asm
	// begin inline asm
	{add.f16 %rs42934,%rs42910,%rs42931;
}
	// end inline asm
	// begin inline asm
	{mul.f16 %rs42937,%rs42916,%rs42922;
}
	// end inline asm
	// begin inline asm
	{add.f16 %rs42940,%rs42916,%rs42937;
}
	// end inline asm
	// begin inline asm
	{mul.f16 %rs42943,%rs42922,%rs42928;
}
	// end inline asm
	// begin inline asm
	{add.f16 %rs42946,%rs42922,%rs42943;
}
	// end inline asm
	// begin inline asm
	{mul.f16 %rs42949,%rs42928,%rs42934;
}
	// end inline asm
	// begin inline asm
	{add.f16 %rs42952,%rs42928,%rs42949;
}
	// end inline asm
	// begin inline asm
	{mul.f16 %rs42955,%rs42934,%rs42940;
}
	// end inline asm
	// begin inline asm
	{add.f16 %rs42958,%rs42934,%rs42955;
}
	// end inline asm
	// begin inline asm
	{mul.f16 %rs42961,%rs42940,%rs42946;
}
	// end inline asm
	// begin inline asm
	{add.f16 %rs42964,%rs42940,%rs42961;
}
	// end inline asm
	// begin inline asm
	{mul.f16 %rs42967,%rs42946,%rs42952;
}
	// end inline asm
	// begin inline asm
	{add.f16 %rs42970,%rs42946,%rs42967;
}
	// end inline asm
	// begin inline asm
	{mul.f16 %rs42973,%rs42952,%rs42958;
}
	// end inline asm
	// begin inline asm
	{add.f16 %rs42976,%rs42952,%rs42973;
}
	// end inline asm
	// begin inline asm
	{mul.f16 %rs42979,%rs42958,%rs42964;
}
	// end inline asm
	// begin inline asm
	{add.f16 %rs42982,%rs42958,%rs42979;
}
	// end inline asm
	// begin inline asm
	{mul.f16 %rs42985,%rs42964,%rs42970;
}
	// end inline asm
	// begin inline asm
	{add.f16 %rs42988,%rs42964,%rs42985;
}
	// end inline asm
	// begin inline asm
	{mul.f16 %rs42991,%rs42970,%rs42976;
}
	// end inline asm
	// begin inline asm
	{add.f16 %rs42994,%rs42970,%rs42991;
}
	// end inline asm
	// begin inline asm
	{mul.f16 %rs42997,%rs42976,%rs42982;
}
	// end inline asm
	// begin inline asm
	{add.f16 %rs43000,%rs42976,%rs42997;
}
	// end inline asm
	// begin inline asm
	{mul.f16 %rs43003,%rs42982,%rs42988;
}
	// end inline asm
	// begin inline asm
	{add.f16 %rs43006,%rs42982,%rs43003;
}
	// end inline asm
	// begin inline asm
	{mul.f16 %rs43009,%rs42988,%rs42994;
}
	// end inline asm
	// begin inline asm
	{add.f16 %rs43012,%rs42988,%rs43009;
}
	// end inline asm
	// begin inline asm
	{mul.f16 %rs43015,%rs42994,%rs43000;
}
	// end inline asm
	// begin inline asm
	{add.f16 %rs43018,%rs42994,%rs43015;
}
	// end inline asm
	// begin inline asm
	{mul.f16 %rs43021,%rs43000,%rs43006;
}
	// end inline asm
	// begin inline asm
	{add.f16 %rs43024,%rs43000,%rs43021;
}
	// end inline asm
	// begin inline asm
	{mul.f16 %rs43027,%rs43006,%rs43012;
}
	// end inline asm
	// begin inline asm
	{add.f16 %rs43030,%rs43006,%rs43027;
}
	// end inline asm
	// begin inline asm
	{mul.f16 %rs43033,%rs43012,%rs43018;
}
	// end inline asm
	// begin inline asm
	{add.f16 %rs43036,%rs43012,%rs43033;
}
	// end inline asm
	// begin inline asm
	{mul.f16 %rs43039,%rs43018,%rs43024;
}
	// end inline asm
	// begin inline asm
	{add.f16 %rs43042,%rs43018,%rs43039;
}
	// end inline asm
	// begin inline asm
	{mul.f16 %rs43045,%rs43024,%rs43030;
}
	// end inline asm
	// begin inline asm
	{add.f16 %rs43048,%rs43024,%rs43045;
}
	// end inline asm
	// begin inline asm
	{mul.f16 %rs43051,%rs43030,%rs43036;
}
	// end inline asm
	// begin inline asm
	{add.f16 %rs43054,%rs43030,%rs43051;
}
	// end inline asm
	// begin inline asm
	{mul.f16 %rs43057,%rs43036,%rs43042;
}
	// end inline asm
	// begin inline asm
	{add.f16 %rs43060,%rs43036,%rs43057;
}
	// end inline asm
	// begin inline asm
	{mul.f16 %rs43063,%rs43042,%rs43048;
}
	// end inline asm
	// begin inline asm
	{add.f16 %rs43066,%rs43042,%rs43063;
}
	// end inline asm
	// begin inline asm
	{mul.f16 %rs43069,%rs43048,%rs43054;
}
	// end inline asm
	// begin inline asm
	{add.f16 %rs43072,%rs43048,%rs43069;
}
	// end inline asm
	// begin inline asm
	{mul.f16 %rs43075,%rs43054,%rs43060;
}
	// end inline asm
	// begin inline asm
	{add.f16 %rs43078,%rs43054,%rs43075;
}
	// end inline asm
	// begin inline asm
	{mul.f16 %rs43081,%rs43060,%rs43066;
}
	// end inline asm
	// begin inline asm
	{add.f16 %rs43084,%rs43060,%rs43081;
}
	// end inline asm
	// begin inline asm
	{mul.f16 %rs43087,%rs43066,%rs43072;
}
	// end inline asm
	// begin inline asm
	{add.f16 %rs43090,%rs43066,%rs43087;
}
	// end inline asm
	// begin inline asm
	{mul.f16 %rs43093,%rs43072,%rs43078;
}
	// end inline asm
	// begin inline asm
	{add.f16 %rs43096,%rs43072,%rs43093;
}
	// end inline asm
	// begin inline asm
	{mul.f16 %rs43099,%rs43078,%rs43084;
}
	// end inline asm
	// begin inline asm
	{add.f16 %rs43102,%rs43078,%rs43099;
}
	// end inline asm
	// begin inline asm
	{mul.f16 %rs43105,%rs43084,%rs43090;
}
	// end inline asm
	// begin inline asm
	{add.f16 %rs43108,%rs43084,%rs43105;
}
	// end inline asm
	// begin inline asm
	{mul.f16 %rs43111,%rs43090,%rs43096;
}
	// end inline asm
	// begin inline asm
	{add.f16 %rs43114,%rs43090,%rs43111;
}
	// end inline asm
	// begin inline asm
	{mul.f16 %rs43117,%rs43096,%rs43102;
}
	// end inline asm
	// begin inline asm
	{add.f16 %rs43120,%rs43096,%rs43117;
}
	// end inline asm
	// begin inline asm
	{mul.f16 %rs43123,%rs43102,%rs43108;
}
	// end inline asm
	// begin inline asm
	{add.f16 %rs43126,%rs43102,%rs43123;
}
	// end inline asm
	// begin inline asm
	{mul.f16 %rs43129,%rs43108,%rs43114;
}
	// end inline asm
	// begin inline asm
	{add.f16 %rs43132,%rs43108,%rs43129;
}
	// end inline asm
	// begin inline asm
	{mul.f16 %rs43135,%rs43114,%rs43120;
}
	// end inline asm
	// begin inline asm
	{add.f16 %rs43138,%rs43114,%rs43135;
}
	// end inline asm
	// begin inline asm
	{mul.f16 %rs43141,%rs43120,%rs43126;
}
	// end inline asm
	// begin inline asm
	{add.f16 %rs43144,%rs43120,%rs43141;
}
	// end inline asm
	// begin inline asm
	{mul.f16 %rs43147,%rs43126,%rs43132;
}
	// end inline asm
	// begin inline asm
	{add.f16 %rs43150,%rs43126,%rs43147;
}
	// end inline asm
	// begin inline asm
	{mul.f16 %rs43153,%rs43132,%rs43138;
}
	// end inline asm
	// begin inline asm
	{add.f16 %rs43156,%rs43132,%rs43153;
}
	// end inline asm
	// begin inline asm
	{mul.f16 %rs43159,%rs43138,%rs43144;
}
	// end inline asm
	// begin inline asm
	{add.f16 %rs43162,%rs43138,%rs43159;
}
	// end inline asm
	// begin inline asm
	{mul.f16 %rs43165,%rs43144,%rs43150;
}
	// end inline asm
	// begin inline asm
	{add.f16 %rs43168,%rs43144,%rs43165;
}
	// end inline asm
	// begin inline asm
	{mul.f16 %rs43171,%rs43150,%rs43156;
}
	// end inline asm
	// begin inline asm
	{add.f16 %rs43174,%rs43150,%rs43171;
}
	// end inline asm
	// begin inline asm
	{mul.f16 %rs43177,%rs43156,%rs43162;
}
	// end inline asm
	// begin inline asm
	{add.f16 %rs43180,%rs43156,%rs43177;
}
	// end inline asm
	// begin inline asm
	{mul.f16 %rs43183,%rs43162,%rs43168;
}
	// end inline asm
	// begin inline asm
	{add.f16 %rs43186,%rs43162,%rs43183;
}
	// end inline asm
	// begin inline asm
	{mul.f16 %rs43189,%rs43168,%rs43174;
}
	// end inline asm
	// begin inline asm
	{add.f16 %rs43192,%rs43168,%rs43189;
}
	// end inline asm
	// begin inline asm
	{mul.f16 %rs43195,%rs43174,%rs43180;
}
	// end inline asm
	// begin inline asm
	{add.f16 %rs43198,%rs43174,%rs43195;
}
	// end inline asm
	// begin inline asm
	{mul.f16 %rs43201,%rs43180,%rs43186;
}
	// end inline asm
	// begin inline asm
	{add.f16 %rs43204,%rs43180,%rs43201;
}
	// end inline asm
	// begin inline asm
	{mul.f16 %rs43207,%rs43186,%rs43192;
}
	// end inline asm
	// begin inline asm
	{add.f16 %rs43210,%rs43186,%rs43207;
}
	// end inline asm
	// begin inline asm
	{mul.f16 %rs43213,%rs43192,%rs43198;
}
	// end inline asm
	// begin inline asm
	{add.f16 %rs43216,%rs43192,%rs43213;
}
	// end inline asm
	// begin inline asm
	{mul.f16 %rs43219,%rs43198,%rs43204;
}
	// end inline asm
	// begin inline asm
	{add.f16 %rs43222,%rs43198,%rs43219;
}
	// end inline asm
	// begin inline asm
	{mul.f16 %rs43225,%rs43204,%rs43210;
}
	// end inline asm
	// begin inline asm
	{add.f16 %rs43228,%rs43204,%rs43225;
}
	// end inline asm
	// begin inline asm
	{mul.f16 %rs43231,%rs43210,%rs43216;
}
	// end inline asm
	// begin inline asm
	{add.f16 %rs43234,%rs43210,%rs43231;
}
	// end inline asm
	// begin inline asm
	{mul.f16 %rs43237,%rs43216,%rs43222;
}
	// end inline asm
	// begin inline asm
	{add.f16 %rs43240,%rs43216,%rs43237;
}
	// end inline asm
	// begin inline asm
	{mul.f16 %rs43243,%rs43222,%rs43228;
}
	// end inline asm
	// begin inline asm
	{add.f16 %rs43246,%rs43222,%rs43243;
}
	// end inline asm
	// begin inline asm
	{mul.f16 %rs43249,%rs43228,%rs43234;
}
	// end inline asm
	// begin inline asm
	{add.f16 %rs43252,%rs43228,%rs43249;
}
	// end inline asm
	// begin inline asm
	{mul.f16 %rs43255,%rs43234,%rs43240;
}
	// end inline asm
	// begin inline asm
	{add.f16 %rs43258,%rs43234,%rs43255;
}
	// end inline asm
	// begin inline asm
	{mul.f16 %rs43261,%rs43240,%rs43246;
}
	// end inline asm
	// begin inline asm
	{add.f16 %rs43264,%rs43240,%rs43261;
}
	// end inline asm
	// begin inline asm
	{mul.f16 %rs43267,%rs43246,%rs43252;
}
	// end inline asm
	// begin inline asm
	{add.f16 %rs43270,%rs43246,%rs43267;
}
	// end inline asm
	// begin inline asm
	{mul.f16 %rs43273,%rs43252,%rs43258;
}
	// end inline asm
	// begin inline asm
	{add.f16 %rs43276,%rs43252,%rs43273;
}
	// end inline asm
	// begin inline asm
	{mul.f16 %rs43279,%rs43258,%rs43264;
}
	// end inline asm
	// begin inline asm
	{add.f16 %rs43282,%rs43258,%rs43279;
}
	// end inline asm
	// begin inline asm
	{mul.f16 %rs43285,%rs43264,%rs43270;
}
	// end inline asm
	// begin inline asm
	{add.f16 %rs43288,%rs43264,%rs43285;
}
	// end inline asm
	// begin inline asm
	{mul.f16 %rs43291,%rs43270,%rs43276;
}
	// end inline asm
	// begin inline asm
	{add.f16 %rs43294,%rs43270,%rs43291;
}
	// end inline asm
	// begin inline asm
	{mul.f16 %rs43297,%rs43276,%rs43282;
}
	// end inline asm
	// begin inline asm
	{add.f16 %rs43300,%rs43276,%rs43297;
}
	// end inline asm
	// begin inline asm
	{mul.f16 %rs43303,%rs43282,%rs43288;
}
	// end inline asm
	// begin inline asm
	{add.f16 %rs43306,%rs43282,%rs43303;
}
	// end inline asm
	// begin inline asm
	{mul.f16 %rs43309,%rs43288,%rs43294;
}
	// end inline asm
	// begin inline asm
	{add.f16 %rs43312,%rs43288,%rs43309;
}
	// end inline asm
	// begin inline asm
	{mul.f16 %rs43315,%rs43294,%rs43300;
}
	// end inline asm
	// begin inline asm
	{add.f16 %rs43318,%rs43294,%rs43315;
}
	// end inline asm
	// begin inline asm
	{mul.f16 %rs43321,%rs43300,%rs43306;
}
	// end inline asm
	// begin inline asm
	{add.f16 %rs43324,%rs43300,%rs43321;
}
	// end inline asm
	// begin inline asm
	{mul.f16 %rs43327,%rs43306,%rs43312;
}
	// end inline asm
	// begin inline asm
	{add.f16 %rs43330,%rs43306,%rs43327;
}
	// end inline asm
	// begin inline asm
	{mul.f16 %rs43333,%rs43312,%rs43318;
}
	// end inline asm
	// begin inline asm
	{add.f16 %rs43336,%rs43312,%rs43333;
}
	// end inline asm
	// begin inline asm
	{mul.f16 %rs43339,%rs43318,%rs43324;
}
	// end inline asm
	// begin inline asm
	{add.f16 %rs43342,%rs43318,%rs43339;
}
	// end inline asm
	// begin inline asm
	{mul.f16 %rs43345,%rs43324,%rs43330;
}
	// end inline asm
	// begin inline asm
	{add.f16 %rs43348,%rs43324,%rs43345;
}
	// end inline asm
	// begin inline asm
	{mul.f16 %rs43351,%rs43330,%rs43336;
}
	// end inline asm
	// begin inline asm
	{add.f16 %rs43354,%rs43330,%rs43351;
}
	// end inline asm
	// begin inline asm
	{mul.f16 %rs43357,%rs43336,%rs43342;
}
	// end inline asm
	// begin inline asm
	{add.f16 %rs43360,%rs43336,%rs43357;
}
	// end inline asm
	// begin inline asm
	{mul.f16 %rs43363,%rs43342,%rs43348;
}
	// end inline asm
	// begin inline asm
	{add.f16 %rs43366,%rs43342,%rs43363;
}
	// end inline asm
	// begin inline asm
	{mul.f16 %rs43369,%rs43348,%rs43354;
}
	// end inline asm
	// begin inline asm
	{add.f16 %rs43372,%rs43348,%rs43369;
}
	// end inline asm
	// begin inline asm
	{mul.f16 %rs43375,%rs43354,%rs43360;
}
	// end inline asm
	// begin inline asm
	{add.f16 %rs43378,%rs43354,%rs43375;
}
	// end inline asm
	// begin inline asm
	{mul.f16 %rs43381,%rs43360,%rs43366;
}
	// end inline asm
	// begin inline asm
	{add.f16 %rs43384,%rs43360,%rs43381;
}
	// end inline asm
	// begin inline asm
	{mul.f16 %rs43387,%rs43366,%rs43372;
}
	// end inline asm
	// begin inline asm
	{add.f16 %rs43390,%rs43366,%rs43387;
}
	// end inline asm
	// begin inline asm
	{mul.f16 %rs43393,%rs43372,%rs43378;
}
	// end inline asm
	// begin inline asm
	{add.f16 %rs43396,%rs43372,%rs43393;
}
	// end inline asm
	// begin inline asm
	{mul.f16 %rs43399,%rs43378,%rs43384;
}
	// end inline asm
	// begin inline asm
	{add.f16 %rs43402,%rs43378,%rs43399;
}
	// end inline asm
	// begin inline asm
	{mul.f16 %rs43405,%rs43384,%rs43390;
}
	// end inline asm
	// begin inline asm
	{add.f16 %rs43408,%rs43384,%rs43405;
}
	// end inline asm
	// begin inline asm
	{mul.f16 %rs43411,%rs43390,%rs43396;
}
	// end inline asm
	// begin inline asm
	{add.f16 %rs43414,%rs43390,%rs43411;
}
	// end inline asm
	// begin inline asm
	{mul.f16 %rs43417,%rs43396,%rs43402;
}
	// end inline asm
	// begin inline asm
	{add.f16 %rs43420,%rs43396,%rs43417;
}
	// end inline asm
	// begin inline asm
	{mul.f16 %rs43423,%rs43402,%rs43408;
}
	// end inline asm
	// begin inline asm
	{add.f16 %rs43426,%rs43402,%rs43423;
}
	// end inline asm
	// begin inline asm
	{mul.f16 %rs43429,%rs43408,%rs43414;
}
	// end inline asm
	// begin inline asm
	{add.f16 %rs43432,%rs43408,%rs43429;
}
	// end inline asm
	// begin inline asm
	{mul.f16 %rs43435,%rs43414,%rs43420;
}
	// end inline asm
	// begin inline asm
	{add.f16 %rs43438,%rs43414,%rs43435;
}
	// end inline asm
	// begin inline asm
	{mul.f16 %rs43441,%rs43420,%rs43426;
}
	// end inline asm
	// begin inline asm
	{add.f16 %rs43444,%rs43420,%rs43441;
}
	// end inline asm
	// begin inline asm
	{mul.f16 %rs43447,%rs43426,%rs43432;
}
	// end inline asm
	// begin inline asm
	{add.f16 %rs43450,%rs43426,%rs43447;
}
	// end inline asm
	// begin inline asm
	{mul.f16 %rs43453,%rs43432,%rs43438;
}
	// end inline asm
	// begin inline asm
	{add.f16 %rs43456,%rs43432,%rs43453;
}
	// end inline asm
	// begin inline asm
	{mul.f16 %rs43459,%rs43438,%rs43444;
}
	// end inline asm
	// begin inline asm
	{add.f16 %rs43462,%rs43438,%rs43459;
}
	// end inline asm
	// begin inline asm
	{mul.f16 %rs43465,%rs43444,%rs43450;
}
	// end inline asm
	// begin inline asm
	{add.f16 %rs43468,%rs43444,%rs43465;
}
	// end inline asm
	// begin inline asm
	{mul.f16 %rs43471,%rs43450,%rs43456;
}
	// end inline asm
	// begin inline asm
	{add.f16 %rs43474,%rs43450,%rs43471;
}
	// end inline asm
	// begin inline asm
	{mul.f16 %rs43477,%rs43456,%rs43462;
}
	// end inline asm
	// begin inline asm
	{add.f16 %rs43480,%rs43456,%rs43477;
}
	// end inline asm
	// begin inline asm
	{mul.f16 %rs43483,%rs43462,%rs43468;
}
	// end inline asm
	// begin inline asm
	{add.f16 %rs43486,%rs43462,%rs43483;
}
	// end inline asm
	// begin inline asm
	{mul.f16 %rs43489,%rs43468,%rs43474;
}
	// end inline asm
	// begin inline asm
	{add.f16 %rs43492,%rs43468,%rs43489;
}
	// end inline asm
	// begin inline asm
	{mul.f16 %rs43495,%rs43474,%rs43480;
}
	// end inline asm
	// begin inline asm
	{add.f16 %rs43498,%rs43474,%rs43495;
}
	// end inline asm
	// begin inline asm
	{mul.f16 %rs43501,%rs43480,%rs43486;
}
	// end inline asm
	// begin inline asm
	{add.f16 %rs43504,%rs43480,%rs43501;
}
	// end inline asm
	// begin inline asm
	{mul.f16 %rs43507,%rs43486,%rs43492;
}
	// end inline asm
	// begin inline asm
	{add.f16 %rs43510,%rs43486,%rs43507;
}
	// end inline asm
	// begin inline asm
	{mul.f16 %rs43513,%rs43492,%rs43498;
}
	// end inline asm
	// begin inline asm
	{add.f16 %rs43516,%rs43492,%rs43513;
}
	// end inline asm
	// begin inline asm
	{mul.f16 %rs43519,%rs43498,%rs43504;
}
	// end inline asm
	// begin inline asm
	{add.f16 %rs43522,%rs43498,%rs43519;
}
	// end inline asm
	// begin inline asm
	{mul.f16 %rs43525,%rs43504,%rs43510;
}
	// end inline asm
	// begin inline asm
	{add.f16 %rs43528,%rs43504,%rs43525;
}
	// end inline asm
	// begin inline asm
	{mul.f16 %rs43531,%rs43510,%rs43516;
}
	// end inline asm
	// begin inline asm
	{add.f16 %rs43534,%rs43510,%rs43531;
}
	// end inline asm
	// begin inline asm
	{mul.f16 %rs43537,%rs43516,%rs43522;
}
	// end inline asm
	// begin inline asm
	{add.f16 %rs43540,%rs43516,%rs43537;
}
	// end inline asm
	// begin inline asm
	{mul.f16 %rs43543,%rs43522,%rs43528;
}
	// end inline asm
	// begin inline asm
	{add.f16 %rs43546,%rs43522,%rs43543;
}
	// end inline asm
	// begin inline asm
	{mul.f16 %rs43549,%rs43528,%rs43534;
}
	// end inline asm
	// begin inline asm
	{add.f16 %rs43552,%rs43528,%rs43549;
}
	// end inline asm
	// begin inline asm
	{mul.f16 %rs43555,%rs43534,%rs43540;
}
	// end inline asm
	// begin inline asm
	{add.f16 %rs43558,%rs43534,%rs43555;
}
	// end inline asm
	// begin inline asm
	{mul.f16 %rs43561,%rs43540,%rs43546;
}
	// end inline asm
	// begin inline asm
	{add.f16 %rs43564,%rs43540,%rs43561;
}
	// end inline asm
	// begin inline asm
	{mul.f16 %rs43567,%rs43546,%rs43552;
}
	// end inline asm
	// begin inline asm
	{add.f16 %rs43570,%rs43546,%rs43567;
}
	// end inline asm
	// begin inline asm
	{mul.f16 %rs43573,%rs43552,%rs43558;
}
	// end inline asm
	// begin inline asm
	{add.f16 %rs43576,%rs43552,%rs43573;
}
	// end inline asm
	// begin inline asm
	{mul.f16 %rs43579,%rs43558,%rs43564;
}
	// end inline asm
	// begin inline asm
	{add.f16 %rs43582,%rs43558,%rs43579;
}
	// end inline asm
	// begin inline asm
	{mul.f16 %rs43585,%rs43564,%rs43570;
}
	// end inline asm
	// begin inline asm
	{add.f16 %rs43588,%rs43564,%rs43585;
}
	// end inline asm
	// begin inline asm
	{mul.f16 %rs43591,%rs43570,%rs43576;
}
	// end inline asm
	// begin inline asm
	{add.f16 %rs43594,%rs43570,%rs43591;
}
	// end inline asm
	// begin inline asm
	{mul.f16 %rs43597,%rs43576,%rs43582;
}
	// end inline asm
	// begin inline asm
	{add.f16 %rs43600,%rs43576,%rs43597;
}
	// end inline asm
	// begin inline asm
	{mul.f16 %rs43603,%rs43582,%rs43588;
}
	// end inline asm
	// begin inline asm
	{add.f16 %rs43606,%rs43582,%rs43603;
}
	// end inline asm
	// begin inline asm
	{mul.f16 %rs43609,%rs43588,%rs43594;
}
	// end inline asm
	// begin inline asm
	{add.f16 %rs43612,%rs43588,%rs43609;
}
	// end inline asm
	// begin inline asm
	{mul.f16 %rs43615,%rs43594,%rs43600;
}
	// end inline asm
	// begin inline asm
	{add.f16 %rs43618,%rs43594,%rs43615;
}
	// end inline asm
	// begin inline asm
	{mul.f16 %rs43621,%rs43600,%rs43606;
}
	// end inline asm
	// begin inline asm
	{add.f16 %rs43624,%rs43600,%rs43621;
}
	// end inline asm
	// begin inline asm
	{mul.f16 %rs43627,%rs43606,%rs43612;
}
	// end inline asm
	// begin inline asm
	{add.f16 %rs43630,%rs43606,%rs43627;
}
	// end inline asm
	// begin inline asm
	{mul.f16 %rs43633,%rs43612,%rs43618;
}
	// end inline asm
	// begin inline asm
	{add.f16 %rs43636,%rs43612,%rs43633;
}
	// end inline asm
	// begin inline asm
	{mul.f16 %rs43639,%rs43618,%rs43624;
}
	// end inline asm
	// begin inline asm
	{add.f16 %rs43642,%rs43618,%rs43639;
}
	// end inline asm
	// begin inline asm
	{mul.f16 %rs43645,%rs43624,%rs43630;
}
	// end inline asm
	// begin inline asm
	{add.f16 %rs43648,%rs43624,%rs43645;
}
	// end inline asm
	// begin inline asm
	{mul.f16 %rs43651,%rs43630,%rs43636;
}
	// end inline asm
	// begin inline asm
	{add.f16 %rs43654,%rs43630,%rs43651;
}
	// end inline asm
	// begin inline asm
	{mul.f16 %rs43657,%rs43636,%rs43642;
}
	// end inline asm
	// begin inline asm
	{add.f16 %rs43660,%rs43636,%rs43657;
}
	// end inline asm
	// begin inline asm
	{mul.f16 %rs43663,%rs43642,%rs43648;
}
	// end inline asm
	// begin inline asm
	{add.f16 %rs43666,%rs43642,%rs43663;
}
	// end inline asm
	// begin inline asm
	{mul.f16 %rs43669,%rs43648,%rs43654;
}
	// end inline asm
	// begin inline asm
	{add.f16 %rs43672,%rs43648,%rs43669;
}
	// end inline asm
	// begin inline asm
	{mul.f16 %rs43675,%rs43654,%rs43660;
}
	// end inline asm
	// begin inline asm
	{add.f16 %rs43678,%rs43654,%rs43675;
}
	// end inline asm
	// begin inline asm
	{mul.f16 %rs43681,%rs43660,%rs43666;
}
	// end inline asm
	// begin inline asm
	{add.f16 %rs43684,%rs43660,%rs43681;
}
	// end inline asm
	// begin inline asm
	{mul.f16 %rs43687,%rs43666,%rs43672;
}
	// end inline asm
	// begin inline asm
	{add.f16 %rs43690,%rs43666,%rs43687;
}
	// end inline asm
	// begin inline asm
	{mul.f16 %rs43693,%rs43672,%rs43678;
}
	// end inline asm
	// begin inline asm
	{add.f16 %rs43696,%rs43672,%rs43693;
}
	// end inline asm
	// begin inline asm
	{mul.f16 %rs43699,%rs43678,%rs43684;
}
	// end inline asm
	// begin inline asm
	{add.f16 %rs43702,%rs43678,%rs43699;
}
	// end inline asm
	// begin inline asm
	{mul.f16 %rs43705,%rs43684,%rs43690;
}
	// end inline asm
	// begin inline asm
	{add.f16 %rs43708,%rs43684,%rs43705;
}
	// end inline asm
	// begin inline asm
	{mul.f16 %rs43711,%rs43690,%rs43696;
}
	// end inline asm
	// begin inline asm
	{add.f16 %rs43714,%rs43690,%rs43711;
}
	// end inline asm
	// begin inline asm
	{mul.f16 %rs43717,%rs43696,%rs43702;
}
	// end inline asm
	// begin inline asm
	{add.f16 %rs43720,%rs43696,%rs43717;
}
	// end inline asm
	// begin inline asm
	{mul.f16 %rs43723,%rs43702,%rs43708;
}
	// end inline asm
	// begin inline asm
	{add.f16 %rs43726,%rs43702,%rs43723;
}
	// end inline asm
	// begin inline asm
	{mul.f16 %rs43729,%rs43708,%rs43714;
}
	// end inline asm
	// begin inline asm
	{add.f16 %rs43732,%rs43708,%rs43729;
}
	// end inline asm
	// begin inline asm
	{mul.f16 %rs43735,%rs43714,%rs43720;
}
	// end inline asm
	// begin inline asm
	{add.f16 %rs43738,%rs43714,%rs43735;
}
	// end inline asm
	// begin inline asm
	{mul.f16 %rs43741,%rs43720,%rs43726;
}
	// end inline asm
	// begin inline asm
	{add.f16 %rs43744,%rs43720,%rs43741;
}
	// end inline asm
	// begin inline asm
	{mul.f16 %rs43747,%rs43726,%rs43732;
}
	// end inline asm
	// begin inline asm
	{add.f16 %rs43750,%rs43726,%rs43747;
}
	// end inline asm
	// begin inline asm
	{mul.f16 %rs43753,%rs43732,%rs43738;
}
	// end inline asm
	// begin inline asm
	{add.f16 %rs43756,%rs43732,%rs43753;
}
	// end inline asm
	// begin inline asm
	{mul.f16 %rs43759,%rs43738,%rs43744;
}
	// end inline asm
	// begin inline asm
	{add.f16 %rs43762,%rs43738,%rs43759;
}
	// end inline asm
	// begin inline asm
	{mul.f16 %rs43765,%rs43744,%rs43750;
}
	// end inline asm
	// begin inline asm
	{add.f16 %rs43768,%rs43744,%rs43765;
}
	// end inline asm
	// begin inline asm
	{mul.f16 %rs43771,%rs43750,%rs43756;
}
	// end inline asm
	// begin inline asm
	{add.f16 %rs43774,%rs43750,%rs43771;
}
	// end inline asm
	// begin inline asm
	{mul.f16 %rs43777,%rs43756,%rs43762;
}
	// end inline asm
	// begin inline asm
	{add.f16 %rs43780,%rs43756,%rs43777;
}
	// end inline asm
	// begin inline asm
	{mul.f16 %rs43783,%rs43762,%rs43768;
}
	// end inline asm
	// begin inline asm
	{add.f16 %rs43786,%rs43762,%rs43783;
}
	// end inline asm
	// begin inline asm
	{mul.f16 %rs43789,%rs43768,%rs43774;
}
	// end inline asm
	// begin inline asm
	{add.f16 %rs43792,%rs43768,%rs43789;
}
	// end inline asm
	// begin inline asm
	{mul.f16 %rs43795,%rs43774,%rs43780;
}
	// end inline asm
	// begin inline asm
	{add.f16 %rs43798,%rs43774,%rs43795;
}
	// end inline asm
	// begin inline asm
	{mul.f16 %rs43801,%rs43780,%rs43786;
}
	// end inline asm
	// begin inline asm
	{add.f16 %rs43804,%rs43780,%rs43801;
}
	// end inline asm
	// begin inline asm
	{mul.f16 %rs43807,%rs43786,%rs43792;
}
	// end inline asm
	// begin inline asm
	{add.f16 %rs43810,%rs43786,%rs43807;
}
	// end inline asm
	// begin inline asm
	{mul.f16 %rs43813,%rs43792,%rs43798;
}
	// end inline asm
	// begin inline asm
	{add.f16 %rs43816,%rs43792,%rs43813;
}
	// end inline asm
	// begin inline asm
	{mul.f16 %rs43819,%rs43798,%rs43804;
}
	// end inline asm
	// begin inline asm
	{add.f16 %rs43822,%rs43798,%rs43819;
}
	// end inline asm
	// begin inline asm
	{mul.f16 %rs43825,%rs43804,%rs43810;
}
	// end inline asm
	// begin inline asm
	{add.f16 %rs43828,%rs43804,%rs43825;
}
	// end inline asm
	// begin inline asm
	{mul.f16 %rs43831,%rs43810,%rs43816;
}
	// end inline asm
	// begin inline asm
	{add.f16 %rs43834,%rs43810,%rs43831;
}
	// end inline asm
	// begin inline asm
	{mul.f16 %rs43837,%rs43816,%rs43822;
}
	// end inline asm
	// begin inline asm
	{add.f16 %rs43840,%rs43816,%rs43837;
}
	// end inline asm
	// begin inline asm
	{mul.f16 %rs43843,%rs43822,%rs43828;
}
	// end inline asm
	// begin inline asm
	{add.f16 %rs43846,%rs43822,%rs43843;
}
	// end inline asm
	// begin inline asm
	{mul.f16 %rs43849,%rs43828,%rs43834;
}
	// end inline asm
	// begin inline asm
	{add.f16 %rs43852,%rs43828,%rs43849;
}
	// end inline asm
	// begin inline asm
	{mul.f16 %rs43855,%rs43834,%rs43840;
}
	// end inline asm
	// begin inline asm
	{add.f16 %rs43858,%rs43834,%rs43855;
}
	// end inline asm
	// begin inline asm
	{mul.f16 %rs43861,%rs43840,%rs43846;
}
	// end inline asm
	// begin inline asm
	{add.f16 %rs43864,%rs43840,%rs43861;
}
	// end inline asm
	// begin inline asm
	{mul.f16 %rs43867,%rs43846,%rs43852;
}
	// end inline asm
	// begin inline asm
	{add.f16 %rs43870,%rs43846,%rs43867;
}
	// end inline asm
	// begin inline asm
	{mul.f16 %rs43873,%rs43852,%rs43858;
}
	// end inline asm
	// begin inline asm
	{add.f16 %rs43876,%rs43852,%rs43873;
}
	// end inline asm
	// begin inline asm
	{mul.f16 %rs43879,%rs43858,%rs43864;
}
	// end inline asm
	// begin inline asm
	{add.f16 %rs43882,%rs43858,%rs43879;
}
	// end inline asm
	// begin inline asm
	{mul.f16 %rs43885,%rs43864,%rs43870;
}
	// end inline asm
	// begin inline asm
	{add.f16 %rs43888,%rs43864,%rs43885;
}
	// end inline asm
	// begin inline asm
	{mul.f16 %rs43891,%rs43870,%rs43876;
}
	// end inline asm
	// begin inline asm
	{add.f16 %rs43894,%rs43870,%rs43891;
}
	// end inline asm
	// begin inline asm
	{mul.f16 %rs43897,%rs43876,%rs43882;
}
	// end inline asm
	// begin inline asm
	{add.f16 %rs43900,%rs43876,%rs43897;
}
	// end inline asm
	// begin inline asm
	{mul.f16 %rs43903,%rs43882,%rs43888;
}
	// end inline asm
	// begin inline asm
	{add.f16 %rs43906,%rs43882,%rs43903;
}
	// end inline asm
	// begin inline asm
	{mul.f16 %rs43909,%rs43888,%rs43894;
}
	// end inline asm
	// begin inline asm
	{add.f16 %rs43912,%rs43888,%rs43909;
}
	// end inline asm
	// begin inline asm
	{mul.f16 %rs43915,%rs43894,%rs43900;
}
	// end inline asm
	// begin inline asm
	{add.f16 %rs43918,%rs43894,%rs43915;
}
	// end inline asm
	// begin inline asm
	{mul.f16 %rs43921,%rs43900,%rs43906;
}
	// end inline asm
	// begin inline asm
	{add.f16 %rs43924,%rs43900,%rs43921;
}
	// end inline asm
	// begin inline asm
	{mul.f16 %rs43927,%rs43906,%rs43912;
}
	// end inline asm
	// begin inline asm
	{add.f16 %rs43930,%rs43906,%rs43927;
}
	// end inline asm
	// begin inline asm
	{mul.f16 %rs43933,%rs43912,%rs43918;
}
	// end inline asm
	// begin inline asm
	{add.f16 %rs43936,%rs43912,%rs43933;
}
	// end inline asm
	// begin inline asm
	{mul.f16 %rs43939,%rs43918,%rs43924;
}
	// end inline asm
	// begin inline asm
	{add.f16 %rs43942,%rs43918,%rs43939;
}
	// end inline asm
	// begin inline asm
	{mul.f16 %rs43945,%rs43924,%rs43930;
}
	// end inline asm
	// begin inline asm
	{add.f16 %rs43948,%rs43924,%rs43945;
}
	// end inline asm
	// begin inline asm
	{mul.f16 %rs43951,%rs43930,%rs43936;
}
	// end inline asm
	// begin inline asm
	{add.f16 %rs43954,%rs43930,%rs43951;
}
	// end inline asm
	// begin inline asm
	{mul.f16 %rs43957,%rs43936,%rs43942;
}
	// end inline asm
	// begin inline asm
	{add.f16 %rs43960,%rs43936,%rs43957;
}
	// end inline asm
	// begin inline asm
	{mul.f16 %rs43963,%rs43942,%rs43948;
}
	// end inline asm
	// begin inline asm
	{add.f16 %rs43966,%rs43942,%rs43963;
}
	// end inline asm
	// begin inline asm
	{mul.f16 %rs43969,%rs43948,%rs43954;
}
	// end inline asm
	// begin inline asm
	{add.f16 %rs43972,%rs43948,%rs43969;
}
	// end inline asm
	// begin inline asm
	{mul.f16 %rs43975,%rs43954,%rs43960;
}
	// end inline asm
	// begin inline asm
	{add.f16 %rs43978,%rs43954,%rs43975;
}
	// end inline asm
	// begin inline asm
	{mul.f16 %rs43981,%rs43960,%rs43966;
}
	// end inline asm
	// begin inline asm
	{add.f16 %rs43984,%rs43960,%rs43981;
}
	// end inline asm
	// begin inline asm
	{mul.f16 %rs43987,%rs43966,%rs43972;
}
	// end inline asm
	// begin inline asm
	{add.f16 %rs43990,%rs43966,%rs43987;
}
	// end inline asm
	// begin inline asm
	{mul.f16 %rs43993,%rs43972,%rs43978;
}
	// end inline asm
	// begin inline asm
	{add.f16 %rs43996,%rs43972,%rs43993;
}
	// end inline asm
	// begin inline asm
	{mul.f16 %rs43999,%rs43978,%rs43984;
}
	// end inline asm
	// begin inline asm
	{add.f16 %rs44002,%rs43978,%rs43999;
}
	// end inline asm
	// begin inline asm
	{mul.f16 %rs44005,%rs43984,%rs43990;
}
	// end inline asm
	// begin inline asm
	{add.f16 %rs44008,%rs43984,%rs44005;
}
	// end inline asm
	// begin inline asm
	{mul.f16 %rs44011,%rs43990,%rs43996;
}
	// end inline asm
	// begin inline asm
	{add.f16 %rs44014,%rs43990,%rs44011;
}
	// end inline asm
	// begin inline asm
	{mul.f16 %rs44017,%rs43996,%rs44002;
}
	// end inline asm
	// begin inline asm
	{add.f16 %rs44020,%rs43996,%rs44017;
}
	// end inline asm
	// begin inline asm
	{mul.f16 %rs44023,%rs44002,%rs44008;
}
	// end inline asm
	// begin inline asm
	{add.f16 %rs44026,%rs44002,%rs44023;
}
	// end inline asm
	// begin inline asm
	{mul.f16 %rs44029,%rs44008,%rs44014;
}
	// end inline asm
	// begin inline asm
	{add.f16 %rs44032,%rs44008,%rs44029;
}
	// end inline asm
	// begin inline asm
	{mul.f16 %rs44035,%rs44014,%rs44020;
}
	// end inline asm
	// begin inline asm
	{add.f16 %rs44038,%rs44014,%rs44035;
}
	// end inline asm
	// begin inline asm
	{mul.f16 %rs44041,%rs44020,%rs44026;
}
	// end inline asm
	// begin inline asm
	{add.f16 %rs44044,%rs44020,%rs44041;
}
	// end inline asm
	// begin inline asm
	{mul.f16 %rs44047,%rs44026,%rs44032;
}
	// end inline asm
	// begin inline asm
	{add.f16 %rs44050,%rs44026,%rs44047;
}
	// end inline asm
	// begin inline asm
	{mul.f16 %rs44053,%rs44032,%rs44038;
}
	// end inline asm
	// begin inline asm
	{add.f16 %rs44056,%rs44032,%rs44053;
}
	// end inline asm
	// begin inline asm
	{mul.f16 %rs44059,%rs44038,%rs44044;
}
	// end inline asm
	// begin inline asm
	{add.f16 %rs44062,%rs44038,%rs44059;
}
	// end inline asm
	// begin inline asm
	{mul.f16 %rs44065,%rs44044,%rs44050;
}
	// end inline asm
	// begin inline asm
	{add.f16 %rs44068,%rs44044,%rs44065;
}
	// end inline asm
	// begin inline asm
	{mul.f16 %rs44071,%rs44050,%rs44056;
}
	// end inline asm
	// begin inline asm
	{add.f16 %rs44074,%rs44050,%rs44071;
}
	// end inline asm
	// begin inline asm
	{mul.f16 %rs44077,%rs44056,%rs44062;
}
	// end inline asm
	// begin inline asm
	{add.f16 %rs44080,%rs44056,%rs44077;
}
	// end inline asm
	// begin inline asm
	{mul.f16 %rs44083,%rs44062,%rs44068;
}
	// end inline asm
	// begin inline asm
	{add.f16 %rs44086,%rs44062,%rs44083;
}
	// end inline asm
	// begin inline asm
	{mul.f16 %rs44089,%rs44068,%rs44074;
}
	// end inline asm
	// begin inline asm
	{add.f16 %rs44092,%rs44068,%rs44089;
}
	// end inline asm
	// begin inline asm
	{mul.f16 %rs44095,%rs44074,%rs44080;
}
	// end inline asm
	// begin inline asm
	{add.f16 %rs44098,%rs44074,%rs44095;
}
	// end inline asm
	// begin inline asm
	{mul.f16 %rs44101,%rs44080,%rs44086;
}
	// end inline asm
	// begin inline asm
	{add.f16 %rs44104,%rs44080,%rs44101;
}
	// end inline asm
	// begin inline asm
	{mul.f16 %rs44107,%rs44086,%rs44092;
}
	// end inline asm
	// begin inline asm
	{add.f16 %rs44110,%rs44086,%rs44107;
}
	// end inline asm
	// begin inline asm
	{mul.f16 %rs44113,%rs44092,%rs44098;
}
	// end inline asm
	// begin inline asm
	{add.f16 %rs44116,%rs44092,%rs44113;
}
	// end inline asm
	// begin inline asm
	{mul.f16 %rs44119,%rs44098,%rs44104;
}
	// end inline asm
	// begin inline asm
	{add.f16 %rs44122,%rs44098,%rs44119;
}
	// end inline asm
	// begin inline asm
	{mul.f16 %rs44125,%rs44104,%rs44110;
}
	// end inline asm
	// begin inline asm
	{add.f16 %rs44128,%rs44104,%rs44125;
}
	// end inline asm
	// begin inline asm
	{mul.f16 %rs44131,%rs44110,%rs44116;
}
	// end inline asm
	// begin inline asm
	{add.f16 %rs44134,%rs44110,%rs44131;
}
	// end inline asm
	// begin inline asm
	{mul.f16 %rs44137,%rs44116,%rs44122;
}
	// end inline asm
	// begin inline asm
	{add.f16 %rs44140,%rs44116,%rs44137;
}
	// end inline asm
	// begin inline asm
	{mul.f16 %rs44143,%rs44122,%rs44128;
}
	// end inline asm
	// begin inline asm
	{add.f16 %rs44146,%rs44122,%rs44143;
}
	// end inline asm
	// begin inline asm
	{mul.f16 %rs44149,%rs44128,%rs44134;
}
	// end inline asm
	// begin inline asm
	{add.f16 %rs44152,%rs44128,%rs44149;
}
	// end inline asm
	// begin inline asm
	{mul.f16 %rs44155,%rs44134,%rs44140;
}
	// end inline asm
	// begin inline asm
	{add.f16 %rs44158,%rs44134,%rs44155;
}
	// end inline asm
	// begin inline asm
	{mul.f16 %rs44161,%rs44140,%rs44146;
}
	// end inline asm
	// begin inline asm
	{add.f16 %rs44164,%rs44140,%rs44161;
}
	// end inline asm
	// begin inline asm
	{mul.f16 %rs44167,%rs44146,%rs44152;
}
	// end inline asm
	// begin inline asm
	{add.f16 %rs44170,%rs44146,%rs44167;
}
	// end inline asm
	// begin inline asm
	{mul.f16 %rs44173,%rs44152,%rs44158;
}
	// end inline asm
	// begin inline asm
	{add.f16 %rs44176,%rs44152,%rs44173;
}
	// end inline asm
	// begin inline asm
	{mul.f16 %rs44179,%rs44158,%rs44164;
}
	// end inline asm
	// begin inline asm
	{add.f16 %rs44182,%rs44158,%rs44179;
}
	// end inline asm
	// begin inline asm
	{mul.f16 %rs44185,%rs44164,%rs44170;
}
	// end inline asm
	// begin inline asm
	{add.f16 %rs44188,%rs44164,%rs44185;
}
	// end inline asm
	// begin inline asm
	{mul.f16 %rs44191,%rs44170,%rs44176;
}
	// end inline asm
	// begin inline asm
	{add.f16 %rs44194,%rs44170,%rs44191;
}
	// end inline asm
	// begin inline asm
	{mul.f16 %rs44197,%rs44176,%rs44182;
}
	// end inline asm
	// begin inline asm
	{add.f16 %rs44200,%rs44176,%rs44197;
}
	// end inline asm
	// begin inline asm
	{mul.f16 %rs44203,%rs44182,%rs44188;
}
	// end inline asm
	// begin inline asm
	{add.f16 %rs44206,%rs44182,%rs44203;
}
	// end inline asm
	// begin inline asm
	{mul.f16 %rs44209,%rs44188,%rs44194;
}
	// end inline asm
	// begin inline asm
	{add.f16 %rs44212,%rs44188,%rs44209;
}
	// end inline asm
	// begin inline asm
	{mul.f16 %rs44215,%rs44194,%rs44200;
}
	// end inline asm
	// begin inline asm
	{add.f16 %rs44218,%rs44194,%rs44215;
}
	// end inline asm
	// begin inline asm
	{mul.f16 %rs44221,%rs44200,%rs44206;
}
	// end inline asm
	// begin inline asm
	{add.f16 %rs44224,%rs44200,%rs44221;
}
	// end inline asm
	// begin inline asm
	{mul.f16 %rs44227,%rs44206,%rs44212;
}
	// end inline asm
	// begin inline asm
	{add.f16 %rs44230,%rs44206,%rs44227;
}
	// end inline asm
	// begin inline asm
	{mul.f16 %rs44233,%rs44212,%rs44218;
}
	// end inline asm
	// begin inline asm
	{add.f16 %rs44236,%rs44212,%rs44233;
}
	// end inline asm
	// begin inline asm
	{mul.f16 %rs44239,%rs44218,%rs44224;
}
	// end inline asm
	// begin inline asm
	{add.f16 %rs44242,%rs44218,%rs44239;
}
	// end inline asm
	// begin inline asm
	{mul.f16 %rs44245,%rs44224,%rs44230;
}
	// end inline asm
	// begin inline asm
	{add.f16 %rs44248,%rs44224,%rs44245;
}
	// end inline asm
	// begin inline asm
	{mul.f16 %rs44251,%rs44230,%rs44236;
}
	// end inline asm
	// begin inline asm
	{add.f16 %rs44254,%rs44230,%rs44251;
}
	// end inline asm
	// begin inline asm
	{mul.f16 %rs44257,%rs44236,%rs44242;
}
	// end inline asm
	// begin inline asm
	{add.f16 %rs44260,%rs44236,%rs44257;
}
	// end inline asm
	// begin inline asm
	{mul.f16 %rs44263,%rs44242,%rs44248;
}
	// end inline asm
	// begin inline asm
	{add.f16 %rs44266,%rs44242,%rs44263;
}
	// end inline asm
	// begin inline asm
	{mul.f16 %rs44269,%rs44248,%rs44254;
}
	// end inline asm
	// begin inline asm
	{add.f16 %rs44272,%rs44248,%rs44269;
}
	// end inline asm
	// begin inline asm
	{mul.f16 %rs44275,%rs44254,%rs44260;
}
	// end inline asm
	// begin inline asm
	{add.f16 %rs44278,%rs44254,%rs44275;
}
	// end inline asm
	// begin inline asm
	{mul.f16 %rs44281,%rs44260,%rs44266;
}
	// end inline asm
	// begin inline asm
	{add.f16 %rs44284,%rs44260,%rs44281;
}
	// end inline asm
	// begin inline asm
	{mul.f16 %rs44287,%rs44266,%rs44272;
}
	// end inline asm
	// begin inline asm
	{add.f16 %rs44290,%rs44266,%rs44287;
}
	// end inline asm
	// begin inline asm
	{mul.f16 %rs44293,%rs44272,%rs44278;
}
	// end inline asm
	// begin inline asm
	{add.f16 %rs44296,%rs44272,%rs44293;
}
	// end inline asm
	// begin inline asm
	{mul.f16 %rs44299,%rs44278,%rs44284;
}
	// end inline asm
	// begin inline asm
	{add.f16 %rs44302,%rs44278,%rs44299;
}
	// end inline asm
	// begin inline asm
	{mul.f16 %rs44305,%rs44284,%rs44290;
}
	// end inline asm
	// begin inline asm
	{add.f16 %rs44308,%rs44284,%rs44305;
}
	// end inline asm
	// begin inline asm
	{mul.f16 %rs44311,%rs44290,%rs44296;
}
	// end inline asm
	// begin inline asm
	{add.f16 %rs44314,%rs44290,%rs44311;
}
	// end inline asm
	// begin inline asm
	{mul.f16 %rs44317,%rs44296,%rs44302;
}
	// end inline asm
	// begin inline asm
	{add.f16 %rs44320,%rs44296,%rs44317;
}
	// end inline asm
	// begin inline asm
	{mul.f16 %rs44323,%rs44302,%rs44308;
}
	// end inline asm
	// begin inline asm
	{add.f16 %rs44326,%rs44302,%rs44323;
}
	// end inline asm
	// begin inline asm
	{mul.f16 %rs44329,%rs44308,%rs44314;
}
	// end inline asm
	// begin inline asm
	{add.f16 %rs44332,%rs44308,%rs44329;
}
	// end inline asm
	// begin inline asm
	{mul.f16 %rs44335,%rs44314,%rs44320;
}
	// end inline asm
	// begin inline asm
	{add.f16 %rs44338,%rs44314,%rs44335;
}
	// end inline asm
	// begin inline asm
	{mul.f16 %rs44341,%rs44320,%rs44326;
}
	// end inline asm
	// begin inline asm
	{add.f16 %rs44344,%rs44320,%rs44341;
}
	// end inline asm
	// begin inline asm
	{mul.f16 %rs44347,%rs44326,%rs44332;
}
	// end inline asm
	// begin inline asm
	{add.f16 %rs44350,%rs44326,%rs44347;
}
	// end inline asm
	// begin inline asm
	{mul.f16 %rs44353,%rs44332,%rs44338;
}
	// end inline asm
	// begin inline asm
	{add.f16 %rs44356,%rs44332,%rs44353;
}
	// end inline asm
	// begin inline asm
	{mul.f16 %rs44359,%rs44338,%rs44344;
}
	// end inline asm
	// begin inline asm
	{add.f16 %rs44362,%rs44338,%rs44359;
}
	// end inline asm
	// begin inline asm
	{mul.f16 %rs44365,%rs44344,%rs44350;
}
	// end inline asm
	// begin inline asm
	{add.f16 %rs44368,%rs44344,%rs44365;
}
	// end inline asm
	// begin inline asm
	{mul.f16 %rs44371,%rs44350,%rs44356;
}
	// end inline asm
	// begin inline asm
	{add.f16 %rs44374,%rs44350,%rs44371;
}
	// end inline asm
	// begin inline asm
	{mul.f16 %rs44377,%rs44356,%rs44362;
}
	// end inline asm
	// begin inline asm
	{add.f16 %rs44380,%rs44356,%rs44377;
}
	// end inline asm
	// begin inline asm
	{mul.f16 %rs44383,%rs44362,%rs44368;
}
	// end inline asm
	// begin inline asm
	{add.f16 %rs44386,%rs44362,%rs44383;
}
	// end inline asm
	// begin inline asm
	{mul.f16 %rs44389,%rs44368,%rs44374;
}
	// end inline asm
	// begin inline asm
	{add.f16 %rs44392,%rs44368,%rs44389;
}
	// end inline asm
	// begin inline asm
	{mul.f16 %rs44395,%rs44374,%rs44380;
}
	// end inline asm
	// begin inline asm
	{add.f16 %rs44398,%rs44374,%rs44395;
}
	// end inline asm
	// begin inline asm
	{mul.f16 %rs44401,%rs44380,%rs44386;
}
	// end inline asm
	// begin inline asm
	{add.f16 %rs44404,%rs44380,%rs44401;
}
	// end inline asm
	// begin inline asm
	{mul.f16 %rs44407,%rs44386,%rs44392;
}
	// end inline asm
	// begin inline asm
	{add.f16 %rs44410,%rs44386,%rs44407;
}
	// end inline asm
	// begin inline asm
	{mul.f16 %rs44413,%rs44392,%rs44398;
}
	// end inline asm
	// begin inline asm
	{add.f16 %rs44416,%rs44392,%rs44413;
}
	// end inline asm
	// begin inline asm
	{mul.f16 %rs44419,%rs44398,%rs44404;
}
	// end inline asm
	// begin inline asm
	{add.f16 %rs44422,%rs44398,%rs44419;
}
	// end inline asm
	// begin inline asm
	{mul.f16 %rs44425,%rs44404,%rs44410;
}
	// end inline asm
	// begin inline asm
	{add.f16 %rs44428,%rs44404,%rs44425;
}
	// end inline asm
	// begin inline asm
	{mul.f16 %rs44431,%rs44410,%rs44416;
}
	// end inline asm
	// begin inline asm
	{add.f16 %rs44434,%rs44410,%rs44431;
}
	// end inline asm
	// begin inline asm
	{mul.f16 %rs44437,%rs44416,%rs44422;
}
	// end inline asm
	// begin inline asm
	{add.f16 %rs44440,%rs44416,%rs44437;
}
	// end inline asm
	// begin inline asm
	{mul.f16 %rs44443,%rs44422,%rs44428;
}
	// end inline asm
	// begin inline asm
	{add.f16 %rs44446,%rs44422,%rs44443;
}
	// end inline asm
	// begin inline asm
	{mul.f16 %rs44449,%rs44428,%rs44434;
}
	// end inline asm
	// begin inline asm
	{add.f16 %rs44452,%rs44428,%rs44449;
}
	// end inline asm
	// begin inline asm
	{mul.f16 %rs44455,%rs44434,%rs44440;
}
	// end inline asm
	// begin inline asm
	{add.f16 %rs44458,%rs44434,%rs44455;
}
	// end inline asm
	// begin inline asm
	{mul.f16 %rs44461,%rs44440,%rs44446;
}
	// end inline asm
	// begin inline asm
	{add.f16 %rs44464,%rs44440,%rs44461;
}
	// end inline asm
	// begin inline asm
	{mul.f16 %rs44467,%rs44446,%rs44452;
}
	// end inline asm
	// begin inline asm
	{add.f16 %rs44470,%rs44446,%rs44467;
}
	// end inline asm
	// begin inline asm
	{mul.f16 %rs44473,%rs44452,%rs44458;
}
	// end inline asm
	// begin inline asm
	{add.f16 %rs44476,%rs44452,%rs44473;
}
	// end inline asm
	// begin inline asm
	{mul.f16 %rs44479,%rs44458,%rs44464;
}
	// end inline asm
	// begin inline asm
	{add.f16 %rs44482,%rs44458,%rs44479;
}
	// end inline asm
	// begin inline asm
	{mul.f16 %rs44485,%rs44464,%rs44470;
}
	// end inline asm
	// begin inline asm
	{add.f16 %rs44488,%rs44464,%rs44485;
}
	// end inline asm
	// begin inline asm
	{mul.f16 %rs44491,%rs44470,%rs44476;
}
	// end inline asm
	// begin inline asm
	{add.f16 %rs44494,%rs44470,%rs44491;
}
	// end inline asm
	// begin inline asm
	{mul.f16 %rs44497,%rs44476,%rs44482;
}
	// end inline asm
	// begin inline asm
	{add.f16 %rs44500,%rs44476,%rs44497;
}
	// end inline asm
	// begin inline asm
	{mul.f16 %rs44503,%rs44482,%rs44488;
}
	// end inline asm
	// begin inline asm
	{add.f16 %rs44506,%rs44482,%rs44503;
}
	// end inline asm
	// begin inline asm
	{mul.f16 %rs44509,%rs44488,%rs44494;
}
	// end inline asm
	// begin inline asm
	{add.f16 %rs44512,%rs44488,%rs44509;
}
	// end inline asm
	// begin inline asm
	{mul.f16 %rs44515,%rs44494,%rs44500;
}
	// end inline asm
	// begin inline asm
	{add.f16 %rs44518,%rs44494,%rs44515;
}
	// end inline asm
	// begin inline asm
	{mul.f16 %rs44521,%rs44500,%rs44506;
}
	// end inline asm
	// begin inline asm
	{add.f16 %rs44524,%rs44500,%rs44521;
}
	// end inline asm
	// begin inline asm
	{mul.f16 %rs44527,%rs44506,%rs44512;
}
	// end inline asm
	// begin inline asm
	{add.f16 %rs44530,%rs44506,%rs44527;
}
	// end inline asm
	// begin inline asm
	{mul.f16 %rs44533,%rs44512,%rs44518;
}
	// end inline asm
	// begin inline asm
	{add.f16 %rs44536,%rs44512,%rs44533;
}
	// end inline asm
	// begin inline asm
	{mul.f16 %rs44539,%rs44518,%rs44524;
}
	// end inline asm
	// begin inline asm
	{add.f16 %rs44542,%rs44518,%rs44539;
}
	// end inline asm
	// begin inline asm
	{mul.f16 %rs44545,%rs44524,%rs44530;
}
	// end inline asm
	// begin inline asm
	{add.f16 %rs44548,%rs44524,%rs44545;
}
	// end inline asm
	// begin inline asm
	{mul.f16 %rs44551,%rs44530,%rs44536;
}
	// end inline asm
	// begin inline asm
	{add.f16 %rs44554,%rs44530,%rs44551;
}
	// end inline asm
	// begin inline asm
	{mul.f16 %rs44557,%rs44536,%rs44542;
}
	// end inline asm
	// begin inline asm
	{add.f16 %rs44560,%rs44536,%rs44557;
}
	// end inline asm
	// begin inline asm
	{mul.f16 %rs44563,%rs44542,%rs44548;
}
	// end inline asm
	// begin inline asm
	{add.f16 %rs44566,%rs44542,%rs44563;
}
	// end inline asm
	// begin inline asm
	{mul.f16 %rs44569,%rs44548,%rs44554;
}
	// end inline asm
	// begin inline asm
	{add.f16 %rs44572,%rs44548,%rs44569;
}
	// end inline asm
	// begin inline asm
	{mul.f16 %rs44575,%rs44554,%rs44560;
}
	// end inline asm
	// begin inline asm
	{add.f16 %rs44578,%rs44554,%rs44575;
}
	// end inline asm
	// begin inline asm
	{mul.f16 %rs44581,%rs44560,%rs44566;
}
	// end inline asm
	// begin inline asm
	{add.f16 %rs44584,%rs44560,%rs44581;
}
	// end inline asm
	// begin inline asm
	{mul.f16 %rs44587,%rs44566,%rs44572;
}
	// end inline asm
	// begin inline asm
	{add.f16 %rs44590,%rs44566,%rs44587;
}
	// end inline asm
	// begin inline asm
	{mul.f16 %rs44593,%rs44572,%rs44578;
}
	// end inline asm
	// begin inline asm
	{add.f16 %rs44596,%rs44572,%rs44593;
}
	// end inline asm
	// begin inline asm
	{mul.f16 %rs44599,%rs44578,%rs44584;
}
	// end inline asm
	// begin inline asm
	{add.f16 %rs44602,%rs44578,%rs44599;
}
	// end inline asm
	// begin inline asm
	{mul.f16 %rs44605,%rs44584,%rs44590;
}
	// end inline asm
	// begin inline asm
	{add.f16 %rs44608,%rs44584,%rs44605;
}
	// end inline asm
	// begin inline asm
	{mul.f16 %rs44611,%rs44590,%rs44596;
}
	// end inline asm
	// begin inline asm
	{add.f16 %rs44614,%rs44590,%rs44611;
}
	// end inline asm
	// begin inline asm
	{mul.f16 %rs44617,%rs44596,%rs44602;
}
	// end inline asm
	// begin inline asm
	{add.f16 %rs44620,%rs44596,%rs44617;
}
	// end inline asm
	// begin inline asm
	{mul.f16 %rs44623,%rs44602,%rs44608;
}
	// end inline asm
	// begin inline asm
	{add.f16 %rs44626,%rs44602,%rs44623;
}
	// end inline asm
	// begin inline asm
	{mul.f16 %rs44629,%rs44608,%rs44614;
}
	// end inline asm
	// begin inline asm
	{add.f16 %rs44632,%rs44608,%rs44629;
}
	// end inline asm
	// begin inline asm
	{mul.f16 %rs44635,%rs44614,%rs44620;
}
	// end inline asm
	// begin inline asm
	{add.f16 %rs44638,%rs44614,%rs44635;
}
	// end inline asm
	// begin inline asm
	{mul.f16 %rs44641,%rs44620,%rs44626;
}
	// end inline asm
	// begin inline asm
	{add.f16 %rs44644,%rs44620,%rs44641;
}
	// end inline asm
	// begin inline asm
	{mul.f16 %rs44647,%rs44626,%rs44632;
}
	// end inline asm
	// begin inline asm
	{add.f16 %rs44650,%rs44626,%rs44647;
}
	// end inline asm
	// begin inline asm
	{mul.f16 %rs44653,%rs44632,%rs44638;
}
	// end inline asm
	// begin inline asm
	{add.f16 %rs44656,%rs44632,%rs44653;
}
	// end inline asm
	// begin inline asm
	{mul.f16 %rs44659,%rs44638,%rs44644;
}
	// end inline asm
	// begin inline asm
	{add.f16 %rs44662,%rs44638,%rs44659;
}
	// end inline asm
	// begin inline asm
	{mul.f16 %rs44665,%rs44644,%rs44650;
}
	// end inline asm
	// begin inline asm
	{add.f16 %rs44668,%rs44644,%rs44665;
}
	// end inline asm
	// begin inline asm
	{mul.f16 %rs44671,%rs44650,%rs44656;
}
	// end inline asm
	// begin inline asm
	{add.f16 %rs44674,%rs44650,%rs44671;
}
	// end inline asm
	// begin inline asm
	{mul.f16 %rs44677,%rs44656,%rs44662;
}
	// end inline asm
	// begin inline asm
	{add.f16 %rs44680,%rs44656,%rs44677;
}
	// end inline asm
	// begin inline asm
	{mul.f16 %rs44683,%rs44662,%rs44668;
}
	// end inline asm
	// begin inline asm
	{add.f16 %rs44686,%rs44662,%rs44683;
}
	// end inline asm
	// begin inline asm
	{mul.f16 %rs44689,%rs44668,%rs44674;
}
	// end inline asm
	// begin inline asm
	{add.f16 %rs44692,%rs44668,%rs44689;
}
	// end inline asm
	// begin inline asm
	{mul.f16 %rs44695,%rs44674,%rs44680;
}
	// end inline asm
	// begin inline asm
	{add.f16 %rs44698,%rs44674,%rs44695;
}
	// end inline asm
	// begin inline asm
	{mul.f16 %rs44701,%rs44680,%rs44686;
}
	// end inline asm
	// begin inline asm
	{add.f16 %rs44704,%rs44680,%rs44701;
}
	// end inline asm
	// begin inline asm
	{mul.f16 %rs44707,%rs44686,%rs44692;
}
	// end inline asm
	// begin inline asm
	{add.f16 %rs44710,%rs44686,%rs44707;
}
	// end inline asm
	// begin inline asm
	{mul.f16 %rs44713,%rs44692,%rs44698;
}
	// end inline asm
	// begin inline asm
	{add.f16 %rs44716,%rs44692,%rs44713;
}
	// end inline asm
	// begin inline asm
	{mul.f16 %rs44719,%rs44698,%rs44704;
}
	// end inline asm
	// begin inline asm
	{add.f16 %rs44722,%rs44698,%rs44719;
}
	// end inline asm
	// begin inline asm
	{mul.f16 %rs44725,%rs44704,%rs44710;
}
	// end inline asm
	// begin inline asm
	{add.f16 %rs44728,%rs44704,%rs44725;
}
	// end inline asm
	// begin inline asm
	{mul.f16 %rs44731,%rs44710,%rs44716;
}
	// end inline asm
	// begin inline asm
	{add.f16 %rs44734,%rs44710,%rs44731;
}
	// end inline asm
	// begin inline asm
	{mul.f16 %rs44737,%rs44716,%rs44722;
}
	// end inline asm
	// begin inline asm
	{add.f16 %rs44740,%rs44716,%rs44737;
}
	// end inline asm
	// begin inline asm
	{mul.f16 %rs44743,%rs44722,%rs44728;
}
	// end inline asm
	// begin inline asm
	{add.f16 %rs44746,%rs44722,%rs44743;
}
	// end inline asm
	// begin inline asm
	{mul.f16 %rs44749,%rs44728,%rs44734;
}
	// end inline asm
	// begin inline asm
	{add.f16 %rs44752,%rs44728,%rs44749;
}
	// end inline asm
	// begin inline asm
	{mul.f16 %rs44755,%rs44734,%rs44740;
}
	// end inline asm
	// begin inline asm
	{add.f16 %rs44758,%rs44734,%rs44755;
}
	// end inline asm
	// begin inline asm
	{mul.f16 %rs44761,%rs44740,%rs44746;
}
	// end inline asm
	// begin inline asm
	{add.f16 %rs44764,%rs44740,%rs44761;
}
	// end inline asm
	// begin inline asm
	{mul.f16 %rs44767,%rs44746,%rs44752;
}
	// end inline asm
	// begin inline asm
	{add.f16 %rs44770,%rs44746,%rs44767;
}
	// end inline asm
	// begin inline asm
	{mul.f16 %rs44773,%rs44752,%rs44758;
}
	// end inline asm
	// begin inline asm
	{add.f16 %rs44776,%rs44752,%rs44773;
}
	// end inline asm
	// begin inline asm
	{mul.f16 %rs44779,%rs44758,%rs44764;
}
	// end inline asm
	// begin inline asm
	{add.f16 %rs44782,%rs44758,%rs44779;
}
	// end inline asm
	// begin inline asm
	{mul.f16 %rs44785,%rs44764,%rs44770;
}
	// end inline asm
	// begin inline asm
	{add.f16 %rs44788,%rs44764,%rs44785;
}
	// end inline asm
	// begin inline asm
	{mul.f16 %rs44791,%rs44770,%rs44776;
}
	// end inline asm
	// begin inline asm
	{add.f16 %rs44794,%rs44770,%rs44791;
}
	// end inline asm
	// begin inline asm
	{mul.f16 %rs44797,%rs44776,%rs44782;
}
	// end inline asm
	// begin inline asm
	{add.f16 %rs44800,%rs44776,%rs44797;
}
	// end inline asm
	// begin inline asm
	{mul.f16 %rs44803,%rs44782,%rs44788;
}
	// end inline asm
	// begin inline asm
	{add.f16 %rs44806,%rs44782,%rs44803;
}
	// end inline asm
	// begin inline asm
	{mul.f16 %rs44809,%rs44788,%rs44794;
}
	// end inline asm
	// begin inline asm
	{add.f16 %rs44812,%rs44788,%rs44809;
}
	// end inline asm
	// begin inline asm
	{mul.f16 %rs44815,%rs44794,%rs44800;
}
	// end inline asm
	// begin inline asm
	{add.f16 %rs44818,%rs44794,%rs44815;
}
	// end inline asm
	// begin inline asm
	{mul.f16 %rs44821,%rs44800,%rs44806;
}
	// end inline asm
	// begin inline asm
	{add.f16 %rs44824,%rs44800,%rs44821;
}
	// end inline asm
	// begin inline asm
	{mul.f16 %rs44827,%rs44806,%rs44812;
}
	// end inline asm
	// begin inline asm
	{add.f16 %rs44830,%rs44806,%rs44827;
}
	// end inline asm
	// begin inline asm
	{mul.f16 %rs44833,%rs44812,%rs44818;
}
	// end inline asm
	// begin inline asm
	{add.f16 %rs44836,%rs44812,%rs44833;
}
	// end inline asm
	// begin inline asm
	{mul.f16 %rs44839,%rs44818,%rs44824;
}
	// end inline asm
	// begin inline asm
	{add.f16 %rs44842,%rs44818,%rs44839;
}
	// end inline asm
	// begin inline asm
	{mul.f16 %rs44845,%rs44824,%rs44830;
}
	// end inline asm
	// begin inline asm
	{add.f16 %rs44848,%rs44824,%rs44845;
}
	// end inline asm
	// begin inline asm
	{mul.f16 %rs44851,%rs44830,%rs44836;
}
	// end inline asm
	// begin inline asm
	{add.f16 %rs44854,%rs44830,%rs44851;
}
	// end inline asm
	// begin inline asm
	{mul.f16 %rs44857,%rs44836,%rs44842;
}
	// end inline asm
	// begin inline asm
	{add.f16 %rs44860,%rs44836,%rs44857;
}
	// end inline asm
	// begin inline asm
	{mul.f16 %rs44863,%rs44842,%rs44848;
}
	// end inline asm
	// begin inline asm
	{add.f16 %rs44866,%rs44842,%rs44863;
}
	// end inline asm
	// begin inline asm
	{mul.f16 %rs44869,%rs44848,%rs44854;
}
	// end inline asm
	// begin inline asm
	{add.f16 %rs44872,%rs44848,%rs44869;
}
	// end inline asm
	// begin inline asm
	{mul.f16 %rs44875,%rs44854,%rs44860;
}
	// end inline asm
	// begin inline asm
	{add.f16 %rs44878,%rs44854,%rs44875;
}
	// end inline asm
	// begin inline asm
	{mul.f16 %rs44881,%rs44860,%rs44866;
}
	// end inline asm
	// begin inline asm
	{add.f16 %rs44884,%rs44860,%rs44881;
}
	// end inline asm
	// begin inline asm
	{mul.f16 %rs44887,%rs44866,%rs44872;
}
	// end inline asm
	// begin inline asm
	{add.f16 %rs44890,%rs44866,%rs44887;
}
	// end inline asm
	// begin inline asm
	{mul.f16 %rs44893,%rs44872,%rs44878;
}
	// end inline asm
	// begin inline asm
	{add.f16 %rs44896,%rs44872,%rs44893;
}
	// end inline asm
	// begin inline asm
	{mul.f16 %rs44899,%rs44878,%rs44884;
}
	// end inline asm
	// begin inline asm
	{add.f16 %rs44902,%rs44878,%rs44899;
}
	// end inline asm
	// begin inline asm
	{mul.f16 %rs44905,%rs44884,%rs44890;
}
	// end inline asm
	// begin inline asm
	{add.f16 %rs44908,%rs44884,%rs44905;
}
	// end inline asm
	// begin inline asm
	{mul.f16 %rs44911,%rs44890,%rs44896;
}
	// end inline asm
	// begin inline asm
	{add.f16 %rs44914,%rs44890,%rs44911;
}
	// end inline asm
	// begin inline asm
	{mul.f16 %rs44917,%rs44896,%rs44902;
}
	// end inline asm
	// begin inline asm
	{add.f16 %rs44920,%rs44896,%rs44917;
}
	// end inline asm
	// begin inline asm
	{mul.f16 %rs44923,%rs44902,%rs44908;
}
	// end inline asm
	// begin inline asm
	{add.f16 %rs44926,%rs44902,%rs44923;
}
	// end inline asm
	// begin inline asm
	{mul.f16 %rs44929,%rs44908,%rs44914;
}
	// end inline asm
	// begin inline asm
	{add.f16 %rs44932,%rs44908,%rs44929;
}
	// end inline asm
	// begin inline asm
	{mul.f16 %rs44935,%rs44914,%rs44920;
}
	// end inline asm
	// begin inline asm
	{add.f16 %rs44938,%rs44914,%rs44935;
}
	// end inline asm
	// begin inline asm
	{mul.f16 %rs44941,%rs44920,%rs44926;
}
	// end inline asm
	// begin inline asm
	{add.f16 %rs44944,%rs44920,%rs44941;
}
	// end inline asm
	// begin inline asm
	{mul.f16 %rs44947,%rs44926,%rs44932;
}
	// end inline asm
	// begin inline asm
	{add.f16 %rs44950,%rs44926,%rs44947;
}
	// end inline asm
	// begin inline asm
	{mul.f16 %rs44953,%rs44932,%rs44938;
}
	// end inline asm
	// begin inline asm
	{add.f16 %rs44956,%rs44932,%rs44953;
}
	// end inline asm
	// begin inline asm
	{mul.f16 %rs44959,%rs44938,%rs44944;
}
	// end inline asm
	// begin inline asm
	{add.f16 %rs44962,%rs44938,%rs44959;
}
	// end inline asm
	// begin inline asm
	{mul.f16 %rs44965,%rs44944,%rs44950;
}
	// end inline asm
	// begin inline asm
	{add.f16 %rs44968,%rs44944,%rs44965;
}
	// end inline asm
	// begin inline asm
	{mul.f16 %rs44971,%rs44950,%rs44956;
}
	// end inline asm
	// begin inline asm
	{add.f16 %rs44974,%rs44950,%rs44971;
}
	// end inline asm
	// begin inline asm
	{mul.f16 %rs44977,%rs44956,%rs44962;
}
	// end inline asm
	// begin inline asm
	{add.f16 %rs44980,%rs44956,%rs44977;
}
	// end inline asm
	// begin inline asm
	{mul.f16 %rs44983,%rs44962,%rs44968;
}
	// end inline asm
	// begin inline asm
	{add.f16 %rs44986,%rs44962,%rs44983;
}
	// end inline asm
	// begin inline asm
	{mul.f16 %rs44989,%rs44968,%rs44974;
}
	// end inline asm
	// begin inline asm
	{add.f16 %rs44992,%rs44968,%rs44989;
}
	// end inline asm
	// begin inline asm
	{mul.f16 %rs44995,%rs44974,%rs44980;
}
	// end inline asm
	// begin inline asm
	{add.f16 %rs44998,%rs44974,%rs44995;
}
	// end inline asm
	// begin inline asm
	{mul.f16 %rs45001,%rs44980,%rs44986;
}
	// end inline asm
	// begin inline asm
	{add.f16 %rs45004,%rs44980,%rs45001;
}
	// end inline asm
	// begin inline asm
	{mul.f16 %rs45007,%rs44986,%rs44992;
}
	// end inline asm
	// begin inline asm
	{add.f16 %rs45010,%rs44986,%rs45007;
}
	// end inline asm
	// begin inline asm
	{mul.f16 %rs45013,%rs44992,%rs44998;
}
	// end inline asm
	// begin inline asm
	{add.f16 %rs45016,%rs44992,%rs45013;
}
	// end inline asm
	// begin inline asm
	{mul.f16 %rs45019,%rs44998,%rs45004;
}
	// end inline asm
	// begin inline asm
	{add.f16 %rs45022,%rs44998,%rs45019;
}
	// end inline asm
	// begin inline asm
	{mul.f16 %rs45025,%rs45004,%rs45010;
}
	// end inline asm
	// begin inline asm
	{add.f16 %rs45028,%rs45004,%rs45025;
}
	// end inline asm
	// begin inline asm
	{mul.f16 %rs45031,%rs45010,%rs45016;
}
	// end inline asm
	// begin inline asm
	{add.f16 %rs45034,%rs45010,%rs45031;
}
	// end inline asm
	// begin inline asm
	{mul.f16 %rs45037,%rs45016,%rs45022;
}
	// end inline asm
	// begin inline asm
	{add.f16 %rs45040,%rs45016,%rs45037;
}
	// end inline asm
	// begin inline asm
	{mul.f16 %rs45043,%rs45022,%rs45028;
}
	// end inline asm
	// begin inline asm
	{add.f16 %rs45046,%rs45022,%rs45043;
}
	// end inline asm
	// begin inline asm
	{mul.f16 %rs45049,%rs45028,%rs45034;
}
	// end inline asm
	// begin inline asm
	{add.f16 %rs45052,%rs45028,%rs45049;
}
	// end inline asm
	// begin inline asm
	{mul.f16 %rs45055,%rs45034,%rs45040;
}
	// end inline asm
	// begin inline asm
	{add.f16 %rs45058,%rs45034,%rs45055;
}
	// end inline asm
	// begin inline asm
	{mul.f16 %rs45061,%rs45040,%rs45046;
}
	// end inline asm
	// begin inline asm
	{add.f16 %rs45064,%rs45040,%rs45061;
}
	// end inline asm
	// begin inline asm
	{mul.f16 %rs45067,%rs45046,%rs45052;
}
	// end inline asm
	// begin inline asm
	{add.f16 %rs45070,%rs45046,%rs45067;
}
	// end inline asm
	// begin inline asm
	{mul.f16 %rs45073,%rs45052,%rs45058;
}
	// end inline asm
	// begin inline asm
	{add.f16 %rs45076,%rs45052,%rs45073;
}
	// end inline asm
	// begin inline asm
	{mul.f16 %rs45079,%rs45058,%rs45064;
}
	// end inline asm
	// begin inline asm
	{add.f16 %rs45082,%rs45058,%rs45079;
}
	// end inline asm
	// begin inline asm
	{mul.f16 %rs45085,%rs45064,%rs45070;
}
	// end inline asm
	// begin inline asm
	{add.f16 %rs45088,%rs45064,%rs45085;
}
	// end inline asm
	// begin inline asm
	{mul.f16 %rs45091,%rs45070,%rs45076;
}
	// end inline asm
	// begin inline asm
	{add.f16 %rs45094,%rs45070,%rs45091;
}
	// end inline asm
	// begin inline asm
	{mul.f16 %rs45097,%rs45076,%rs45082;
}
	// end inline asm
	// begin inline asm
	{add.f16 %rs45100,%rs45076,%rs45097;
}
	// end inline asm
	// begin inline asm
	{mul.f16 %rs45103,%rs45082,%rs45088;
}
	// end inline asm
	// begin inline asm
	{add.f16 %rs45106,%rs45082,%rs45103;
}
	// end inline asm
	// begin inline asm
	{mul.f16 %rs45109,%rs45088,%rs45094;
}
	// end inline asm
	// begin inline asm
	{add.f16 %rs45112,%rs45088,%rs45109;
}
	// end inline asm
	// begin inline asm
	{mul.f16 %rs45115,%rs45094,%rs45100;
}
	// end inline asm
	// begin inline asm
	{add.f16 %rs45118,%rs45094,%rs45115;
}
	// end inline asm
	// begin inline asm
	{mul.f16 %rs45121,%rs45100,%rs45106;
}
	// end inline asm
	// begin inline asm
	{add.f16 %rs45124,%rs45100,%rs45121;
}
	// end inline asm
	// begin inline asm
	{mul.f16 %rs45127,%rs45106,%rs45112;
}
	// end inline asm
	// begin inline asm
	{add.f16 %rs45130,%rs45106,%rs45127;
}
	// end inline asm
	// begin inline asm
	{mul.f16 %rs45133,%rs45112,%rs45118;
}
	// end inline asm
	// begin inline asm
	{add.f16 %rs45136,%rs45112,%rs45133;
}
	// end inline asm
	// begin inline asm
	{mul.f16 %rs45139,%rs45118,%rs45124;
}
	// end inline asm
	// begin inline asm
	{add.f16 %rs45142,%rs45118,%rs45139;
}
	// end inline asm
	// begin inline asm
	{mul.f16 %rs45145,%rs45124,%rs45130;
}
	// end inline asm
	// begin inline asm
	{add.f16 %rs45148,%rs45124,%rs45145;
}
	// end inline asm
	// begin inline asm
	{mul.f16 %rs45151,%rs45130,%rs45136;
}
	// end inline asm
	// begin inline asm
	{add.f16 %rs45154,%rs45130,%rs45151;
}
	// end inline asm
	// begin inline asm
	{mul.f16 %rs45157,%rs45136,%rs45142;
}
	// end inline asm
	// begin inline asm
	{add.f16 %rs45160,%rs45136,%rs45157;
}
	// end inline asm
	// begin inline asm
	{mul.f16 %rs45163,%rs45142,%rs45148;
}
	// end inline asm
	// begin inline asm
	{add.f16 %rs45166,%rs45142,%rs45163;
}
	// end inline asm
	// begin inline asm
	{mul.f16 %rs45169,%rs45148,%rs45154;
}
	// end inline asm
	// begin inline asm
	{add.f16 %rs45172,%rs45148,%rs45169;
}
	// end inline asm
	// begin inline asm
	{mul.f16 %rs45175,%rs45154,%rs45160;
}
	// end inline asm
	// begin inline asm
	{add.f16 %rs45178,%rs45154,%rs45175;
}
	// end inline asm
	// begin inline asm
	{mul.f16 %rs45181,%rs45160,%rs45166;
}
	// end inline asm
	// begin inline asm
	{add.f16 %rs45184,%rs45160,%rs45181;
}
	// end inline asm
	// begin inline asm
	{mul.f16 %rs45187,%rs45166,%rs45172;
}
	// end inline asm
	// begin inline asm
	{add.f16 %rs45190,%rs45166,%rs45187;
}
	// end inline asm
	// begin inline asm
	{mul.f16 %rs45193,%rs45172,%rs45178;
}
	// end inline asm
	// begin inline asm
	{add.f16 %rs45196,%rs45172,%rs45193;
}
	// end inline asm
	// begin inline asm
	{mul.f16 %rs45199,%rs45178,%rs45184;
}
	// end inline asm
	// begin inline asm
	{add.f16 %rs45202,%rs45178,%rs45199;
}
	// end inline asm
	// begin inline asm
	{mul.f16 %rs45205,%rs45184,%rs45190;
}
	// end inline asm
	// begin inline asm
	{add.f16 %rs45208,%rs45184,%rs45205;
}
	// end inline asm
	// begin inline asm
	{mul.f16 %rs45211,%rs45190,%rs45196;
}
	// end inline asm
	// begin inline asm
	{add.f16 %rs45214,%rs45190,%rs45211;
}
	// end inline asm
	// begin inline asm
	{mul.f16 %rs45217,%rs45196,%rs45202;
}
	// end inline asm
	// begin inline asm
	{add.f16 %rs45220,%rs45196,%rs45217;
}
	// end inline asm
	// begin inline asm
	{mul.f16 %rs45223,%rs45202,%rs45208;
}
	// end inline asm
	// begin inline asm
	{add.f16 %rs45226,%rs45202,%rs45223;
}
	// end inline asm
	// begin inline asm
	{mul.f16 %rs45229,%rs45208,%rs45214;
}
	// end inline asm
	// begin inline asm
	{add.f16 %rs45232,%rs45208,%rs45229;
}
	// end inline asm
	// begin inline asm
	{mul.f16 %rs45235,%rs45214,%rs45220;
}
	// end inline asm
	// begin inline asm
	{add.f16 %rs45238,%rs45214,%rs45235;
}
	// end inline asm
	// begin inline asm
	{mul.f16 %rs45241,%rs45220,%rs45226;
}
	// end inline asm
	// begin inline asm
	{add.f16 %rs45244,%rs45220,%rs45241;
}
	// end inline asm
	// begin inline asm
	{mul.f16 %rs45247,%rs45226,%rs45232;
}
	// end inline asm
	// begin inline asm
	{add.f16 %rs45250,%rs45226,%rs45247;
}
	// end inline asm
	// begin inline asm
	{mul.f16 %rs45253,%rs45232,%rs45238;
}
	// end inline asm
	// begin inline asm
	{add.f16 %rs45256,%rs45232,%rs45253;
}
	// end inline asm
	// begin inline asm
	{mul.f16 %rs45259,%rs45238,%rs45244;
}
	// end inline asm
	// begin inline asm
	{add.f16 %rs45262,%rs45238,%rs45259;
}
	// end inline asm
	// begin inline asm
	{mul.f16 %rs45265,%rs45244,%rs45250;
}
	// end inline asm
	// begin inline asm
	{add.f16 %rs45268,%rs45244,%rs45265;
}
	// end inline asm
	// begin inline asm
	{mul.f16 %rs45271,%rs45250,%rs45256;
}
	// end inline asm
	// begin inline asm
	{add.f16 %rs45274,%rs45250,%rs45271;
}
	// end inline asm
	// begin inline asm
	{mul.f16 %rs45277,%rs45256,%rs45262;
}
	// end inline asm
	// begin inline asm
	{add.f16 %rs45280,%rs45256,%rs45277;
}
	// end inline asm
	// begin inline asm
	{mul.f16 %rs45283,%rs45262,%rs45268;
}
	// end inline asm
	// begin inline asm
	{add.f16 %rs45286,%rs45262,%rs45283;
}
	// end inline asm
	// begin inline asm
	{mul.f16 %rs45289,%rs45268,%rs45274;
}
	// end inline asm
	// begin inline asm
	{add.f16 %rs45292,%rs45268,%rs45289;
}
	// end inline asm
	// begin inline asm
	{mul.f16 %rs45295,%rs45274,%rs45280;
}
	// end inline asm
	// begin inline asm
	{add.f16 %rs45298,%rs45274,%rs45295;
}
	// end inline asm
	// begin inline asm
	{mul.f16 %rs45301,%rs45280,%rs45286;
}
	// end inline asm
	// begin inline asm
	{add.f16 %rs45304,%rs45280,%rs45301;
}
	// end inline asm
	// begin inline asm
	{mul.f16 %rs45307,%rs45286,%rs45292;
}
	// end inline asm
	// begin inline asm
	{add.f16 %rs45310,%rs45286,%rs45307;
}
	// end inline asm
	// begin inline asm
	{mul.f16 %rs45313,%rs45292,%rs45298;
}
	// end inline asm
	// begin inline asm
	{add.f16 %rs45316,%rs45292,%rs45313;
}
	// end inline asm
	// begin inline asm
	{mul.f16 %rs45319,%rs45298,%rs45304;
}
	// end inline asm
	// begin inline asm
	{add.f16 %rs45322,%rs45298,%rs45319;
}
	// end inline asm
	// begin inline asm
	{mul.f16 %rs45325,%rs45304,%rs45310;
}
	// end inline asm
	// begin inline asm
	{add.f16 %rs45328,%rs45304,%rs45325;
}
	// end inline asm
	// begin inline asm
	{mul.f16 %rs45331,%rs45310,%rs45316;
}
	// end inline asm
	// begin inline asm
	{add.f16 %rs45334,%rs45310,%rs45331;
}
	// end inline asm
	// begin inline asm
	{mul.f16 %rs45337,%rs45316,%rs45322;
}
	// end inline asm
	// begin inline asm
	{add.f16 %rs45340,%rs45316,%rs45337;
}
	// end inline asm
	// begin inline asm
	{mul.f16 %rs45343,%rs45322,%rs45328;
}
	// end inline asm
	// begin inline asm
	{add.f16 %rs45346,%rs45322,%rs45343;
}
	// end inline asm
	// begin inline asm
	{mul.f16 %rs45349,%rs45328,%rs45334;
}
	// end inline asm
	// begin inline asm
	{add.f16 %rs45352,%rs45328,%rs45349;
}
	// end inline asm
	// begin inline asm
	{mul.f16 %rs45355,%rs45334,%rs45340;
}
	// end inline asm
	// begin inline asm
	{add.f16 %rs45358,%rs45334,%rs45355;
}
	// end inline asm
	// begin inline asm
	{mul.f16 %rs45361,%rs45340,%rs45346;
}
	// end inline asm
	// begin inline asm
	{add.f16 %rs45364,%rs45340,%rs45361;
}
	// end inline asm
	// begin inline asm
	{mul.f16 %rs45367,%rs45346,%rs45352;
}
	// end inline asm
	// begin inline asm
	{add.f16 %rs45370,%rs45346,%rs45367;
}
	// end inline asm
	// begin inline asm
	{mul.f16 %rs45373,%rs45352,%rs45358;
}
	// end inline asm
	// begin inline asm
	{add.f16 %rs45376,%rs45352,%rs45373;
}
	// end inline asm
	// begin inline asm
	{mul.f16 %rs45379,%rs45358,%rs45364;
}
	// end inline asm
	// begin inline asm
	{add.f16 %rs45382,%rs45358,%rs45379;
}
	// end inline asm
	// begin inline asm
	{mul.f16 %rs45385,%rs45364,%rs45370;
}
	// end inline asm
	// begin inline asm
	{add.f16 %rs45388,%rs45364,%rs45385;
}
	// end inline asm
	// begin inline asm
	{mul.f16 %rs45391,%rs45370,%rs45376;
}
	// end inline asm
	// begin inline asm
	{add.f16 %rs45394,%rs45370,%rs45391;
}
	// end inline asm
	// begin inline asm
	{mul.f16 %rs45397,%rs45376,%rs45382;
}
	// end inline asm
	// begin inline asm
	{add.f16 %rs45400,%rs45376,%rs45397;
}
	// end inline asm
	// begin inline asm
	{mul.f16 %rs45403,%rs45382,%rs45388;
}
	// end inline asm
	// begin inline asm
	{add.f16 %rs45406,%rs45382,%rs45403;
}
	// end inline asm
	// begin inline asm
	{mul.f16 %rs45409,%rs45388,%rs45394;
}
	// end inline asm
	// begin inline asm
	{add.f16 %rs45412,%rs45388,%rs45409;
}
	// end inline asm
	// begin inline asm
	{mul.f16 %rs45415,%rs45394,%rs45400;
}
	// end inline asm
	// begin inline asm
	{add.f16 %rs45418,%rs45394,%rs45415;
}
	// end inline asm
	// begin inline asm
	{mul.f16 %rs45421,%rs45400,%rs45406;
}
	// end inline asm
	// begin inline asm
	{add.f16 %rs45424,%rs45400,%rs45421;
}
	// end inline asm
	// begin inline asm
	{mul.f16 %rs45427,%rs45406,%rs45412;
}
	// end inline asm
	// begin inline asm
	{add.f16 %rs45430,%rs45406,%rs45427;
}
	// end inline asm
	// begin inline asm
	{mul.f16 %rs45433,%rs45412,%rs45418;
}
	// end inline asm
	// begin inline asm
	{add.f16 %rs45436,%rs45412,%rs45433;
}
	// end inline asm
	// begin inline asm
	{mul.f16 %rs45439,%rs45418,%rs45424;
}
	// end inline asm
	// begin inline asm
	{add.f16 %rs45442,%rs45418,%rs45439;
}
	// end inline asm
	// begin inline asm
	{mul.f16 %rs45445,%rs45424,%rs45430;
}
	// end inline asm
	// begin inline asm
	{add.f16 %rs45448,%rs45424,%rs45445;
}
	// end inline asm
	// begin inline asm
	{mul.f16 %rs45451,%rs45430,%rs45436;
}
	// end inline asm
	// begin inline asm
	{add.f16 %rs45454,%rs45430,%rs45451;
}
	// end inline asm
	// begin inline asm
	{mul.f16 %rs45457,%rs45436,%rs45442;
}
	// end inline asm
	// begin inline asm
	{add.f16 %rs45460,%rs45436,%rs45457;
}
	// end inline asm
	// begin inline asm
	{mul.f16 %rs45463,%rs45442,%rs45448;
}
	// end inline asm
	// begin inline asm
	{add.f16 %rs45466,%rs45442,%rs45463;
}
	// end inline asm
	// begin inline asm
	{mul.f16 %rs45469,%rs45448,%rs45454;
}
	// end inline asm
	// begin inline asm
	{add.f16 %rs45472,%rs45448,%rs45469;
}
	// end inline asm
	// begin inline asm
	{mul.f16 %rs45475,%rs45454,%rs45460;
}
	// end inline asm
	// begin inline asm
	{add.f16 %rs45478,%rs45454,%rs45475;
}
	// end inline asm
	// begin inline asm
	{mul.f16 %rs45481,%rs45460,%rs45466;
}
	// end inline asm
	// begin inline asm
	{add.f16 %rs45484,%rs45460,%rs45481;
}
	// end inline asm
	// begin inline asm
	{mul.f16 %rs45487,%rs45466,%rs45472;
}
	// end inline asm
	// begin inline asm
	{add.f16 %rs45490,%rs45466,%rs45487;
}
	// end inline asm
	// begin inline asm
	{mul.f16 %rs45493,%rs45472,%rs45478;
}
	// end inline asm
	// begin inline asm
	{add.f16 %rs45496,%rs45472,%rs45493;
}
	// end inline asm
	// begin inline asm
	{mul.f16 %rs45499,%rs45478,%rs45484;
}
	// end inline asm
	// begin inline asm
	{add.f16 %rs45502,%rs45478,%rs45499;
}
	// end inline asm
	// begin inline asm
	{mul.f16 %rs45505,%rs45484,%rs45490;
}
	// end inline asm
	// begin inline asm
	{add.f16 %rs45508,%rs45484,%rs45505;
}
	// end inline asm
	// begin inline asm
	{mul.f16 %rs45511,%rs45490,%rs45496;
}
	// end inline asm
	// begin inline asm
	{add.f16 %rs45514,%rs45490,%rs45511;
}
	// end inline asm
	// begin inline asm
	{mul.f16 %rs45517,%rs45496,%rs45502;
}
	// end inline asm
	// begin inline asm
	{add.f16 %rs45520,%rs45496,%rs45517;
}
	// end inline asm
	// begin inline asm
	{mul.f16 %rs45523,%rs45502,%rs45508;
}
	// end inline asm
	// begin inline asm
	{add.f16 %rs45526,%rs45502,%rs45523;
}
	// end inline asm
	// begin inline asm
	{mul.f16 %rs45529,%rs45508,%rs45514;
}
	// end inline asm
	// begin inline asm
	{add.f16 %rs45532,%rs45508,%rs45529;
}
	// end inline asm
	// begin inline asm
	{mul.f16 %rs45535,%rs45514,%rs45520;
}
	// end inline asm
	// begin inline asm
	{add.f16 %rs45538,%rs45514,%rs45535;
}
	// end inline asm
	// begin inline asm
	{mul.f16 %rs45541,%rs45520,%rs45526;
}
	// end inline asm
	// begin inline asm
	{add.f16 %rs45544,%rs45520,%rs45541;
}
	// end inline asm
	// begin inline asm
	{mul.f16 %rs45547,%rs45526,%rs45532;
}
	// end inline asm
	// begin inline asm
	{add.f16 %rs45550,%rs45526,%rs45547;
}
	// end inline asm
	// begin inline asm
	{mul.f16 %rs45553,%rs45532,%rs45538;
}
	// end inline asm
	// begin inline asm
	{add.f16 %rs45556,%rs45532,%rs45553;
}
	// end inline asm
	// begin inline asm
	{mul.f16 %rs45559,%rs45538,%rs45544;
}
	// end inline asm
	// begin inline asm
	{add.f16 %rs45562,%rs45538,%rs45559;
}
	// end inline asm
	// begin inline asm
	{mul.f16 %rs45565,%rs45544,%rs45550;
}
	// end inline asm
	// begin inline asm
	{add.f16 %rs45568,%rs45544,%rs45565;
}
	// end inline asm
	// begin inline asm
	{mul.f16 %rs45571,%rs45550,%rs45556;
}
	// end inline asm
	// begin inline asm
	{add.f16 %rs45574,%rs45550,%rs45571;
}
	// end inline asm
	// begin inline asm
	{mul.f16 %rs45577,%rs45556,%rs45562;
}
	// end inline asm
	// begin inline asm
	{add.f16 %rs45580,%rs45556,%rs45577;
}
	// end inline asm
	// begin inline asm
	{mul.f16 %rs45583,%rs45562,%rs45568;
}
	// end inline asm
	// begin inline asm
	{add.f16 %rs45586,%rs45562,%rs45583;
}
	// end inline asm
	// begin inline asm
	{mul.f16 %rs45589,%rs45568,%rs45574;
}
	// end inline asm
	// begin inline asm
	{add.f16 %rs45592,%rs45568,%rs45589;
}
	// end inline asm
	// begin inline asm
	{mul.f16 %rs45595,%rs45574,%rs45580;
}
	// end inline asm
	// begin inline asm
	{add.f16 %rs45598,%rs45574,%rs45595;
}
	// end inline asm
	// begin inline asm
	{mul.f16 %rs45601,%rs45580,%rs45586;
}
	// end inline asm
	// begin inline asm
	{add.f16 %rs45604,%rs45580,%rs45601;
}
	// end inline asm
	// begin inline asm
	{mul.f16 %rs45607,%rs45586,%rs45592;
}
	// end inline asm
	// begin inline asm
	{add.f16 %rs45610,%rs45586,%rs45607;
}
	// end inline asm
	// begin inline asm
	{mul.f16 %rs45613,%rs45592,%rs45598;
}
	// end inline asm
	// begin inline asm
	{add.f16 %rs45616,%rs45592,%rs45613;
}
	// end inline asm
	// begin inline asm
	{mul.f16 %rs45619,%rs45598,%rs45604;
}
	// end inline asm
	// begin inline asm
	{add.f16 %rs45622,%rs45598,%rs45619;
}
	// end inline asm
	// begin inline asm
	{mul.f16 %rs45625,%rs45604,%rs45610;
}
	// end inline asm
	// begin inline asm
	{add.f16 %rs45628,%rs45604,%rs45625;
}
	// end inline asm
	// begin inline asm
	{mul.f16 %rs45631,%rs45610,%rs45616;
}
	// end inline asm
	// begin inline asm
	{add.f16 %rs45634,%rs45610,%rs45631;
}
	// end inline asm
	// begin inline asm
	{mul.f16 %rs45637,%rs45616,%rs45622;
}
	// end inline asm
	// begin inline asm
	{add.f16 %rs45640,%rs45616,%rs45637;
}
	// end inline asm
	// begin inline asm
	{mul.f16 %rs45643,%rs45622,%rs45628;
}
	// end inline asm
	// begin inline asm
	{add.f16 %rs45646,%rs45622,%rs45643;
}
	// end inline asm
	// begin inline asm
	{mul.f16 %rs45649,%rs45628,%rs45634;
}
	// end inline asm
	// begin inline asm
	{add.f16 %rs45652,%rs45628,%rs45649;
}
	// end inline asm
	// begin inline asm
	{mul.f16 %rs45655,%rs45634,%rs45640;
}
	// end inline asm
	// begin inline asm
	{add.f16 %rs45658,%rs45634,%rs45655;
}
	// end inline asm
	// begin inline asm
	{mul.f16 %rs45661,%rs45640,%rs45646;
}
	// end inline asm
	// begin inline asm
	{add.f16 %rs45664,%rs45640,%rs45661;
}
	// end inline asm
	// begin inline asm
	{mul.f16 %rs45667,%rs45646,%rs45652;
}
	// end inline asm
	// begin inline asm
	{add.f16 %rs45670,%rs45646,%rs45667;
}
	// end inline asm
	// begin inline asm
	{mul.f16 %rs45673,%rs45652,%rs45658;
}
	// end inline asm
	// begin inline asm
	{add.f16 %rs45676,%rs45652,%rs45673;
}
	// end inline asm
	// begin inline asm
	{mul.f16 %rs45679,%rs45658,%rs45664;
}
	// end inline asm
	// begin inline asm
	{add.f16 %rs45682,%rs45658,%rs45679;
}
	// end inline asm
	// begin inline asm
	{mul.f16 %rs45685,%rs45664,%rs45670;
}
	// end inline asm
	// begin inline asm
	{add.f16 %rs45688,%rs45664,%rs45685;
}
	// end inline asm
	// begin inline asm
	{mul.f16 %rs45691,%rs45670,%rs45676;
}
	// end inline asm
	// begin inline asm
	{add.f16 %rs45694,%rs45670,%rs45691;
}
	// end inline asm
	// begin inline asm
	{mul.f16 %rs45697,%rs45676,%rs45682;
}
	// end inline asm
	// begin inline asm
	{add.f16 %rs45700,%rs45676,%rs45697;
}
	// end inline asm
	// begin inline asm
	{mul.f16 %rs45703,%rs45682,%rs45688;
}
	// end inline asm
	// begin inline asm
	{add.f16 %rs45706,%rs45682,%rs45703;
}
	// end inline asm
	// begin inline asm
	{mul.f16 %rs45709,%rs45688,%rs45694;
}
	// end inline asm
	// begin inline asm
	{add.f16 %rs45712,%rs45688,%rs45709;
}
	// end inline asm
	// begin inline asm
	{mul.f16 %rs45715,%rs45694,%rs45700;
}
	// end inline asm
	// begin inline asm
	{add.f16 %rs45718,%rs45694,%rs45715;
}
	// end inline asm
	// begin inline asm
	{mul.f16 %rs45721,%rs45700,%rs45706;
}
	// end inline asm
	// begin inline asm
	{add.f16 %rs45724,%rs45700,%rs45721;
}
	// end inline asm
	// begin inline asm
	{mul.f16 %rs45727,%rs45706,%rs45712;
}
	// end inline asm
	// begin inline asm
	{add.f16 %rs45730,%rs45706,%rs45727;
}
	// end inline asm
	// begin inline asm
	{mul.f16 %rs45733,%rs45712,%rs45718;
}
	// end inline asm
	// begin inline asm
	{add.f16 %rs45736,%rs45712,%rs45733;
}
	// end inline asm
	// begin inline asm
	{mul.f16 %rs45739,%rs45718,%rs45724;
}
	// end inline asm
	// begin inline asm
	{add.f16 %rs45742,%rs45718,%rs45739;
}
	// end inline asm
	// begin inline asm
	{mul.f16 %rs45745,%rs45724,%rs45730;
}
	// end inline asm
	// begin inline asm
	{add.f16 %rs45748,%rs45724,%rs45745;
}
	// end inline asm
	// begin inline asm
	{mul.f16 %rs45751,%rs45730,%rs45736;
}
	// end inline asm
	// begin inline asm
	{add.f16 %rs45754,%rs45730,%rs45751;
}
	// end inline asm
	// begin inline asm
	{mul.f16 %rs45757,%rs45736,%rs45742;
}
	// end inline asm
	// begin inline asm
	{add.f16 %rs45760,%rs45736,%rs45757;
}
	// end inline asm
	// begin inline asm
	{mul.f16 %rs45763,%rs45742,%rs45748;
}
	// end inline asm
	// begin inline asm
	{add.f16 %rs45766,%rs45742,%rs45763;
}
	// end inline asm
	// begin inline asm
	{mul.f16 %rs45769,%rs45748,%rs45754;
}
	// end inline asm
	// begin inline asm
	{add.f16 %rs45772,%rs45748,%rs45769;
}
	// end inline asm
	// begin inline asm
	{mul.f16 %rs45775,%rs45754,%rs45760;
}
	// end inline asm
	// begin inline asm
	{add.f16 %rs45778,%rs45754,%rs45775;
}
	// end inline asm
	// begin inline asm
	{mul.f16 %rs45781,%rs45760,%rs45766;
}
	// end inline asm
	// begin inline asm
	{add.f16 %rs45784,%rs45760,%rs45781;
}
	// end inline asm
	// begin inline asm
	{mul.f16 %rs45787,%rs45766,%rs45772;
}
	// end inline asm
	// begin inline asm
	{add.f16 %rs45790,%rs45766,%rs45787;
}
	// end inline asm
	// begin inline asm
	{mul.f16 %rs45793,%rs45772,%rs45778;
}
	// end inline asm
	// begin inline asm
	{add.f16 %rs45796,%rs45772,%rs45793;
}
	// end inline asm
	// begin inline asm
	{mul.f16 %rs45799,%rs45778,%rs45784;
}
	// end inline asm
	// begin inline asm
	{add.f16 %rs45802,%rs45778,%rs45799;
}
	// end inline asm
	// begin inline asm
	{mul.f16 %rs45805,%rs45784,%rs45790;
}
	// end inline asm
	// begin inline asm
	{add.f16 %rs45808,%rs45784,%rs45805;
}
	// end inline asm
	// begin inline asm
	{mul.f16 %rs45811,%rs45790,%rs45796;
}
	// end inline asm
	// begin inline asm
	{add.f16 %rs45814,%rs45790,%rs45811;
}
	// end inline asm
	// begin inline asm
	{mul.f16 %rs45817,%rs45796,%rs45802;
}
	// end inline asm
	// begin inline asm
	{add.f16 %rs45820,%rs45796,%rs45817;
}
	// end inline asm
	// begin inline asm
	{mul.f16 %rs45823,%rs45802,%rs45808;
}
	// end inline asm
	// begin inline asm
	{add.f16 %rs45826,%rs45802,%rs45823;
}
	// end inline asm
	// begin inline asm
	{mul.f16 %rs45829,%rs45808,%rs45814;
}
	// end inline asm
	// begin inline asm
	{add.f16 %rs45832,%rs45808,%rs45829;
}
	// end inline asm
	// begin inline asm
	{mul.f16 %rs45835,%rs45814,%rs45820;
}
	// end inline asm
	// begin inline asm
	{add.f16 %rs45838,%rs45814,%rs45835;
}
	// end inline asm
	// begin inline asm
	{mul.f16 %rs45841,%rs45820,%rs45826;
}
	// end inline asm
	// begin inline asm
	{add.f16 %rs45844,%rs45820,%rs45841;
}
	// end inline asm
	// begin inline asm
	{mul.f16 %rs45847,%rs45826,%rs45832;
}
	// end inline asm
	// begin inline asm
	{add.f16 %rs45850,%rs45826,%rs45847;
}
	// end inline asm
	// begin inline asm
	{mul.f16 %rs45853,%rs45832,%rs45838;
}
	// end inline asm
	// begin inline asm
	{add.f16 %rs45856,%rs45832,%rs45853;
}
	// end inline asm
	// begin inline asm
	{mul.f16 %rs45859,%rs45838,%rs45844;
}
	// end inline asm
	// begin inline asm
	{add.f16 %rs45862,%rs45838,%rs45859;
}
	// end inline asm
	// begin inline asm
	{mul.f16 %rs45865,%rs45844,%rs45850;
}
	// end inline asm
	// begin inline asm
	{add.f16 %rs45868,%rs45844,%rs45865;
}
	// end inline asm
	// begin inline asm
	{mul.f16 %rs45871,%rs45850,%rs45856;
}
	// end inline asm
	// begin inline asm
	{add.f16 %rs45874,%rs45850,%rs45871;
}
	// end inline asm
	// begin inline asm
	{mul.f16 %rs45877,%rs45856,%rs45862;
}
	// end inline asm
	// begin inline asm
	{add.f16 %rs45880,%rs45856,%rs45877;
}
	// end inline asm
	// begin inline asm
	{mul.f16 %rs45883,%rs45862,%rs45868;
}
	// end inline asm
	// begin inline asm
	{add.f16 %rs45886,%rs45862,%rs45883;
}
	// end inline asm
	// begin inline asm
	{mul.f16 %rs45889,%rs45868,%rs45874;
}
	// end inline asm
	// begin inline asm
	{add.f16 %rs45892,%rs45868,%rs45889;
}
	// end inline asm
	// begin inline asm
	{mul.f16 %rs45895,%rs45874,%rs45880;
}
	// end inline asm
	// begin inline asm
	{add.f16 %rs45898,%rs45874,%rs45895;
}
	// end inline asm
	// begin inline asm
	{mul.f16 %rs45901,%rs45880,%rs45886;
}
	// end inline asm
	// begin inline asm
	{add.f16 %rs45904,%rs45880,%rs45901;
}
	// end inline asm
	// begin inline asm
	{mul.f16 %rs45907,%rs45886,%rs45892;
}
	// end inline asm
	// begin inline asm
	{add.f16 %rs45910,%rs45886,%rs45907;
}
	// end inline asm
	// begin inline asm
	{mul.f16 %rs45913,%rs45892,%rs45898;
}
	// end inline asm
	// begin inline asm
	{add.f16 %rs45916,%rs45892,%rs45913;
}
	// end inline asm
	// begin inline asm
	{mul.f16 %rs45919,%rs45898,%rs45904;
}
	// end inline asm
	// begin inline asm
	{add.f16 %rs45922,%rs45898,%rs45919;
}
	// end inline asm
	// begin inline asm
	{mul.f16 %rs45925,%rs45904,%rs45910;
}
	// end inline asm
	// begin inline asm
	{add.f16 %rs45928,%rs45904,%rs45925;
}
	// end inline asm
	// begin inline asm
	{mul.f16 %rs45931,%rs45910,%rs45916;
}
	// end inline asm
	// begin inline asm
	{add.f16 %rs45934,%rs45910,%rs45931;
}
	// end inline asm
	// begin inline asm
	{mul.f16 %rs45937,%rs45916,%rs45922;
}
	// end inline asm
	// begin inline asm
	{add.f16 %rs45940,%rs45916,%rs45937;
}
	// end inline asm
	// begin inline asm
	{mul.f16 %rs45943,%rs45922,%rs45928;
}
	// end inline asm
	// begin inline asm
	{add.f16 %rs45946,%rs45922,%rs45943;
}
	// end inline asm
	// begin inline asm
	{mul.f16 %rs45949,%rs45928,%rs45934;
}
	// end inline asm
	// begin inline asm
	{add.f16 %rs45952,%rs45928,%rs45949;
}
	// end inline asm
	// begin inline asm
	{mul.f16 %rs45955,%rs45934,%rs45940;
}
	// end inline asm
	// begin inline asm
	{add.f16 %rs45958,%rs45934,%rs45955;
}
	// end inline asm
	// begin inline asm
	{mul.f16 %rs45961,%rs45940,%rs45946;
}
	// end inline asm
	// begin inline asm
	{add.f16 %rs45964,%rs45940,%rs45961;
}
	// end inline asm
	// begin inline asm
	{mul.f16 %rs45967,%rs45946,%rs45952;
}
	// end inline asm
	// begin inline asm
	{add.f16 %rs45970,%rs45946,%rs45967;
}
	// end inline asm
	// begin inline asm
	{mul.f16 %rs45973,%rs45952,%rs45958;
}
	// end inline asm
	// begin inline asm
	{add.f16 %rs45976,%rs45952,%rs45973;
}
	// end inline asm
	// begin inline asm
	{mul.f16 %rs45979,%rs45958,%rs45964;
}
	// end inline asm
	// begin inline asm
	{add.f16 %rs45982,%rs45958,%rs45979;
}
	// end inline asm
	// begin inline asm
	{mul.f16 %rs45985,%rs45964,%rs45970;
}
	// end inline asm
	// begin inline asm
	{add.f16 %rs45988,%rs45964,%rs45985;
}
	// end inline asm
	// begin inline asm
	{mul.f16 %rs45991,%rs45970,%rs45976;
}
	// end inline asm
	// begin inline asm
	{add.f16 %rs45994,%rs45970,%rs45991;
}
	// end inline asm
	// begin inline asm
	{mul.f16 %rs45997,%rs45976,%rs45982;
}
	// end inline asm
	// begin inline asm
	{add.f16 %rs46000,%rs45976,%rs45997;
}
	// end inline asm
	// begin inline asm
	{mul.f16 %rs46003,%rs45982,%rs45988;
}
	// end inline asm
	// begin inline asm
	{add.f16 %rs46006,%rs45982,%rs46003;
}
	// end inline asm
	// begin inline asm
	{mul.f16 %rs46009,%rs45988,%rs45994;
}
	// end inline asm
	// begin inline asm
	{add.f16 %rs46012,%rs45988,%rs46009;
}
	// end inline asm
	// begin inline asm
	{mul.f16 %rs46015,%rs45994,%rs46000;
}
	// end inline asm
	// begin inline asm
	{add.f16 %rs46018,%rs45994,%rs46015;
}
	// end inline asm
	// begin inline asm
	{mul.f16 %rs46021,%rs46000,%rs46006;
}
	// end inline asm
	// begin inline asm
	{add.f16 %rs46024,%rs46000,%rs46021;
}
	// end inline asm
	// begin inline asm
	{mul.f16 %rs46027,%rs46006,%rs46012;
}
	// end inline asm
	// begin inline asm
	{add.f16 %rs46030,%rs46006,%rs46027;
}
	// end inline asm
	// begin inline asm
	{mul.f16 %rs46033,%rs46012,%rs46018;
}
	// end inline asm
	// begin inline asm
	{add.f16 %rs46036,%rs46012,%rs46033;
}
	// end inline asm
	// begin inline asm
	{mul.f16 %rs46039,%rs46018,%rs46024;
}
	// end inline asm
	// begin inline asm
	{add.f16 %rs46042,%rs46018,%rs46039;
}
	// end inline asm
	// begin inline asm
	{mul.f16 %rs46045,%rs46024,%rs46030;
}
	// end inline asm
	// begin inline asm
	{add.f16 %rs46048,%rs46024,%rs46045;
}
	// end inline asm
	// begin inline asm
	{mul.f16 %rs46051,%rs46030,%rs46036;
}
	// end inline asm
	// begin inline asm
	{add.f16 %rs46054,%rs46030,%rs46051;
}
	// end inline asm
	// begin inline asm
	{mul.f16 %rs46057,%rs46036,%rs46042;
}
	// end inline asm
	// begin inline asm
	{add.f16 %rs46060,%rs46036,%rs46057;
}
	// end inline asm
	// begin inline asm
	{mul.f16 %rs46063,%rs46042,%rs46048;
}
	// end inline asm
	// begin inline asm
	{add.f16 %rs46066,%rs46042,%rs46063;
}
	// end inline asm
	// begin inline asm
	{mul.f16 %rs46069,%rs46048,%rs46054;
}
	// end inline asm
	// begin inline asm
	{add.f16 %rs46072,%rs46048,%rs46069;
}
	// end inline asm
	// begin inline asm
	{mul.f16 %rs46075,%rs46054,%rs46060;
}
	// end inline asm
	// begin inline asm
	{add.f16 %rs46078,%rs46054,%rs46075;
}
	// end inline asm
	// begin inline asm
	{mul.f16 %rs46081,%rs46060,%rs46066;
}
	// end inline asm
	// begin inline asm
	{add.f16 %rs46084,%rs46060,%rs46081;
}
	// end inline asm
	// begin inline asm
	{mul.f16 %rs46087,%rs46066,%rs46072;
}
	// end inline asm
	// begin inline asm
	{add.f16 %rs46090,%rs46066,%rs46087;
}
	// end inline asm
	// begin inline asm
	{mul.f16 %rs46093,%rs46072,%rs46078;
}
	// end inline asm
	// begin inline asm
	{add.f16 %rs46096,%rs46072,%rs46093;
}
	// end inline asm
	// begin inline asm
	{mul.f16 %rs46099,%rs46078,%rs46084;
}
	// end inline asm
	// begin inline asm
	{add.f16 %rs46102,%rs46078,%rs46099;
}
	// end inline asm
	// begin inline asm
	{mul.f16 %rs46105,%rs46084,%rs46090;
}
	// end inline asm
	// begin inline asm
	{add.f16 %rs46108,%rs46084,%rs46105;
}
	// end inline asm
	// begin inline asm
	{mul.f16 %rs46111,%rs46090,%rs46096;
}
	// end inline asm
	// begin inline asm
	{add.f16 %rs46114,%rs46090,%rs46111;
}
	// end inline asm
	// begin inline asm
	{mul.f16 %rs46117,%rs46096,%rs46102;
}
	// end inline asm
	// begin inline asm
	{add.f16 %rs46120,%rs46096,%rs46117;
}
	// end inline asm
	// begin inline asm
	{mul.f16 %rs46123,%rs46102,%rs46108;
}
	// end inline asm
	// begin inline asm
	{add.f16 %rs46126,%rs46102,%rs46123;
}
	// end inline asm
	// begin inline asm
	{mul.f16 %rs46129,%rs46108,%rs46114;
}
	// end inline asm
	// begin inline asm
	{add.f16 %rs46132,%rs46108,%rs46129;
}
	// end inline asm
	// begin inline asm
	{mul.f16 %rs46135,%rs46114,%rs46120;
}
	// end inline asm
	// begin inline asm
	{add.f16 %rs46138,%rs46114,%rs46135;
}
	// end inline asm
	// begin inline asm
	{mul.f16 %rs46141,%rs46120,%rs46126;
}
	// end inline asm
	// begin inline asm
	{add.f16 %rs46144,%rs46120,%rs46141;
}
	// end inline asm
	// begin inline asm
	{mul.f16 %rs46147,%rs46126,%rs46132;
}
	// end inline asm
	// begin inline asm
	{add.f16 %rs46150,%rs46126,%rs46147;
}
	// end inline asm
	// begin inline asm
	{mul.f16 %rs46153,%rs46132,%rs46138;
}
	// end inline asm
	// begin inline asm
	{add.f16 %rs46156,%rs46132,%rs46153;
}
	// end inline asm
	// begin inline asm
	{mul.f16 %rs46159,%rs46138,%rs46144;
}
	// end inline asm
	// begin inline asm
	{add.f16 %rs46162,%rs46138,%rs46159;
}
	// end inline asm
	// begin inline asm
	{mul.f16 %rs46165,%rs46144,%rs46150;
}
	// end inline asm
	// begin inline asm
	{add.f16 %rs46168,%rs46144,%rs46165;
}
	// end inline asm
	// begin inline asm
	{mul.f16 %rs46171,%rs46150,%rs46156;
}
	// end inline asm
	// begin inline asm
	{add.f16 %rs46174,%rs46150,%rs46171;
}
	// end inline asm
	// begin inline asm
	{mul.f16 %rs46177,%rs46156,%rs46162;
}
	// end inline asm
	// begin inline asm
	{add.f16 %rs46180,%rs46156,%rs46177;
}
	// end inline asm
	// begin inline asm
	{mul.f16 %rs46183,%rs46162,%rs46168;
}
	// end inline asm
	// begin inline asm
	{add.f16 %rs46186,%rs46162,%rs46183;
}
	// end inline asm
	// begin inline asm
	{mul.f16 %rs46189,%rs46168,%rs46174;
}
	// end inline asm
	// begin inline asm
	{add.f16 %rs46192,%rs46168,%rs46189;
}
	// end inline asm
	// begin inline asm
	{mul.f16 %rs46195,%rs46174,%rs46180;
}
	// end inline asm
	// begin inline asm
	{add.f16 %rs46198,%rs46174,%rs46195;
}
	// end inline asm
	// begin inline asm
	{mul.f16 %rs46201,%rs46180,%rs46186;
}
	// end inline asm
	// begin inline asm
	{add.f16 %rs46204,%rs46180,%rs46201;
}
	// end inline asm
	// begin inline asm
	{mul.f16 %rs46207,%rs46186,%rs46192;
}
	// end inline asm
	// begin inline asm
	{add.f16 %rs46210,%rs46186,%rs46207;
}
	// end inline asm
	// begin inline asm
	{mul.f16 %rs46213,%rs46192,%rs46198;
}
	// end inline asm
	// begin inline asm
	{add.f16 %rs46216,%rs46192,%rs46213;
}
	// end inline asm
	// begin inline asm
	{mul.f16 %rs46219,%rs46198,%rs46204;
}
	// end inline asm
	// begin inline asm
	{add.f16 %rs46222,%rs46198,%rs46219;
}
	// end inline asm
	// begin inline asm
	{mul.f16 %rs46225,%rs46204,%rs46210;
}
	// end inline asm
	// begin inline asm
	{add.f16 %rs46228,%rs46204,%rs46225;
}
	// end inline asm
	// begin inline asm
	{mul.f16 %rs46231,%rs46210,%rs46216;
}
	// end inline asm
	// begin inline asm
	{add.f16 %rs46234,%rs46210,%rs46231;
}
	// end inline asm
	// begin inline asm
	{mul.f16 %rs46237,%rs46216,%rs46222;
}
	// end inline asm
	// begin inline asm
	{add.f16 %rs46240,%rs46216,%rs46237;
}
	// end inline asm
	// begin inline asm
	{mul.f16 %rs46243,%rs46222,%rs46228;
}
	// end inline asm
	// begin inline asm
	{add.f16 %rs46246,%rs46222,%rs46243;
}
	// end inline asm
	// begin inline asm
	{mul.f16 %rs46249,%rs46228,%rs46234;
}
	// end inline asm
	// begin inline asm
	{add.f16 %rs46252,%rs46228,%rs46249;
}
	// end inline asm
	// begin inline asm
	{mul.f16 %rs46255,%rs46234,%rs46240;
}
	// end inline asm
	// begin inline asm
	{add.f16 %rs46258,%rs46234,%rs46255;
}
	// end inline asm
	// begin inline asm
	{mul.f16 %rs46261,%rs46240,%rs46246;
}
	// end inline asm
	// begin inline asm
	{add.f16 %rs46264,%rs46240,%rs46261;
}
	// end inline asm
	// begin inline asm
	{mul.f16 %rs46267,%rs46246,%rs46252;
}
	// end inline asm
	// begin inline asm
	{add.f16 %rs46270,%rs46246,%rs46267;
}
	// end inline asm
	// begin inline asm
	{mul.f16 %rs46273,%rs46252,%rs46258;
}
	// end inline asm
	// begin inline asm
	{add.f16 %rs46276,%rs46252,%rs46273;
}
	// end inline asm
	// begin inline asm
	{mul.f16 %rs46279,%rs46258,%rs46264;
}
	// end inline asm
	// begin inline asm
	{add.f16 %rs46282,%rs46258,%rs46279;
}
	// end inline asm
	// begin inline asm
	{mul.f16 %rs46285,%rs46264,%rs46270;
}
	// end inline asm
	// begin inline asm
	{add.f16 %rs46288,%rs46264,%rs46285;
}
	// end inline asm
	// begin inline asm
	{mul.f16 %rs46291,%rs46270,%rs46276;
}
	// end inline asm
	// begin inline asm
	{add.f16 %rs46294,%rs46270,%rs46291;
}
	// end inline asm
	// begin inline asm
	{mul.f16 %rs46297,%rs46276,%rs46282;
}
	// end inline asm
	// begin inline asm
	{add.f16 %rs46300,%rs46276,%rs46297;
}
	// end inline asm
	// begin inline asm
	{mul.f16 %rs46303,%rs46282,%rs46288;
}
	// end inline asm
	// begin inline asm
	{add.f16 %rs46306,%rs46282,%rs46303;
}
	// end inline asm
	// begin inline asm
	{mul.f16 %rs46309,%rs46288,%rs46294;
}
	// end inline asm
	// begin inline asm
	{add.f16 %rs46312,%rs46288,%rs46309;
}
	// end inline asm
	// begin inline asm
	{mul.f16 %rs46315,%rs46294,%rs46300;
}
	// end inline asm
	// begin inline asm
	{add.f16 %rs46318,%rs46294,%rs46315;
}
	// end inline asm
	// begin inline asm
	{mul.f16 %rs46321,%rs46300,%rs46306;
}
	// end inline asm
	// begin inline asm
	{add.f16 %rs46324,%rs46300,%rs46321;
}
	// end inline asm
	// begin inline asm
	{mul.f16 %rs46327,%rs46306,%rs46312;
}
	// end inline asm
	// begin inline asm
	{add.f16 %rs46330,%rs46306,%rs46327;
}
	// end inline asm
	// begin inline asm
	{mul.f16 %rs46333,%rs46312,%rs46318;
}
	// end inline asm
	// begin inline asm
	{add.f16 %rs46336,%rs46312,%rs46333;
}
	// end inline asm
	// begin inline asm
	{mul.f16 %rs46339,%rs46318,%rs46324;
}
	// end inline asm
	// begin inline asm
	{add.f16 %rs46342,%rs46318,%rs46339;
}
	// end inline asm
	// begin inline asm
	{mul.f16 %rs46345,%rs46324,%rs46330;
}
	// end inline asm
	// begin inline asm
	{add.f16 %rs46348,%rs46324,%rs46345;
}
	// end inline asm
	// begin inline asm
	{mul.f16 %rs46351,%rs46330,%rs46336;
}
	// end inline asm
	// begin inline asm
	{add.f16 %rs46354,%rs46330,%rs46351;
}
	// end inline asm
	// begin inline asm
	{mul.f16 %rs46357,%rs46336,%rs46342;
}
	// end inline asm
	// begin inline asm
	{add.f16 %rs46360,%rs46336,%rs46357;
}
	// end inline asm
	// begin inline asm
	{mul.f16 %rs46363,%rs46342,%rs46348;
}
	// end inline asm
	// begin inline asm
	{add.f16 %rs46366,%rs46342,%rs46363;
}
	// end inline asm
	// begin inline asm
	{mul.f16 %rs46369,%rs46348,%rs46354;
}
	// end inline asm
	// begin inline asm
	{add.f16 %rs46372,%rs46348,%rs46369;
}
	// end inline asm
	// begin inline asm
	{mul.f16 %rs46375,%rs46354,%rs46360;
}
	// end inline asm
	// begin inline asm
	{add.f16 %rs46378,%rs46354,%rs46375;
}
	// end inline asm
	// begin inline asm
	{mul.f16 %rs46381,%rs46360,%rs46366;
}
	// end inline asm
	// begin inline asm
	{add.f16 %rs46384,%rs46360,%rs46381;
}
	// end inline asm
	// begin inline asm
	{mul.f16 %rs46387,%rs46366,%rs46372;
}
	// end inline asm
	// begin inline asm
	{add.f16 %rs46390,%rs46366,%rs46387;
}
	// end inline asm
	// begin inline asm
	{mul.f16 %rs46393,%rs46372,%rs46378;
}
	// end inline asm
	// begin inline asm
	{add.f16 %rs46396,%rs46372,%rs46393;
}
	// end inline asm
	// begin inline asm
	{mul.f16 %rs46399,%rs46378,%rs46384;
}
	// end inline asm
	// begin inline asm
	{add.f16 %rs46402,%rs46378,%rs46399;
}
	// end inline asm
	// begin inline asm
	{mul.f16 %rs46405,%rs46384,%rs46390;
}
	// end inline asm
	// begin inline asm
	{add.f16 %rs46408,%rs46384,%rs46405;
}
	// end inline asm
	// begin inline asm
	{mul.f16 %rs46411,%rs46390,%rs46396;
}
	// end inline asm
	// begin inline asm
	{add.f16 %rs46414,%rs46390,%rs46411;
}
	// end inline asm
	// begin inline asm
	{mul.f16 %rs46417,%rs46396,%rs46402;
}
	// end inline asm
	// begin inline asm
	{add.f16 %rs46420,%rs46396,%rs46417;
}
	// end inline asm
	// begin inline asm
	{mul.f16 %rs46423,%rs46402,%rs46408;
}
	// end inline asm
	// begin inline asm
	{add.f16 %rs46426,%rs46402,%rs46423;
}
	// end inline asm
	// begin inline asm
	{mul.f16 %rs46429,%rs46408,%rs46414;
}
	// end inline asm
	// begin inline asm
	{add.f16 %rs46432,%rs46408,%rs46429;
}
	// end inline asm
	// begin inline asm
	{mul.f16 %rs46435,%rs46414,%rs46420;
}
	// end inline asm
	// begin inline asm
	{add.f16 %rs46438,%rs46414,%rs46435;
}
	// end inline asm
	// begin inline asm
	{mul.f16 %rs46441,%rs46420,%rs46426;
}
	// end inline asm
	// begin inline asm
	{add.f16 %rs46444,%rs46420,%rs46441;
}
	// end inline asm
	// begin inline asm
	{mul.f16 %rs46447,%rs46426,%rs46432;
}
	// end inline asm
	// begin inline asm
	{add.f16 %rs46450,%rs46426,%rs46447;
}
	// end inline asm
	// begin inline asm
	{mul.f16 %rs46453,%rs46432,%rs46438;
}
	// end inline asm
	// begin inline asm
	{add.f16 %rs46456,%rs46432,%rs46453;
}
	// end inline asm
	// begin inline asm
	{mul.f16 %rs46459,%rs46438,%rs46444;
}
	// end inline asm
	// begin inline asm
	{add.f16 %rs46462,%rs46438,%rs46459;
}
	// end inline asm
	// begin inline asm
	{mul.f16 %rs46465,%rs46444,%rs46450;
}
	// end inline asm
	// begin inline asm
	{add.f16 %rs46468,%rs46444,%rs46465;
}
	// end inline asm
	// begin inline asm
	{mul.f16 %rs46471,%rs46450,%rs46456;
}
	// end inline asm
	// begin inline asm
	{add.f16 %rs46474,%rs46450,%rs46471;
}
	// end inline asm
	// begin inline asm
	{mul.f16 %rs46477,%rs46456,%rs46462;
}
	// end inline asm
	// begin inline asm
	{add.f16 %rs46480,%rs46456,%rs46477;
}
	// end inline asm
	// begin inline asm
	{mul.f16 %rs46483,%rs46462,%rs46468;
}
	// end inline asm
	// begin inline asm
	{add.f16 %rs46486,%rs46462,%rs46483;
}
	// end inline asm
	// begin inline asm
	{mul.f16 %rs46489,%rs46468,%rs46474;
}
	// end inline asm
	// begin inline asm
	{add.f16 %rs46492,%rs46468,%rs46489;
}
	// end inline asm
	// begin inline asm
	{mul.f16 %rs46495,%rs46474,%rs46480;
}
	// end inline asm
	// begin inline asm
	{add.f16 %rs46498,%rs46474,%rs46495;
}
	// end inline asm
	// begin inline asm
	{mul.f16 %rs46501,%rs46480,%rs46486;
}
	// end inline asm
	// begin inline asm
	{add.f16 %rs46504,%rs46480,%rs46501;
}
	// end inline asm
	// begin inline asm
	{mul.f16 %rs46507,%rs46486,%rs46492;
}
	// end inline asm
	// begin inline asm
	{add.f16 %rs46510,%rs46486,%rs46507;
}
	// end inline asm
	// begin inline asm
	{mul.f16 %rs46513,%rs46492,%rs46498;
}
	// end inline asm
	// begin inline asm
	{add.f16 %rs46516,%rs46492,%rs46513;
}
	// end inline asm
	// begin inline asm
	{mul.f16 %rs46519,%rs46498,%rs46504;
}
	// end inline asm
	// begin inline asm
	{add.f16 %rs46522,%rs46498,%rs46519;
}
	// end inline asm
	// begin inline asm
	{mul.f16 %rs46525,%rs46504,%rs46510;
}
	// end inline asm
	// begin inline asm
	{add.f16 %rs46528,%rs46504,%rs46525;
}
	// end inline asm
	// begin inline asm
	{mul.f16 %rs46531,%rs46510,%rs46516;
}
	// end inline asm
	// begin inline asm
	{add.f16 %rs46534,%rs46510,%rs46531;
}
	// end inline asm
	// begin inline asm
	{mul.f16 %rs46537,%rs46516,%rs46522;
}
	// end inline asm
	// begin inline asm
	{add.f16 %rs46540,%rs46516,%rs46537;
}
	// end inline asm
	// begin inline asm
	{mul.f16 %rs46543,%rs46522,%rs46528;
}
	// end inline asm
	// begin inline asm
	{add.f16 %rs46546,%rs46522,%rs46543;
}
	// end inline asm
	// begin inline asm
	{mul.f16 %rs46549,%rs46528,%rs46534;
}
	// end inline asm
	// begin inline asm
	{add.f16 %rs46552,%rs46528,%rs46549;
}
	// end inline asm
	// begin inline asm
	{mul.f16 %rs46555,%rs46534,%rs46540;
}
	// end inline asm
	// begin inline asm
	{add.f16 %rs46558,%rs46534,%rs46555;
}
	// end inline asm
	// begin inline asm
	{mul.f16 %rs46561,%rs46540,%rs46546;
}
	// end inline asm
	// begin inline asm
	{add.f16 %rs46564,%rs46540,%rs46561;
}
	// end inline asm
	// begin inline asm
	{mul.f16 %rs46567,%rs46546,%rs46552;
}
	// end inline asm
	// begin inline asm
	{add.f16 %rs46570,%rs46546,%rs46567;
}
	// end inline asm
	// begin inline asm
	{mul.f16 %rs46573,%rs46552,%rs46558;
}
	// end inline asm
	// begin inline asm
	{add.f16 %rs46576,%rs46552,%rs46573;
}
	// end inline asm
	// begin inline asm
	{mul.f16 %rs46579,%rs46558,%rs46564;
}
	// end inline asm
	// begin inline asm
	{add.f16 %rs46582,%rs46558,%rs46579;
}
	// end inline asm
	// begin inline asm
	{mul.f16 %rs46585,%rs46564,%rs46570;
}
	// end inline asm
	// begin inline asm
	{add.f16 %rs46588,%rs46564,%rs46585;
}
	// end inline asm
	// begin inline asm
	{mul.f16 %rs46591,%rs46570,%rs46576;
}
	// end inline asm
	// begin inline asm
	{add.f16 %rs46594,%rs46570,%rs46591;
}
	// end inline asm
	// begin inline asm
	{mul.f16 %rs46597,%rs46576,%rs46582;
}
	// end inline asm
	// begin inline asm
	{add.f16 %rs46600,%rs46576,%rs46597;
}
	// end inline asm
	// begin inline asm
	{mul.f16 %rs46603,%rs46582,%rs46588;
}
	// end inline asm
	// begin inline asm
	{add.f16 %rs46606,%rs46582,%rs46603;
}
	// end inline asm
	// begin inline asm
	{mul.f16 %rs46609,%rs46588,%rs46594;
}
	// end inline asm
	// begin inline asm
	{add.f16 %rs46612,%rs46588,%rs46609;
}
	// end inline asm
	// begin inline asm
	{mul.f16 %rs46615,%rs46594,%rs46600;
}
	// end inline asm
	// begin inline asm
	{add.f16 %rs46618,%rs46594,%rs46615;
}
	// end inline asm
	// begin inline asm
	{mul.f16 %rs46621,%rs46600,%rs46606;
}
	// end inline asm
	// begin inline asm
	{add.f16 %rs46624,%rs46600,%rs46621;
}
	// end inline asm
	// begin inline asm
	{mul.f16 %rs46627,%rs46606,%rs46612;
}
	// end inline asm
	// begin inline asm
	{add.f16 %rs46630,%rs46606,%rs46627;
}
	// end inline asm
	// begin inline asm
	{mul.f16 %rs46633,%rs46612,%rs46618;
}
	// end inline asm
	// begin inline asm
	{add.f16 %rs46636,%rs46612,%rs46633;
}
	// end inline asm
	// begin inline asm
	{mul.f16 %rs46639,%rs46618,%rs46624;
}
	// end inline asm
	// begin inline asm
	{add.f16 %rs46642,%rs46618,%rs46639;
}
	// end inline asm
	// begin inline asm
	{mul.f16 %rs46645,%rs46624,%rs46630;
}
	// end inline asm
	// begin inline asm
	{add.f16 %rs46648,%rs46624,%rs46645;
}
	// end inline asm
	// begin inline asm
	{mul.f16 %rs46651,%rs46630,%rs46636;
}
	// end inline asm
	// begin inline asm
	{add.f16 %rs46654,%rs46630,%rs46651;
}
	// end inline asm
	// begin inline asm
	{mul.f16 %rs46657,%rs46636,%rs46642;
}
	// end inline asm
	// begin inline asm
	{add.f16 %rs46660,%rs46636,%rs46657;
}
	// end inline asm
	// begin inline asm
	{mul.f16 %rs46663,%rs46642,%rs46648;
}
	// end inline asm
	// begin inline asm
	{add.f16 %rs46666,%rs46642,%rs46663;
}
	// end inline asm
	// begin inline asm
	{mul.f16 %rs46669,%rs46648,%rs46654;
}
	// end inline asm
	// begin inline asm
	{add.f16 %rs46672,%rs46648,%rs46669;
}
	// end inline asm
	// begin inline asm
	{mul.f16 %rs46675,%rs46654,%rs46660;
}
	// end inline asm
	// begin inline asm
	{add.f16 %rs46678,%rs46654,%rs46675;
}
	// end inline asm
	// begin inline asm
	{mul.f16 %rs46681,%rs46660,%rs46666;
}
	// end inline asm
	// begin inline asm
	{add.f16 %rs46684,%rs46660,%rs46681;
}
	// end inline asm
	// begin inline asm
	{mul.f16 %rs46687,%rs46666,%rs46672;
}
	// end inline asm
	// begin inline asm
	{add.f16 %rs46690,%rs46666,%rs46687;
}
	// end inline asm
	// begin inline asm
	{mul.f16 %rs46693,%rs46672,%rs46678;
}
	// end inline asm
	// begin inline asm
	{add.f16 %rs46696,%rs46672,%rs46693;
}
	// end inline asm
	// begin inline asm
	{mul.f16 %rs46699,%rs46678,%rs46684;
}
	// end inline asm
	// begin inline asm
	{add.f16 %rs46702,%rs46678,%rs46699;
}
	// end inline asm
	// begin inline asm
	{mul.f16 %rs46705,%rs46684,%rs46690;
}
	// end inline asm
	// begin inline asm
	{add.f16 %rs46708,%rs46684,%rs46705;
}
	// end inline asm
	// begin inline asm
	{mul.f16 %rs46711,%rs46690,%rs46696;
}
	// end inline asm
	// begin inline asm
	{add.f16 %rs46714,%rs46690,%rs46711;
}
	// end inline asm
	// begin inline asm
	{mul.f16 %rs46717,%rs46696,%rs46702;
}
	// end inline asm
	// begin inline asm
	{add.f16 %rs46720,%rs46696,%rs46717;
}
	// end inline asm
	// begin inline asm
	{mul.f16 %rs46723,%rs46702,%rs46708;
}
	// end inline asm
	// begin inline asm
	{add.f16 %rs46726,%rs46702,%rs46723;
}
	// end inline asm
	// begin inline asm
	{mul.f16 %rs46729,%rs46708,%rs46714;
}
	// end inline asm
	// begin inline asm
	{add.f16 %rs46732,%rs46708,%rs46729;
}
	// end inline asm
	// begin inline asm
	{mul.f16 %rs46735,%rs46714,%rs46720;
}
	// end inline asm
	// begin inline asm
	{add.f16 %rs46738,%rs46714,%rs46735;
}
	// end inline asm
	// begin inline asm
	{mul.f16 %rs46741,%rs46720,%rs46726;
}
	// end inline asm
	// begin inline asm
	{add.f16 %rs46744,%rs46720,%rs46741;
}
	// end inline asm
	// begin inline asm
	{mul.f16 %rs46747,%rs46726,%rs46732;
}
	// end inline asm
	// begin inline asm
	{add.f16 %rs46750,%rs46726,%rs46747;
}
	// end inline asm
	// begin inline asm
	{mul.f16 %rs46753,%rs46732,%rs46738;
}
	// end inline asm
	// begin inline asm
	{add.f16 %rs46756,%rs46732,%rs46753;
}
	// end inline asm
	// begin inline asm
	{mul.f16 %rs46759,%rs46738,%rs46744;
}
	// end inline asm
	// begin inline asm
	{add.f16 %rs46762,%rs46738,%rs46759;
}
	// end inline asm
	// begin inline asm
	{mul.f16 %rs46765,%rs46744,%rs46750;
}
	// end inline asm
	// begin inline asm
	{add.f16 %rs46768,%rs46744,%rs46765;
}
	// end inline asm
	// begin inline asm
	{mul.f16 %rs46771,%rs46750,%rs46756;
}
	// end inline asm
	// begin inline asm
	{add.f16 %rs46774,%rs46750,%rs46771;
}
	// end inline asm
	// begin inline asm
	{mul.f16 %rs46777,%rs46756,%rs46762;
}
	// end inline asm
	// begin inline asm
	{add.f16 %rs46780,%rs46756,%rs46777;
}
	// end inline asm
	// begin inline asm
	{mul.f16 %rs46783,%rs46762,%rs46768;
}
	// end inline asm
	// begin inline asm
	{add.f16 %rs46786,%rs46762,%rs46783;
}
	// end inline asm
	// begin inline asm
	{mul.f16 %rs46789,%rs46768,%rs46774;
}
	// end inline asm
	// begin inline asm
	{add.f16 %rs46792,%rs46768,%rs46789;
}
	// end inline asm
	// begin inline asm
	{mul.f16 %rs46795,%rs46774,%rs46780;
}
	// end inline asm
	// begin inline asm
	{add.f16 %rs46798,%rs46774,%rs46795;
}
	// end inline asm
	// begin inline asm
	{mul.f16 %rs46801,%rs46780,%rs46786;
}
	// end inline asm
	// begin inline asm
	{add.f16 %rs46804,%rs46780,%rs46801;
}
	// end inline asm
	// begin inline asm
	{mul.f16 %rs46807,%rs46786,%rs46792;
}
	// end inline asm
	// begin inline asm
	{add.f16 %rs46810,%rs46786,%rs46807;
}
	// end inline asm
	// begin inline asm
	{mul.f16 %rs46813,%rs46792,%rs46798;
}
	// end inline asm
	// begin inline asm
	{add.f16 %rs46816,%rs46792,%rs46813;
}
	// end inline asm
	// begin inline asm
	{mul.f16 %rs46819,%rs46798,%rs46804;
}
	// end inline asm
	// begin inline asm
	{add.f16 %rs46822,%rs46798,%rs46819;
}
	// end inline asm
	// begin inline asm
	{mul.f16 %rs46825,%rs46804,%rs46810;
}
	// end inline asm
	// begin inline asm
	{add.f16 %rs46828,%rs46804,%rs46825;
}
	// end inline asm
	// begin inline asm
	{mul.f16 %rs46831,%rs46810,%rs46816;
}
	// end inline asm
	// begin inline asm
	{add.f16 %rs46834,%rs46810,%rs46831;
}
	// end inline asm
	// begin inline asm
	{mul.f16 %rs46837,%rs46816,%rs46822;
}
	// end inline asm
	// begin inline asm
	{add.f16 %rs46840,%rs46816,%rs46837;
}
	// end inline asm
	// begin inline asm
	{mul.f16 %rs46843,%rs46822,%rs46828;
}
	// end inline asm
	// begin inline asm
	{add.f16 %rs46846,%rs46822,%rs46843;
}
	// end inline asm
	// begin inline asm
	{mul.f16 %rs46849,%rs46828,%rs46834;
}
	// end inline asm
	// begin inline asm
	{add.f16 %rs46852,%rs46828,%rs46849;
}
	// end inline asm
	// begin inline asm
	{mul.f16 %rs46855,%rs46834,%rs46840;
}
	// end inline asm
	// begin inline asm
	{add.f16 %rs46858,%rs46834,%rs46855;
}
	// end inline asm
	// begin inline asm
	{mul.f16 %rs46861,%rs46840,%rs46846;
}
	// end inline asm
	// begin inline asm
	{add.f16 %rs46864,%rs46840,%rs46861;
}
	// end inline asm
	// begin inline asm
	{mul.f16 %rs46867,%rs46846,%rs46852;
}
	// end inline asm
	// begin inline asm
	{add.f16 %rs46870,%rs46846,%rs46867;
}
	// end inline asm
	// begin inline asm
	{mul.f16 %rs46873,%rs46852,%rs46858;
}
	// end inline asm
	// begin inline asm
	{add.f16 %rs46876,%rs46852,%rs46873;
}
	// end inline asm
	// begin inline asm
	{mul.f16 %rs46879,%rs46858,%rs46864;
}
	// end inline asm
	// begin inline asm
	{add.f16 %rs46882,%rs46858,%rs46879;
}
	// end inline asm
	// begin inline asm
	{mul.f16 %rs46885,%rs46864,%rs46870;
}
	// end inline asm
	// begin inline asm
	{add.f16 %rs46888,%rs46864,%rs46885;
}
	// end inline asm
	// begin inline asm
	{mul.f16 %rs46891,%rs46870,%rs46876;
}
	// end inline asm
	// begin inline asm
	{add.f16 %rs46894,%rs46870,%rs46891;
}
	// end inline asm
	// begin inline asm
	{mul.f16 %rs46897,%rs46876,%rs46882;
}
	// end inline asm
	// begin inline asm
	{add.f16 %rs46900,%rs46876,%rs46897;
}
	// end inline asm
	// begin inline asm
	{mul.f16 %rs46903,%rs46882,%rs46888;
}
	// end inline asm
	// begin inline asm
	{add.f16 %rs46906,%rs46882,%rs46903;
}
	// end inline asm
	// begin inline asm
	{mul.f16 %rs46909,%rs46888,%rs46894;
}
	// end inline asm
	// begin inline asm
	{add.f16 %rs46912,%rs46888,%rs46909;
}
	// end inline asm
	// begin inline asm
	{mul.f16 %rs46915,%rs46894,%rs46900;
}
	// end inline asm
	// begin inline asm
	{add.f16 %rs46918,%rs46894,%rs46915;
}
	// end inline asm
	// begin inline asm
	{mul.f16 %rs46921,%rs46900,%rs46906;
}
	// end inline asm
	// begin inline asm
	{add.f16 %rs46924,%rs46900,%rs46921;
}
	// end inline asm
	// begin inline asm
	{mul.f16 %rs46927,%rs46906,%rs46912;
}
	// end inline asm
	// begin inline asm
	{add.f16 %rs46930,%rs46906,%rs46927;
}
	// end inline asm
	// begin inline asm
	{mul.f16 %rs46933,%rs46912,%rs46918;
}
	// end inline asm
	// begin inline asm
	{add.f16 %rs46936,%rs46912,%rs46933;
}
	// end inline asm
	// begin inline asm
	{mul.f16 %rs46939,%rs46918,%rs46924;
}
	// end inline asm
	// begin inline asm
	{add.f16 %rs46942,%rs46918,%rs46939;
}
	// end inline asm
	// begin inline asm
	{mul.f16 %rs46945,%rs46924,%rs46930;
}
	// end inline asm
	// begin inline asm
	{add.f16 %rs46948,%rs46924,%rs46945;
}
	// end inline asm
	// begin inline asm
	{mul.f16 %rs46951,%rs46930,%rs46936;
}
	// end inline asm
	// begin inline asm
	{add.f16 %rs46954,%rs46930,%rs46951;
}
	// end inline asm
	// begin inline asm
	{mul.f16 %rs46957,%rs46936,%rs46942;
}
	// end inline asm
	// begin inline asm
	{add.f16 %rs46960,%rs46936,%rs46957;
}
	// end inline asm
	// begin inline asm
	{mul.f16 %rs46963,%rs46942,%rs46948;
}
	// end inline asm
	// begin inline asm
	{add.f16 %rs46966,%rs46942,%rs46963;
}
	// end inline asm
	// begin inline asm
	{mul.f16 %rs46969,%rs46948,%rs46954;
}
	// end inline asm
	// begin inline asm
	{add.f16 %rs46972,%rs46948,%rs46969;
}
	// end inline asm
	// begin inline asm
	{mul.f16 %rs46975,%rs46954,%rs46960;
}
	// end inline asm
	// begin inline asm
	{add.f16 %rs46978,%rs46954,%rs46975;
}
	// end inline asm
	// begin inline asm
	{mul.f16 %rs46981,%rs46960,%rs46966;
}
	// end inline asm
	// begin inline asm
	{add.f16 %rs46984,%rs46960,%rs46981;
}
	// end inline asm
	// begin inline asm
	{mul.f16 %rs46987,%rs46966,%rs46972;
}
	// end inline asm
	// begin inline asm
	{add.f16 %rs46990,%rs46966,%rs46987;
}
	// end inline asm
	// begin inline asm
	{mul.f16 %rs46993,%rs46972,%rs46978;
}
	// end inline asm
	// begin inline asm
	{add.f16 %rs46996,%rs46972,%rs46993;
}
	// end inline asm
	// begin inline asm
	{mul.f16 %rs46999,%rs46978,%rs46984;
}
	// end inline asm
	// begin inline asm
	{add.f16 %rs47002,%rs46978,%rs46999;
}
	// end inline asm
	// begin inline asm
	{mul.f16 %rs47005,%rs46984,%rs46990;
}
	// end inline asm
	// begin inline asm
	{add.f16 %rs47008,%rs46984,%rs47005;
}
	// end inline asm
	// begin inline asm
	{mul.f16 %rs47011,%rs46990,%rs46996;
}
	// end inline asm
	// begin inline asm
	{add.f16 %rs47014,%rs46990,%rs47011;
}
	// end inline asm
	// begin inline asm
	{mul.f16 %rs47017,%rs46996,%rs47002;
}
	// end inline asm
	// begin inline asm
	{add.f16 %rs47020,%rs46996,%rs47017;
}
	// end inline asm
	// begin inline asm
	{mul.f16 %rs47023,%rs47002,%rs47008;
}
	// end inline asm
	// begin inline asm
	{add.f16 %rs47026,%rs47002,%rs47023;
}
	// end inline asm
	// begin inline asm
	{mul.f16 %rs47029,%rs47008,%rs47014;
}
	// end inline asm
	// begin inline asm
	{add.f16 %rs47032,%rs47008,%rs47029;
}
	// end inline asm
	// begin inline asm
	{mul.f16 %rs47035,%rs47014,%rs47020;
}
	// end inline asm
	// begin inline asm
	{add.f16 %rs47038,%rs47014,%rs47035;
}
	// end inline asm
	// begin inline asm
	{mul.f16 %rs47041,%rs47020,%rs47026;
}
	// end inline asm
	// begin inline asm
	{add.f16 %rs47044,%rs47020,%rs47041;
}
	// end inline asm
	// begin inline asm
	{mul.f16 %rs47047,%rs47026,%rs47032;
}
	// end inline asm
	// begin inline asm
	{add.f16 %rs47050,%rs47026,%rs47047;
}
	// end inline asm
	// begin inline asm
	{mul.f16 %rs47053,%rs47032,%rs47038;
}
	// end inline asm
	// begin inline asm
	{add.f16 %rs47056,%rs47032,%rs47053;
}
	// end inline asm
	// begin inline asm
	{mul.f16 %rs47059,%rs47038,%rs47044;
}
	// end inline asm
	// begin inline asm
	{add.f16 %rs47062,%rs47038,%rs47059;
}
	// end inline asm
	// begin inline asm
	{mul.f16 %rs47065,%rs47044,%rs47050;
}
	// end inline asm
	// begin inline asm
	{add.f16 %rs47068,%rs47044,%rs47065;
}
	// end inline asm
	// begin inline asm
	{mul.f16 %rs47071,%rs47050,%rs47056;
}
	// end inline asm
	// begin inline asm
	{add.f16 %rs47074,%rs47050,%rs47071;
}
	// end inline asm
	// begin inline asm
	{mul.f16 %rs47077,%rs47056,%rs47062;
}
	// end inline asm
	// begin inline asm
	{add.f16 %rs47080,%rs47056,%rs47077;
}
	// end inline asm
	// begin inline asm
	{mul.f16 %rs47083,%rs47062,%rs47068;
}
	// end inline asm
	// begin inline asm
	{add.f16 %rs47086,%rs47062,%rs47083;
}
	// end inline asm
	// begin inline asm
	{mul.f16 %rs47089,%rs47068,%rs47074;
}
	// end inline asm
	// begin inline asm
	{add.f16 %rs47092,%rs47068,%rs47089;
}
	// end inline asm
	// begin inline asm
	{mul.f16 %rs47095,%rs47074,%rs47080;
}
	// end inline asm
	// begin inline asm
	{add.f16 %rs47098,%rs47074,%rs47095;
}
	// end inline asm
	// begin inline asm
	{mul.f16 %rs47101,%rs47080,%rs47086;
}
	// end inline asm
	// begin inline asm
	{add.f16 %rs47104,%rs47080,%rs47101;
}
	// end inline asm
	// begin inline asm
	{mul.f16 %rs47107,%rs47086,%rs47092;
}
	// end inline asm
	// begin inline asm
	{add.f16 %rs47110,%rs47086,%rs47107;
}
	// end inline asm
	// begin inline asm
	{mul.f16 %rs47113,%rs47092,%rs47098;
}
	// end inline asm
	// begin inline asm
	{add.f16 %rs47116,%rs47092,%rs47113;
}
	// end inline asm
	// begin inline asm
	{mul.f16 %rs47119,%rs47098,%rs47104;
}
	// end inline asm
	// begin inline asm
	{add.f16 %rs47122,%rs47098,%rs47119;
}
	// end inline asm
	// begin inline asm
	{mul.f16 %rs47125,%rs47104,%rs47110;
}
	// end inline asm
	// begin inline asm
	{add.f16 %rs47128,%rs47104,%rs47125;
}
	// end inline asm
	// begin inline asm
	{mul.f16 %rs47131,%rs47110,%rs47116;
}
	// end inline asm
	// begin inline asm
	{add.f16 %rs47134,%rs47110,%rs47131;
}
	// end inline asm
	// begin inline asm
	{mul.f16 %rs47137,%rs47116,%rs47122;
}
	// end inline asm
	// begin inline asm
	{add.f16 %rs47140,%rs47116,%rs47137;
}
	// end inline asm
	// begin inline asm
	{mul.f16 %rs47143,%rs47122,%rs47128;
}
	// end inline asm
	// begin inline asm
	{add.f16 %rs47146,%rs47122,%rs47143;
}
	// end inline asm
	// begin inline asm
	{mul.f16 %rs47149,%rs47128,%rs47134;
}
	// end inline asm
	// begin inline asm
	{add.f16 %rs47152,%rs47128,%rs47149;
}
	// end inline asm
	// begin inline asm
	{mul.f16 %rs47155,%rs47134,%rs47140;
}
	// end inline asm
	// begin inline asm
	{add.f16 %rs47158,%rs47134,%rs47155;
}
	// end inline asm
	// begin inline asm
	{mul.f16 %rs47161,%rs47140,%rs47146;
}
	// end inline asm
	// begin inline asm
	{add.f16 %rs47164,%rs47140,%rs47161;
}
	// end inline asm
	// begin inline asm
	{mul.f16 %rs47167,%rs47146,%rs47152;
}
	// end inline asm
	// begin inline asm
	{add.f16 %rs47170,%rs47146,%rs47167;
}
	// end inline asm
	// begin inline asm
	{mul.f16 %rs47173,%rs47152,%rs47158;
}
	// end inline asm
	// begin inline asm
	{add.f16 %rs47176,%rs47152,%rs47173;
}
	// end inline asm
	// begin inline asm
	{mul.f16 %rs47179,%rs47158,%rs47164;
}
	// end inline asm
	// begin inline asm
	{add.f16 %rs47182,%rs47158,%rs47179;
}
	// end inline asm
	// begin inline asm
	{mul.f16 %rs47185,%rs47164,%rs47170;
}
	// end inline asm
	// begin inline asm
	{add.f16 %rs47188,%rs47164,%rs47185;
}
	// end inline asm
	// begin inline asm
	{mul.f16 %rs47191,%rs47170,%rs47176;
}
	// end inline asm
	// begin inline asm
	{add.f16 %rs47194,%rs47170,%rs47191;
}
	// end inline asm
	// begin inline asm
	{mul.f16 %rs47197,%rs47176,%rs47182;
}
	// end inline asm
	// begin inline asm
	{add.f16 %rs47200,%rs47176,%rs47197;
}
	// end inline asm
	// begin inline asm
	{mul.f16 %rs47203,%rs47182,%rs47188;
}
	// end inline asm
	// begin inline asm
	{add.f16 %rs47206,%rs47182,%rs47203;
}
	// end inline asm
	// begin inline asm
	{mul.f16 %rs47209,%rs47188,%rs47194;
}
	// end inline asm
	// begin inline asm
	{add.f16 %rs47212,%rs47188,%rs47209;
}
	// end inline asm
	// begin inline asm
	{mul.f16 %rs47215,%rs47194,%rs47200;
}
	// end inline asm
	// begin inline asm
	{add.f16 %rs47218,%rs47194,%rs47215;
}
	// end inline asm
	// begin inline asm
	{mul.f16 %rs47221,%rs47200,%rs47206;
}
	// end inline asm
	// begin inline asm
	{add.f16 %rs47224,%rs47200,%rs47221;
}
	// end inline asm
	// begin inline asm
	{mul.f16 %rs47227,%rs47206,%rs47212;
}
	// end inline asm
	// begin inline asm
	{add.f16 %rs47230,%rs47206,%rs47227;
}
	// end inline asm
	// begin inline asm
	{mul.f16 %rs47233,%rs47212,%rs47218;
}
	// end inline asm
	// begin inline asm
	{add.f16 %rs47236,%rs47212,%rs47233;
}
	// end inline asm
	// begin inline asm
	{mul.f16 %rs47239,%rs47218,%rs47224;
}
	// end inline asm
	// begin inline asm
	{add.f16 %rs47242,%rs47218,%rs47239;
}
	// end inline asm
	// begin inline asm
	{mul.f16 %rs47245,%rs47224,%rs47230;
}
	// end inline asm
	// begin inline asm
	{add.f16 %rs47248,%rs47224,%rs47245;
}
	// end inline asm
	// begin inline asm
	{mul.f16 %rs47251,%rs47230,%rs47236;
}
	// end inline asm
	// begin inline asm
	{add.f16 %rs47254,%rs47230,%rs47251;
}
	// end inline asm
	// begin inline asm
	{mul.f16 %rs47257,%rs47236,%rs47242;
}
	// end inline asm
	// begin inline asm
	{add.f16 %rs47260,%rs47236,%rs47257;
}
	// end inline asm
	// begin inline asm
	{mul.f16 %rs47263,%rs47242,%rs47248;
}
	// end inline asm
	// begin inline asm
	{add.f16 %rs47266,%rs47242,%rs47263;
}
	// end inline asm
	// begin inline asm
	{mul.f16 %rs47269,%rs47248,%rs47254;
}
	// end inline asm
	// begin inline asm
	{add.f16 %rs47272,%rs47248,%rs47269;
}
	// end inline asm
	// begin inline asm
	{mul.f16 %rs47275,%rs47254,%rs47260;
}
	// end inline asm
	// begin inline asm
	{add.f16 %rs47278,%rs47254,%rs47275;
}
	// end inline asm
	// begin inline asm
	{mul.f16 %rs47281,%rs47260,%rs47266;
}
	// end inline asm
	// begin inline asm
	{add.f16 %rs47284,%rs47260,%rs47281;
}
	// end inline asm
	// begin inline asm
	{mul.f16 %rs47287,%rs47266,%rs47272;
}
	// end inline asm
	// begin inline asm
	{add.f16 %rs47290,%rs47266,%rs47287;
}
	// end inline asm
	// begin inline asm
	{mul.f16 %rs47293,%rs47272,%rs47278;
}
	// end inline asm
	// begin inline asm
	{add.f16 %rs47296,%rs47272,%rs47293;
}
	// end inline asm
	// begin inline asm
	{mul.f16 %rs47299,%rs47278,%rs47284;
}
	// end inline asm
	// begin inline asm
	{add.f16 %rs47302,%rs47278,%rs47299;
}
	// end inline asm
	// begin inline asm
	{mul.f16 %rs47305,%rs47284,%rs47290;
}
	// end inline asm
	// begin inline asm
	{add.f16 %rs47308,%rs47284,%rs47305;
}
	// end inline asm
	// begin inline asm
	{mul.f16 %rs47311,%rs47290,%rs47296;
}
	// end inline asm
	// begin inline asm
	{add.f16 %rs47314,%rs47290,%rs47311;
}
	// end inline asm
	// begin inline asm
	{mul.f16 %rs47317,%rs47296,%rs47302;
}
	// end inline asm
	// begin inline asm
	{add.f16 %rs47320,%rs47296,%rs47317;
}
	// end inline asm
	// begin inline asm
	{mul.f16 %rs47323,%rs47302,%rs47308;
}
	// end inline asm
	// begin inline asm
	{add.f16 %rs47326,%rs47302,%rs47323;
}
	// end inline asm
	// begin inline asm
	{mul.f16 %rs47329,%rs47308,%rs47314;
}
	// end inline asm
	// begin inline asm
	{add.f16 %rs47332,%rs47308,%rs47329;
}
	// end inline asm
	// begin inline asm
	{mul.f16 %rs47335,%rs47314,%rs47320;
}
	// end inline asm
	// begin inline asm
	{add.f16 %rs47338,%rs47314,%rs47335;
}
	// end inline asm
	// begin inline asm
	{mul.f16 %rs47341,%rs47320,%rs47326;
}
	// end inline asm
	// begin inline asm
	{add.f16 %rs47344,%rs47320,%rs47341;
}
	// end inline asm
	// begin inline asm
	{mul.f16 %rs47347,%rs47326,%rs47332;
}
	// end inline asm
	// begin inline asm
	{add.f16 %rs47350,%rs47326,%rs47347;
}
	// end inline asm
	// begin inline asm
	{mul.f16 %rs47353,%rs47332,%rs47338;
}
	// end inline asm
	// begin inline asm
	{add.f16 %rs47356,%rs47332,%rs47353;
}
	// end inline asm
	// begin inline asm
	{mul.f16 %rs47359,%rs47338,%rs47344;
}
	// end inline asm
	// begin inline asm
	{add.f16 %rs47362,%rs47338,%rs47359;
}
	// end inline asm
	// begin inline asm
	{mul.f16 %rs47365,%rs47344,%rs47350;
}
	// end inline asm
	// begin inline asm
	{add.f16 %rs47368,%rs47344,%rs47365;
}
	// end inline asm
	// begin inline asm
	{mul.f16 %rs47371,%rs47350,%rs47356;
}
	// end inline asm
	// begin inline asm
	{add.f16 %rs47374,%rs47350,%rs47371;
}
	// end inline asm
	// begin inline asm
	{mul.f16 %rs47377,%rs47356,%rs47362;
}
	// end inline asm
	// begin inline asm
	{add.f16 %rs47380,%rs47356,%rs47377;
}
	// end inline asm
	// begin inline asm
	{mul.f16 %rs47383,%rs47362,%rs47368;
}
	// end inline asm
	// begin inline asm
	{add.f16 %rs47386,%rs47362,%rs47383;
}
	// end inline asm
	// begin inline asm
	{mul.f16 %rs47389,%rs47368,%rs47374;
}
	// end inline asm
	// begin inline asm
	{add.f16 %rs47392,%rs47368,%rs47389;
}
	// end inline asm
	// begin inline asm
	{mul.f16 %rs47395,%rs47374,%rs47380;
}
	// end inline asm
	// begin inline asm
	{add.f16 %rs47398,%rs47374,%rs47395;
}
	// end inline asm
	// begin inline asm
	{mul.f16 %rs47401,%rs47380,%rs47386;
}
	// end inline asm
	// begin inline asm
	{add.f16 %rs47404,%rs47380,%rs47401;
}
	// end inline asm
	// begin inline asm
	{mul.f16 %rs47407,%rs47386,%rs47392;
}
	// end inline asm
	// begin inline asm
	{add.f16 %rs47410,%rs47386,%rs47407;
}
	// end inline asm
	// begin inline asm
	{mul.f16 %rs47413,%rs47392,%rs47398;
}
	// end inline asm
	// begin inline asm
	{add.f16 %rs47416,%rs47392,%rs47413;
}
	// end inline asm
	// begin inline asm
	{mul.f16 %rs47419,%rs47398,%rs47404;
}
	// end inline asm
	// begin inline asm
	{add.f16 %rs47422,%rs47398,%rs47419;
}
	// end inline asm
	// begin inline asm
	{mul.f16 %rs47425,%rs47404,%rs47410;
}
	// end inline asm
	// begin inline asm
	{add.f16 %rs47428,%rs47404,%rs47425;
}
	// end inline asm
	// begin inline asm
	{mul.f16 %rs47431,%rs47410,%rs47416;
}
	// end inline asm
	// begin inline asm
	{add.f16 %rs47434,%rs47410,%rs47431;
}
	// end inline asm
	// begin inline asm
	{mul.f16 %rs47437,%rs47416,%rs47422;
}
	// end inline asm
	// begin inline asm
	{add.f16 %rs47440,%rs47416,%rs47437;
}
	// end inline asm
	// begin inline asm
	{mul.f16 %rs47443,%rs47422,%rs47428;
}
	// end inline asm
	// begin inline asm
	{add.f16 %rs47446,%rs47422,%rs47443;
}
	// end inline asm
	// begin inline asm
	{mul.f16 %rs47449,%rs47428,%rs47434;
}
	// end inline asm
	// begin inline asm
	{add.f16 %rs47452,%rs47428,%rs47449;
}
	// end inline asm
	// begin inline asm
	{mul.f16 %rs47455,%rs47434,%rs47440;
}
	// end inline asm
	// begin inline asm
	{add.f16 %rs47458,%rs47434,%rs47455;
}
	// end inline asm
	// begin inline asm
	{mul.f16 %rs47461,%rs47440,%rs47446;
}
	// end inline asm
	// begin inline asm
	{add.f16 %rs47464,%rs47440,%rs47461;
}
	// end inline asm
	// begin inline asm
	{mul.f16 %rs47467,%rs47446,%rs47452;
}
	// end inline asm
	// begin inline asm
	{add.f16 %rs47470,%rs47446,%rs47467;
}
	// end inline asm
	// begin inline asm
	{mul.f16 %rs47473,%rs47452,%rs47458;
}
	// end inline asm
	// begin inline asm
	{add.f16 %rs47476,%rs47452,%rs47473;
}
	// end inline asm
	// begin inline asm
	{mul.f16 %rs47479,%rs47458,%rs47464;
}
	// end inline asm
	// begin inline asm
	{add.f16 %rs47482,%rs47458,%rs47479;
}
	// end inline asm
	// begin inline asm
	{mul.f16 %rs47485,%rs47464,%rs47470;
}
	// end inline asm
	// begin inline asm
	{add.f16 %rs47488,%rs47464,%rs47485;
}
	// end inline asm
	// begin inline asm
	{mul.f16 %rs47491,%rs47470,%rs47476;
}
	// end inline asm
	// begin inline asm
	{add.f16 %rs47494,%rs47470,%rs47491;
}
	// end inline asm
	// begin inline asm
	{mul.f16 %rs47497,%rs47476,%rs47482;
}
	// end inline asm
	// begin inline asm
	{add.f16 %rs47500,%rs47476,%rs47497;
}
	// end inline asm
	// begin inline asm
	{mul.f16 %rs47503,%rs47482,%rs47488;
}
	// end inline asm
	// begin inline asm
	{add.f16 %rs47506,%rs47482,%rs47503;
}
	// end inline asm
	// begin inline asm
	{mul.f16 %rs47509,%rs47488,%rs47494;
}
	// end inline asm
	// begin inline asm
	{add.f16 %rs47512,%rs47488,%rs47509;
}
	// end inline asm
	// begin inline asm
	{mul.f16 %rs47515,%rs47494,%rs47500;
}
	// end inline asm
	// begin inline asm
	{add.f16 %rs47518,%rs47494,%rs47515;
}
	// end inline asm
	// begin inline asm
	{mul.f16 %rs47521,%rs47500,%rs47506;
}
	// end inline asm
	// begin inline asm
	{add.f16 %rs47524,%rs47500,%rs47521;
}
	// end inline asm
	// begin inline asm
	{mul.f16 %rs47527,%rs47506,%rs47512;
}
	// end inline asm
	// begin inline asm
	{add.f16 %rs47530,%rs47506,%rs47527;
}
	// end inline asm
	// begin inline asm
	{mul.f16 %rs47533,%rs47512,%rs47518;
}
	// end inline asm
	// begin inline asm
	{add.f16 %rs47536,%rs47512,%rs47533;
}
	// end inline asm
	// begin inline asm
	{mul.f16 %rs47539,%rs47518,%rs47524;
}
	// end inline asm
	// begin inline asm
	{add.f16 %rs47542,%rs47518,%rs47539;
}
	// end inline asm
	// begin inline asm
	{mul.f16 %rs47545,%rs47524,%rs47530;
}
	// end inline asm
	// begin inline asm
	{add.f16 %rs47548,%rs47524,%rs47545;
}
	// end inline asm
	// begin inline asm
	{mul.f16 %rs47551,%rs47530,%rs47536;
}
	// end inline asm
	// begin inline asm
	{add.f16 %rs47554,%rs47530,%rs47551;
}
	// end inline asm
	// begin inline asm
	{mul.f16 %rs47557,%rs47536,%rs47542;
}
	// end inline asm
	// begin inline asm
	{add.f16 %rs47560,%rs47536,%rs47557;
}
	// end inline asm
	// begin inline asm
	{mul.f16 %rs47563,%rs47542,%rs47548;
}
	// end inline asm
	// begin inline asm
	{add.f16 %rs47566,%rs47542,%rs47563;
}
	// end inline asm
	// begin inline asm
	{mul.f16 %rs47569,%rs47548,%rs47554;
}
	// end inline asm
	// begin inline asm
	{add.f16 %rs47572,%rs47548,%rs47569;
}
	// end inline asm
	// begin inline asm
	{mul.f16 %rs47575,%rs47554,%rs47560;
}
	// end inline asm
	// begin inline asm
	{add.f16 %rs47578,%rs47554,%rs47575;
}
	// end inline asm
	// begin inline asm
	{mul.f16 %rs47581,%rs47560,%rs47566;
}
	// end inline asm
	// begin inline asm
	{add.f16 %rs47584,%rs47560,%rs47581;
}
	// end inline asm
	// begin inline asm
	{mul.f16 %rs47587,%rs47566,%rs47572;
}
	// end inline asm
	// begin inline asm
	{add.f16 %rs47590,%rs47566,%rs47587;
}
	// end inline asm
	// begin inline asm
	{mul.f16 %rs47593,%rs47572,%rs47578;
}
	// end inline asm
	// begin inline asm
	{add.f16 %rs47596,%rs47572,%rs47593;
}
	// end inline asm
	// begin inline asm
	{mul.f16 %rs47599,%rs47578,%rs47584;
}
	// end inline asm
	// begin inline asm
	{add.f16 %rs47602,%rs47578,%rs47599;
}
	// end inline asm
	// begin inline asm
	{mul.f16 %rs47605,%rs47584,%rs47590;
}
	// end inline asm
	// begin inline asm
	{add.f16 %rs47608,%rs47584,%rs47605;
}
	// end inline asm
	// begin inline asm
	{mul.f16 %rs47611,%rs47590,%rs47596;
}
	// end inline asm
	// begin inline asm
	{add.f16 %rs47614,%rs47590,%rs47611;
}
	// end inline asm
	// begin inline asm
	{mul.f16 %rs47617,%rs47596,%rs47602;
}
	// end inline asm
	// begin inline asm
	{add.f16 %rs47620,%rs47596,%rs47617;
}
	// end inline asm
	// begin inline asm
	{mul.f16 %rs47623,%rs47602,%rs47608;
}
	// end inline asm
	// begin inline asm
	{add.f16 %rs47626,%rs47602,%rs47623;
}
	// end inline asm
	// begin inline asm
	{mul.f16 %rs47629,%rs47608,%rs47614;
}
	// end inline asm
	// begin inline asm
	{add.f16 %rs47632,%rs47608,%rs47629;
}
	// end inline asm
	// begin inline asm
	{mul.f16 %rs47635,%rs47614,%rs47620;
}
	// end inline asm
	// begin inline asm
	{add.f16 %rs47638,%rs47614,%rs47635;
}
	// end inline asm
	// begin inline asm
	{mul.f16 %rs47641,%rs47620,%rs47626;
}
	// end inline asm
	// begin inline asm
	{add.f16 %rs47644,%rs47620,%rs47641;
}
	// end inline asm
	// begin inline asm
	{mul.f16 %rs47647,%rs47626,%rs47632;
}
	// end inline asm
	// begin inline asm
	{add.f16 %rs47650,%rs47626,%rs47647;
}
	// end inline asm
	// begin inline asm
	{mul.f16 %rs47653,%rs47632,%rs47638;
}
	// end inline asm
	// begin inline asm
	{add.f16 %rs47656,%rs47632,%rs47653;
}
	// end inline asm
	// begin inline asm
	{mul.f16 %rs47659,%rs47638,%rs47644;
}
	// end inline asm
	// begin inline asm
	{add.f16 %rs47662,%rs47638,%rs47659;
}
	// end inline asm
	// begin inline asm
	{mul.f16 %rs47665,%rs47644,%rs47650;
}
	// end inline asm
	// begin inline asm
	{add.f16 %rs47668,%rs47644,%rs47665;
}
	// end inline asm
	// begin inline asm
	{mul.f16 %rs47671,%rs47650,%rs47656;
}
	// end inline asm
	// begin inline asm
	{add.f16 %rs47674,%rs47650,%rs47671;
}
	// end inline asm
	// begin inline asm
	{mul.f16 %rs47677,%rs47656,%rs47662;
}
	// end inline asm
	// begin inline asm
	{add.f16 %rs47680,%rs47656,%rs47677;
}
	// end inline asm
	// begin inline asm
	{mul.f16 %rs47683,%rs47662,%rs47668;
}
	// end inline asm
	// begin inline asm
	{add.f16 %rs47686,%rs47662,%rs47683;
}
	// end inline asm
	// begin inline asm
	{mul.f16 %rs47689,%rs47668,%rs47674;
}
	// end inline asm
	// begin inline asm
	{add.f16 %rs47692,%rs47668,%rs47689;
}
	// end inline asm
	// begin inline asm
	{mul.f16 %rs47695,%rs47674,%rs47680;
}
	// end inline asm
	// begin inline asm
	{add.f16 %rs47698,%rs47674,%rs47695;
}
	// end inline asm
	// begin inline asm
	{mul.f16 %rs47701,%rs47680,%rs47686;
}
	// end inline asm
	// begin inline asm
	{add.f16 %rs47704,%rs47680,%rs47701;
}
	// end inline asm
	// begin inline asm
	{mul.f16 %rs47707,%rs47686,%rs47692;
}
	// end inline asm
	// begin inline asm
	{add.f16 %rs47710,%rs47686,%rs47707;
}
	// end inline asm
	// begin inline asm
	{mul.f16 %rs47713,%rs47692,%rs47698;
}
	// end inline asm
	// begin inline asm
	{add.f16 %rs47716,%rs47692,%rs47713;
}
	// end inline asm
	// begin inline asm
	{mul.f16 %rs47719,%rs47698,%rs47704;
}
	// end inline asm
	// begin inline asm
	{add.f16 %rs47722,%rs47698,%rs47719;
}
	// end inline asm
	// begin inline asm
	{mul.f16 %rs47725,%rs47704,%rs47710;
}
	// end inline asm
	// begin inline asm
	{add.f16 %rs47728,%rs47704,%rs47725;
}
	// end inline asm
	// begin inline asm
	{mul.f16 %rs47731,%rs47710,%rs47716;
}
	// end inline asm
	// begin inline asm
	{add.f16 %rs47734,%rs47710,%rs47731;
}
	// end inline asm
	// begin inline asm
	{mul.f16 %rs47737,%rs47716,%rs47722;
}
	// end inline asm
	// begin inline asm
	{add.f16 %rs47740,%rs47716,%rs47737;
}
	// end inline asm
	// begin inline asm
	{mul.f16 %rs47743,%rs47722,%rs47728;
}
	// end inline asm
	// begin inline asm
	{add.f16 %rs47746,%rs47722,%rs47743;
}
	// end inline asm
	// begin inline asm
	{mul.f16 %rs47749,%rs47728,%rs47734;
}
	// end inline asm
	// begin inline asm
	{add.f16 %rs47752,%rs47728,%rs47749;
}
	// end inline asm
	// begin inline asm
	{mul.f16 %rs47755,%rs47734,%rs47740;
}
	// end inline asm
	// begin inline asm
	{add.f16 %rs47758,%rs47734,%rs47755;
}
	// end inline asm
	// begin inline asm
	{mul.f16 %rs47761,%rs47740,%rs47746;
}
	// end inline asm
	// begin inline asm
	{add.f16 %rs47764,%rs47740,%rs47761;
}
	// end inline asm
	// begin inline asm
	{mul.f16 %rs47767,%rs47746,%rs47752;
}
	// end inline asm
	// begin inline asm
	{add.f16 %rs47770,%rs47746,%rs47767;
}
	// end inline asm
	// begin inline asm
	{mul.f16 %rs47773,%rs47752,%rs47758;
}
	// end inline asm
	// begin inline asm
	{add.f16 %rs47776,%rs47752,%rs47773;
}
	// end inline asm
	// begin inline asm
	{mul.f16 %rs47779,%rs47758,%rs47764;
}
	// end inline asm
	// begin inline asm
	{add.f16 %rs47782,%rs47758,%rs47779;
}
	// end inline asm
	// begin inline asm
	{mul.f16 %rs47785,%rs47764,%rs47770;
}
	// end inline asm
	// begin inline asm
	{add.f16 %rs47788,%rs47764,%rs47785;
}
	// end inline asm
	// begin inline asm
	{mul.f16 %rs47791,%rs47770,%rs47776;
}
	// end inline asm
	// begin inline asm
	{add.f16 %rs47794,%rs47770,%rs47791;
}
	// end inline asm
	// begin inline asm
	{mul.f16 %rs47797,%rs47776,%rs47782;
}
	// end inline asm
	// begin inline asm
	{add.f16 %rs47800,%rs47776,%rs47797;
}
	// end inline asm
	// begin inline asm
	{mul.f16 %rs47803,%rs47782,%rs47788;
}
	// end inline asm
	// begin inline asm
	{add.f16 %rs47806,%rs47782,%rs47803;
}
	// end inline asm
	// begin inline asm
	{mul.f16 %rs47809,%rs47788,%rs47794;
}
	// end inline asm
	// begin inline asm
	{add.f16 %rs47812,%rs47788,%rs47809;
}
	// end inline asm
	// begin inline asm
	{mul.f16 %rs47815,%rs47794,%rs47800;
}
	// end inline asm
	// begin inline asm
	{add.f16 %rs47818,%rs47794,%rs47815;
}
	// end inline asm
	// begin inline asm
	{mul.f16 %rs47821,%rs47800,%rs47806;
}
	// end inline asm
	// begin inline asm
	{add.f16 %rs47824,%rs47800,%rs47821;
}
	// end inline asm
	// begin inline asm
	{mul.f16 %rs47827,%rs47806,%rs47812;
}
	// end inline asm
	// begin inline asm
	{add.f16 %rs47830,%rs47806,%rs47827;
}
	// end inline asm
	// begin inline asm
	{mul.f16 %rs47833,%rs47812,%rs47818;
}
	// end inline asm
	// begin inline asm
	{add.f16 %rs47836,%rs47812,%rs47833;
}
	// end inline asm
	// begin inline asm
	{mul.f16 %rs47839,%rs47818,%rs47824;
}
	// end inline asm
	// begin inline asm
	{add.f16 %rs47842,%rs47818,%rs47839;
}
	// end inline asm
	// begin inline asm
	{mul.f16 %rs47845,%rs47824,%rs47830;
}
	// end inline asm
	// begin inline asm
	{add.f16 %rs47848,%rs47824,%rs47845;
}
	// end inline asm
	// begin inline asm
	{mul.f16 %rs47851,%rs47830,%rs47836;
}
	// end inline asm
	// begin inline asm
	{add.f16 %rs47854,%rs47830,%rs47851;
}
	// end inline asm
	// begin inline asm
	{mul.f16 %rs47857,%rs47836,%rs47842;
}
	// end inline asm
	// begin inline asm
	{add.f16 %rs47860,%rs47836,%rs47857;
}
	// end inline asm
	// begin inline asm
	{mul.f16 %rs47863,%rs47842,%rs47848;
}
	// end inline asm
	// begin inline asm
	{add.f16 %rs47866,%rs47842,%rs47863;
}
	// end inline asm
	// begin inline asm
	{mul.f16 %rs47869,%rs47848,%rs47854;
}
	// end inline asm
	// begin inline asm
	{add.f16 %rs47872,%rs47848,%rs47869;
}
	// end inline asm
	// begin inline asm
	{mul.f16 %rs47875,%rs47854,%rs47860;
}
	// end inline asm
	// begin inline asm
	{add.f16 %rs47878,%rs47854,%rs47875;
}
	// end inline asm
	// begin inline asm
	{mul.f16 %rs47881,%rs47860,%rs47866;
}
	// end inline asm
	// begin inline asm
	{add.f16 %rs47884,%rs47860,%rs47881;
}
	// end inline asm
	// begin inline asm
	{mul.f16 %rs47887,%rs47866,%rs47872;
}
	// end inline asm
	// begin inline asm
	{add.f16 %rs47890,%rs47866,%rs47887;
}
	// end inline asm
	// begin inline asm
	{mul.f16 %rs47893,%rs47872,%rs47878;
}
	// end inline asm
	// begin inline asm
	{add.f16 %rs47896,%rs47872,%rs47893;
}
	// end inline asm
	// begin inline asm
	{mul.f16 %rs47899,%rs47878,%rs47884;
}
	// end inline asm
	// begin inline asm
	{add.f16 %rs47902,%rs47878,%rs47899;
}
	// end inline asm
	// begin inline asm
	{mul.f16 %rs47905,%rs47884,%rs47890;
}
	// end inline asm
	// begin inline asm
	{add.f16 %rs47908,%rs47884,%rs47905;
}
	// end inline asm
	// begin inline asm
	{mul.f16 %rs47911,%rs47890,%rs47896;
}
	// end inline asm
	// begin inline asm
	{add.f16 %rs47914,%rs47890,%rs47911;
}
	// end inline asm
	// begin inline asm
	{mul.f16 %rs47917,%rs47896,%rs47902;
}
	// end inline asm
	// begin inline asm
	{add.f16 %rs47920,%rs47896,%rs47917;
}
	// end inline asm
	// begin inline asm
	{mul.f16 %rs47923,%rs47902,%rs47908;
}
	// end inline asm
	// begin inline asm
	{add.f16 %rs47926,%rs47902,%rs47923;
}
	// end inline asm
	// begin inline asm
	{mul.f16 %rs47929,%rs47908,%rs47914;
}
	// end inline asm
	// begin inline asm
	{add.f16 %rs47932,%rs47908,%rs47929;
}
	// end inline asm
	// begin inline asm
	{mul.f16 %rs47935,%rs47914,%rs47920;
}
	// end inline asm
	// begin inline asm
	{add.f16 %rs47938,%rs47914,%rs47935;
}
	// end inline asm
	// begin inline asm
	{mul.f16 %rs47941,%rs47920,%rs47926;
}
	// end inline asm
	// begin inline asm
	{add.f16 %rs47944,%rs47920,%rs47941;
}
	// end inline asm
	// begin inline asm
	{mul.f16 %rs47947,%rs47926,%rs47932;
}
	// end inline asm
	// begin inline asm
	{add.f16 %rs47950,%rs47926,%rs47947;
}
	// end inline asm
	// begin inline asm
	{mul.f16 %rs47953,%rs47932,%rs47938;
}
	// end inline asm
	// begin inline asm
	{add.f16 %rs47956,%rs47932,%rs47953;
}
	// end inline asm
	// begin inline asm
	{mul.f16 %rs47959,%rs47938,%rs47944;
}
	// end inline asm
	// begin inline asm
	{add.f16 %rs47962,%rs47938,%rs47959;
}
	// end inline asm
	// begin inline asm
	{mul.f16 %rs47965,%rs47944,%rs47950;
}
	// end inline asm
	// begin inline asm
	{add.f16 %rs47968,%rs47944,%rs47965;
}
	// end inline asm
	// begin inline asm
	{mul.f16 %rs47971,%rs47950,%rs47956;
}
	// end inline asm
	// begin inline asm
	{add.f16 %rs47974,%rs47950,%rs47971;
}
	// end inline asm
	// begin inline asm
	{mul.f16 %rs47977,%rs47956,%rs47962;
}
	// end inline asm
	// begin inline asm
	{add.f16 %rs47980,%rs47956,%rs47977;
}
	// end inline asm
	// begin inline asm
	{mul.f16 %rs47983,%rs47962,%rs47968;
}
	// end inline asm
	// begin inline asm
	{add.f16 %rs47986,%rs47962,%rs47983;
}
	// end inline asm
	// begin inline asm
	{mul.f16 %rs47989,%rs47968,%rs47974;
}
	// end inline asm
	// begin inline asm
	{add.f16 %rs47992,%rs47968,%rs47989;
}
	// end inline asm
	// begin inline asm
	{mul.f16 %rs47995,%rs47974,%rs47980;
}
	// end inline asm
	// begin inline asm
	{add.f16 %rs47998,%rs47974,%rs47995;
}
	// end inline asm
	// begin inline asm
	{mul.f16 %rs48001,%rs47980,%rs47986;
}
	// end inline asm
	// begin inline asm
	{add.f16 %rs48004,%rs47980,%rs48001;
}
	// end inline asm
	// begin inline asm
	{mul.f16 %rs48007,%rs47986,%rs47992;
}
	// end inline asm
	// begin inline asm
	{add.f16 %rs48010,%rs47986,%rs48007;
}
	// end inline asm
	// begin inline asm
	{mul.f16 %rs48013,%rs47992,%rs47998;
}
	// end inline asm
	// begin inline asm
	{add.f16 %rs48016,%rs47992,%rs48013;
}
	// end inline asm
	// begin inline asm
	{mul.f16 %rs48019,%rs47998,%rs48004;
}
	// end inline asm
	// begin inline asm
	{add.f16 %rs48022,%rs47998,%rs48019;
}
	// end inline asm
	// begin inline asm
	{mul.f16 %rs48025,%rs48004,%rs48010;
}
	// end inline asm
	// begin inline asm
	{add.f16 %rs48028,%rs48004,%rs48025;
}
	// end inline asm
	// begin inline asm
	{mul.f16 %rs48031,%rs48010,%rs48016;
}
	// end inline asm
	// begin inline asm
	{add.f16 %rs48034,%rs48010,%rs48031;
}
	// end inline asm
	// begin inline asm
	{mul.f16 %rs48037,%rs48016,%rs48022;
}
	// end inline asm
	// begin inline asm
	{add.f16 %rs48040,%rs48016,%rs48037;
}
	// end inline asm
	// begin inline asm
	{mul.f16 %rs48043,%rs48022,%rs48028;
}
	// end inline asm
	// begin inline asm
	{add.f16 %rs48046,%rs48022,%rs48043;
}
	// end inline asm
	// begin inline asm
	{mul.f16 %rs48049,%rs48028,%rs48034;
}
	// end inline asm
	// begin inline asm
	{add.f16 %rs48052,%rs48028,%rs48049;
}
	// end inline asm
	// begin inline asm
	{mul.f16 %rs48055,%rs48034,%rs48040;
}
	// end inline asm
	// begin inline asm
	{add.f16 %rs48058,%rs48034,%rs48055;
}
	// end inline asm
	// begin inline asm
	{mul.f16 %rs48061,%rs48040,%rs48046;
}
	// end inline asm
	// begin inline asm
	{add.f16 %rs48064,%rs48040,%rs48061;
}
	// end inline asm
	// begin inline asm
	{mul.f16 %rs48067,%rs48046,%rs48052;
}
	// end inline asm
	// begin inline asm
	{add.f16 %rs48070,%rs48046,%rs48067;
}
	// end inline asm
	// begin inline asm
	{mul.f16 %rs48073,%rs48052,%rs48058;
}
	// end inline asm
	// begin inline asm
	{add.f16 %rs48076,%rs48052,%rs48073;
}
	// end inline asm
	// begin inline asm
	{mul.f16 %rs48079,%rs48058,%rs48064;
}
	// end inline asm
	// begin inline asm
	{add.f16 %rs48082,%rs48058,%rs48079;
}
	// end inline asm
	// begin inline asm
	{mul.f16 %rs48085,%rs48064,%rs48070;
}
	// end inline asm
	// begin inline asm
	{add.f16 %rs48088,%rs48064,%rs48085;
}
	// end inline asm
	// begin inline asm
	{mul.f16 %rs48091,%rs48070,%rs48076;
}
	// end inline asm
	// begin inline asm
	{add.f16 %rs48094,%rs48070,%rs48091;
}
	// end inline asm
	// begin inline asm
	{mul.f16 %rs48097,%rs48076,%rs48082;
}
	// end inline asm
	// begin inline asm
	{add.f16 %rs48100,%rs48076,%rs48097;
}
	// end inline asm
	// begin inline asm
	{mul.f16 %rs48103,%rs48082,%rs48088;
}
	// end inline asm
	// begin inline asm
	{add.f16 %rs48106,%rs48082,%rs48103;
}
	// end inline asm
	// begin inline asm
	{mul.f16 %rs48109,%rs48088,%rs48094;
}
	// end inline asm
	// begin inline asm
	{add.f16 %rs48112,%rs48088,%rs48109;
}
	// end inline asm
	// begin inline asm
	{mul.f16 %rs48115,%rs48094,%rs48100;
}
	// end inline asm
	// begin inline asm
	{add.f16 %rs48118,%rs48094,%rs48115;
}
	// end inline asm
	// begin inline asm
	{mul.f16 %rs48121,%rs48100,%rs48106;
}
	// end inline asm
	// begin inline asm
	{add.f16 %rs48124,%rs48100,%rs48121;
}
	// end inline asm
	// begin inline asm
	{mul.f16 %rs48127,%rs48106,%rs48112;
}
	// end inline asm
	// begin inline asm
	{add.f16 %rs48130,%rs48106,%rs48127;
}
	// end inline asm
	// begin inline asm
	{mul.f16 %rs48133,%rs48112,%rs48118;
}
	// end inline asm
	// begin inline asm
	{add.f16 %rs48136,%rs48112,%rs48133;
}
	// end inline asm
	// begin inline asm
	{mul.f16 %rs48139,%rs48118,%rs48124;
}
	// end inline asm
	// begin inline asm
	{add.f16 %rs48142,%rs48118,%rs48139;
}
	// end inline asm
	// begin inline asm
	{mul.f16 %rs48145,%rs48124,%rs48130;
}
	// end inline asm
	// begin inline asm
	{add.f16 %rs48148,%rs48124,%rs48145;
}
	// end inline asm
	// begin inline asm
	{mul.f16 %rs48151,%rs48130,%rs48136;
}
	// end inline asm
	// begin inline asm
	{add.f16 %rs48154,%rs48130,%rs48151;
}
	// end inline asm
	// begin inline asm
	{mul.f16 %rs48157,%rs48136,%rs48142;
}
	// end inline asm
	// begin inline asm
	{add.f16 %rs48160,%rs48136,%rs48157;
}
	// end inline asm
	// begin inline asm
	{mul.f16 %rs48163,%rs48142,%rs48148;
}
	// end inline asm
	// begin inline asm
	{add.f16 %rs48166,%rs48142,%rs48163;
}
	// end inline asm
	// begin inline asm
	{mul.f16 %rs48169,%rs48148,%rs48154;
}
	// end inline asm
	// begin inline asm
	{add.f16 %rs48172,%rs48148,%rs48169;
}
	// end inline asm
	// begin inline asm
	{mul.f16 %rs48175,%rs48154,%rs48160;
}
	// end inline asm
	// begin inline asm
	{add.f16 %rs48178,%rs48154,%rs48175;
}
	// end inline asm
	// begin inline asm
	{mul.f16 %rs48181,%rs48160,%rs48166;
}
	// end inline asm
	// begin inline asm
	{add.f16 %rs48184,%rs48160,%rs48181;
}
	// end inline asm
	// begin inline asm
	{mul.f16 %rs48187,%rs48166,%rs48172;
}
	// end inline asm
	// begin inline asm
	{add.f16 %rs48190,%rs48166,%rs48187;
}
	// end inline asm
	// begin inline asm
	{mul.f16 %rs48193,%rs48172,%rs48178;
}
	// end inline asm
	// begin inline asm
	{add.f16 %rs48196,%rs48172,%rs48193;
}
	// end inline asm
	// begin inline asm
	{mul.f16 %rs48199,%rs48178,%rs48184;
}
	// end inline asm
	// begin inline asm
	{add.f16 %rs48202,%rs48178,%rs48199;
}
	// end inline asm
	// begin inline asm
	{mul.f16 %rs48205,%rs48184,%rs48190;
}
	// end inline asm
	// begin inline asm
	{add.f16 %rs48208,%rs48184,%rs48205;
}
	// end inline asm
	// begin inline asm
	{mul.f16 %rs48211,%rs48190,%rs48196;
}
	// end inline asm
	// begin inline asm
	{add.f16 %rs48214,%rs48190,%rs48211;
}
	// end inline asm
	// begin inline asm
	{mul.f16 %rs48217,%rs48196,%rs48202;
}
	// end inline asm
	// begin inline asm
	{add.f16 %rs48220,%rs48196,%rs48217;
}
	// end inline asm
	// begin inline asm
	{mul.f16 %rs48223,%rs48202,%rs48208;
}
	// end inline asm
	// begin inline asm
	{add.f16 %rs48226,%rs48202,%rs48223;
}
	// end inline asm
	// begin inline asm
	{mul.f16 %rs48229,%rs48208,%rs48214;
}
	// end inline asm
	// begin inline asm
	{add.f16 %rs48232,%rs48208,%rs48229;
}
	// end inline asm
	// begin inline asm
	{mul.f16 %rs48235,%rs48214,%rs48220;
}
	// end inline asm
	// begin inline asm
	{add.f16 %rs48238,%rs48214,%rs48235;
}
	// end inline asm
	// begin inline asm
	{mul.f16 %rs48241,%rs48220,%rs48226;
}
	// end inline asm
	// begin inline asm
	{add.f16 %rs48244,%rs48220,%rs48241;
}
	// end inline asm
	// begin inline asm
	{mul.f16 %rs48247,%rs48226,%rs48232;
}
	// end inline asm
	// begin inline asm
	{add.f16 %rs48250,%rs48226,%rs48247;
}
	// end inline asm
	// begin inline asm
	{mul.f16 %rs48253,%rs48232,%rs48238;
}
	// end inline asm
	// begin inline asm
	{add.f16 %rs48256,%rs48232,%rs48253;
}
	// end inline asm
	// begin inline asm
	{mul.f16 %rs48259,%rs48238,%rs48244;
}
	// end inline asm
	// begin inline asm
	{add.f16 %rs48262,%rs48238,%rs48259;
}
	// end inline asm
	// begin inline asm
	{mul.f16 %rs48265,%rs48244,%rs48250;
}
	// end inline asm
	// begin inline asm
	{add.f16 %rs48268,%rs48244,%rs48265;
}
	// end inline asm
	// begin inline asm
	{mul.f16 %rs48271,%rs48250,%rs48256;
}
	// end inline asm
	// begin inline asm
	{add.f16 %rs48274,%rs48250,%rs48271;
}
	// end inline asm
	// begin inline asm
	{mul.f16 %rs48277,%rs48256,%rs48262;
}
	// end inline asm
	// begin inline asm
	{add.f16 %rs48280,%rs48256,%rs48277;
}
	// end inline asm
	// begin inline asm
	{mul.f16 %rs48283,%rs48262,%rs48268;
}
	// end inline asm
	// begin inline asm
	{add.f16 %rs48286,%rs48262,%rs48283;
}
	// end inline asm
	// begin inline asm
	{mul.f16 %rs48289,%rs48268,%rs48274;
}
	// end inline asm
	// begin inline asm
	{add.f16 %rs48292,%rs48268,%rs48289;
}
	// end inline asm
	// begin inline asm
	{mul.f16 %rs48295,%rs48274,%rs48280;
}
	// end inline asm
	// begin inline asm
	{add.f16 %rs48298,%rs48274,%rs48295;
}
	// end inline asm
	// begin inline asm
	{mul.f16 %rs48301,%rs48280,%rs48286;
}
	// end inline asm
	// begin inline asm
	{add.f16 %rs48304,%rs48280,%rs48301;
}
	// end inline asm
	// begin inline asm
	{mul.f16 %rs48307,%rs48286,%rs48292;
}
	// end inline asm
	// begin inline asm
	{add.f16 %rs48310,%rs48286,%rs48307;
}
	// end inline asm
	// begin inline asm
	{mul.f16 %rs48313,%rs48292,%rs48298;
}
	// end inline asm
	// begin inline asm
	{add.f16 %rs48316,%rs48292,%rs48313;
}
	// end inline asm
	// begin inline asm
	{mul.f16 %rs48319,%rs48298,%rs48304;
}
	// end inline asm
	// begin inline asm
	{add.f16 %rs48322,%rs48298,%rs48319;
}
	// end inline asm
	// begin inline asm
	{mul.f16 %rs48325,%rs48304,%rs48310;
}
	// end inline asm
	// begin inline asm
	{add.f16 %rs48328,%rs48304,%rs48325;
}
	// end inline asm
	// begin inline asm
	{mul.f16 %rs48331,%rs48310,%rs48316;
}
	// end inline asm
	// begin inline asm
	{add.f16 %rs48334,%rs48310,%rs48331;
}
	// end inline asm
	// begin inline asm
	{mul.f16 %rs48337,%rs48316,%rs48322;
}
	// end inline asm
	// begin inline asm
	{add.f16 %rs48340,%rs48316,%rs48337;
}
	// end inline asm
	// begin inline asm
	{mul.f16 %rs48343,%rs48322,%rs48328;
}
	// end inline asm
	// begin inline asm
	{add.f16 %rs48346,%rs48322,%rs48343;
}
	// end inline asm
	// begin inline asm
	{mul.f16 %rs48349,%rs48328,%rs48334;
}
	// end inline asm
	// begin inline asm
	{add.f16 %rs48352,%rs48328,%rs48349;
}
	// end inline asm
	// begin inline asm
	{mul.f16 %rs48355,%rs48334,%rs48340;
}
	// end inline asm
	// begin inline asm
	{add.f16 %rs48358,%rs48334,%rs48355;
}
	// end inline asm
	// begin inline asm
	{mul.f16 %rs48361,%rs48340,%rs48346;
}
	// end inline asm
	// begin inline asm
	{add.f16 %rs48364,%rs48340,%rs48361;
}
	// end inline asm
	// begin inline asm
	{mul.f16 %rs48367,%rs48346,%rs48352;
}
	// end inline asm
	// begin inline asm
	{add.f16 %rs48370,%rs48346,%rs48367;
}
	// end inline asm
	// begin inline asm
	{mul.f16 %rs48373,%rs48352,%rs48358;
}
	// end inline asm
	// begin inline asm
	{add.f16 %rs48376,%rs48352,%rs48373;
}
	// end inline asm
	// begin inline asm
	{mul.f16 %rs48379,%rs48358,%rs48364;
}
	// end inline asm
	// begin inline asm
	{add.f16 %rs48382,%rs48358,%rs48379;
}
	// end inline asm
	// begin inline asm
	{mul.f16 %rs48385,%rs48364,%rs48370;
}
	// end inline asm
	// begin inline asm
	{add.f16 %rs48388,%rs48364,%rs48385;
}
	// end inline asm
	// begin inline asm
	{mul.f16 %rs48391,%rs48370,%rs48376;
}
	// end inline asm
	// begin inline asm
	{add.f16 %rs48394,%rs48370,%rs48391;
}
	// end inline asm
	// begin inline asm
	{mul.f16 %rs48397,%rs48376,%rs48382;
}
	// end inline asm
	// begin inline asm
	{add.f16 %rs48400,%rs48376,%rs48397;
}
	// end inline asm
	// begin inline asm
	{mul.f16 %rs48403,%rs48382,%rs48388;
}
	// end inline asm
	// begin inline asm
	{add.f16 %rs48406,%rs48382,%rs48403;
}
	// end inline asm
	// begin inline asm
	{mul.f16 %rs48409,%rs48388,%rs48394;
}
	// end inline asm
	// begin inline asm
	{add.f16 %rs48412,%rs48388,%rs48409;
}
	// end inline asm
	// begin inline asm
	{mul.f16 %rs48415,%rs48394,%rs48400;
}
	// end inline asm
	// begin inline asm
	{add.f16 %rs48418,%rs48394,%rs48415;
}
	// end inline asm
	// begin inline asm
	{mul.f16 %rs48421,%rs48400,%rs48406;
}
	// end inline asm
	// begin inline asm
	{add.f16 %rs48424,%rs48400,%rs48421;
}
	// end inline asm
	// begin inline asm
	{mul.f16 %rs48427,%rs48406,%rs48412;
}
	// end inline asm
	// begin inline asm
	{add.f16 %rs48430,%rs48406,%rs48427;
}
	// end inline asm
	// begin inline asm
	{mul.f16 %rs48433,%rs48412,%rs48418;
}
	// end inline asm
	// begin inline asm
	{add.f16 %rs48436,%rs48412,%rs48433;
}
	// end inline asm
	// begin inline asm
	{mul.f16 %rs48439,%rs48418,%rs48424;
}
	// end inline asm
	// begin inline asm
	{add.f16 %rs48442,%rs48418,%rs48439;
}
	// end inline asm
	// begin inline asm
	{mul.f16 %rs48445,%rs48424,%rs48430;
}
	// end inline asm
	// begin inline asm
	{add.f16 %rs48448,%rs48424,%rs48445;
}
	// end inline asm
	// begin inline asm
	{mul.f16 %rs48451,%rs48430,%rs48436;
}
	// end inline asm
	// begin inline asm
	{add.f16 %rs48454,%rs48430,%rs48451;
}
	// end inline asm
	// begin inline asm
	{mul.f16 %rs48457,%rs48436,%rs48442;
}
	// end inline asm
	// begin inline asm
	{add.f16 %rs48460,%rs48436,%rs48457;
}
	// end inline asm
	// begin inline asm
	{mul.f16 %rs48463,%rs48442,%rs48448;
}
	// end inline asm
	// begin inline asm
	{add.f16 %rs48466,%rs48442,%rs48463;
}
	// end inline asm
	// begin inline asm
	{mul.f16 %rs48469,%rs48448,%rs48454;
}
	// end inline asm
	// begin inline asm
	{add.f16 %rs48472,%rs48448,%rs48469;
}
	// end inline asm
	// begin inline asm
	{mul.f16 %rs48475,%rs48454,%rs48460;
}
	// end inline asm
	// begin inline asm
	{add.f16 %rs48478,%rs48454,%rs48475;
}
	// end inline asm
	// begin inline asm
	{mul.f16 %rs48481,%rs48460,%rs48466;
}
	// end inline asm
	// begin inline asm
	{add.f16 %rs48484,%rs48460,%rs48481;
}
	// end inline asm
	// begin inline asm
	{mul.f16 %rs48487,%rs48466,%rs48472;
}
	// end inline asm
	// begin inline asm
	{add.f16 %rs48490,%rs48466,%rs48487;
}
	// end inline asm
	// begin inline asm
	{mul.f16 %rs48493,%rs48472,%rs48478;
}
	// end inline asm
	// begin inline asm
	{add.f16 %rs48496,%rs48472,%rs48493;
}
	// end inline asm
	// begin inline asm
	{mul.f16 %rs48499,%rs48478,%rs48484;
}
	// end inline asm
	// begin inline asm
	{add.f16 %rs48502,%rs48478,%rs48499;
}
	// end inline asm
	// begin inline asm
	{mul.f16 %rs48505,%rs48484,%rs48490;
}
	// end inline asm
	// begin inline asm
	{add.f16 %rs48508,%rs48484,%rs48505;
}
	// end inline asm
	// begin inline asm
	{mul.f16 %rs48511,%rs48490,%rs48496;
}
	// end inline asm
	// begin inline asm
	{add.f16 %rs48514,%rs48490,%rs48511;
}
	// end inline asm
	// begin inline asm
	{mul.f16 %rs48517,%rs48496,%rs48502;
}
	// end inline asm
	// begin inline asm
	{add.f16 %rs48520,%rs48496,%rs48517;
}
	// end inline asm
	// begin inline asm
	{mul.f16 %rs48523,%rs48502,%rs48508;
}
	// end inline asm
	// begin inline asm
	{add.f16 %rs48526,%rs48502,%rs48523;
}
	// end inline asm
	// begin inline asm
	{mul.f16 %rs48529,%rs48508,%rs48514;
}
	// end inline asm
	// begin inline asm
	{add.f16 %rs48532,%rs48508,%rs48529;
}
	// end inline asm
	// begin inline asm
	{mul.f16 %rs48535,%rs48514,%rs48520;
}
	// end inline asm
	// begin inline asm
	{add.f16 %rs48538,%rs48514,%rs48535;
}
	// end inline asm
	// begin inline asm
	{mul.f16 %rs48541,%rs48520,%rs48526;
}
	// end inline asm
	// begin inline asm
	{add.f16 %rs48544,%rs48520,%rs48541;
}
	// end inline asm
	// begin inline asm
	{mul.f16 %rs48547,%rs48526,%rs48532;
}
	// end inline asm
	// begin inline asm
	{add.f16 %rs48550,%rs48526,%rs48547;
}
	// end inline asm
	// begin inline asm
	{mul.f16 %rs48553,%rs48532,%rs48538;
}
	// end inline asm
	// begin inline asm
	{add.f16 %rs48556,%rs48532,%rs48553;
}
	// end inline asm
	// begin inline asm
	{mul.f16 %rs48559,%rs48538,%rs48544;
}
	// end inline asm
	// begin inline asm
	{add.f16 %rs48562,%rs48538,%rs48559;
}
	// end inline asm
	// begin inline asm
	{mul.f16 %rs48565,%rs48544,%rs48550;
}
	// end inline asm
	// begin inline asm
	{add.f16 %rs48568,%rs48544,%rs48565;
}
	// end inline asm
	// begin inline asm
	{mul.f16 %rs48571,%rs48550,%rs48556;
}
	// end inline asm
	// begin inline asm
	{add.f16 %rs48574,%rs48550,%rs48571;
}
	// end inline asm
	// begin inline asm
	{mul.f16 %rs48577,%rs48556,%rs48562;
}
	// end inline asm
	// begin inline asm
	{add.f16 %rs48580,%rs48556,%rs48577;
}
	// end inline asm
	// begin inline asm
	{mul.f16 %rs48583,%rs48562,%rs48568;
}
	// end inline asm
	// begin inline asm
	{add.f16 %rs48586,%rs48562,%rs48583;
}
	// end inline asm
	// begin inline asm
	{mul.f16 %rs48589,%rs48568,%rs48574;
}
	// end inline asm
	// begin inline asm
	{add.f16 %rs48592,%rs48568,%rs48589;
}
	// end inline asm
	// begin inline asm
	{mul.f16 %rs48595,%rs48574,%rs48580;
}
	// end inline asm
	// begin inline asm
	{add.f16 %rs48598,%rs48574,%rs48595;
}
	// end inline asm
	// begin inline asm
	{mul.f16 %rs48601,%rs48580,%rs48586;
}
	// end inline asm
	// begin inline asm
	{add.f16 %rs48604,%rs48580,%rs48601;
}
	// end inline asm
	// begin inline asm
	{mul.f16 %rs48607,%rs48586,%rs48592;
}
	// end inline asm
	// begin inline asm
	{add.f16 %rs48610,%rs48586,%rs48607;
}
	// end inline asm
	// begin inline asm
	{mul.f16 %rs48613,%rs48592,%rs48598;
}
	// end inline asm
	// begin inline asm
	{add.f16 %rs48616,%rs48592,%rs48613;
}
	// end inline asm
	// begin inline asm
	{mul.f16 %rs48619,%rs48598,%rs48604;
}
	// end inline asm
	// begin inline asm
	{add.f16 %rs48622,%rs48598,%rs48619;
}
	// end inline asm
	// begin inline asm
	{mul.f16 %rs48625,%rs48604,%rs48610;
}
	// end inline asm
	// begin inline asm
	{add.f16 %rs48628,%rs48604,%rs48625;
}
	// end inline asm
	// begin inline asm
	{mul.f16 %rs48631,%rs48610,%rs48616;
}
	// end inline asm
	// begin inline asm
	{add.f16 %rs48634,%rs48610,%rs48631;
}
	// end inline asm
	// begin inline asm
	{mul.f16 %rs48637,%rs48616,%rs48622;
}
	// end inline asm
	// begin inline asm
	{add.f16 %rs48640,%rs48616,%rs48637;
}
	// end inline asm
	// begin inline asm
	{mul.f16 %rs48643,%rs48622,%rs48628;
}
	// end inline asm
	// begin inline asm
	{add.f16 %rs48646,%rs48622,%rs48643;
}
	// end inline asm
	// begin inline asm
	{mul.f16 %rs48649,%rs48628,%rs48634;
}
	// end inline asm
	// begin inline asm
	{add.f16 %rs48652,%rs48628,%rs48649;
}
	// end inline asm
	// begin inline asm
	{mul.f16 %rs48655,%rs48634,%rs48640;
}
	// end inline asm
	// begin inline asm
	{add.f16 %rs48658,%rs48634,%rs48655;
}
	// end inline asm
	// begin inline asm
	{mul.f16 %rs48661,%rs48640,%rs48646;
}
	// end inline asm
	// begin inline asm
	{add.f16 %rs48664,%rs48640,%rs48661;
}
	// end inline asm
	// begin inline asm
	{mul.f16 %rs48667,%rs48646,%rs48652;
}
	// end inline asm
	// begin inline asm
	{add.f16 %rs48670,%rs48646,%rs48667;
}
	// end inline asm
	// begin inline asm
	{mul.f16 %rs48673,%rs48652,%rs48658;
}
	// end inline asm
	// begin inline asm
	{add.f16 %rs48676,%rs48652,%rs48673;
}
	// end inline asm
	// begin inline asm
	{mul.f16 %rs48679,%rs48658,%rs48664;
}
	// end inline asm
	// begin inline asm
	{add.f16 %rs48682,%rs48658,%rs48679;
}
	// end inline asm
	// begin inline asm
	{mul.f16 %rs48685,%rs48664,%rs48670;
}
	// end inline asm
	// begin inline asm
	{add.f16 %rs48688,%rs48664,%rs48685;
}
	// end inline asm
	// begin inline asm
	{mul.f16 %rs48691,%rs48670,%rs48676;
}
	// end inline asm
	// begin inline asm
	{add.f16 %rs48694,%rs48670,%rs48691;
}
	// end inline asm
	// begin inline asm
	{mul.f16 %rs48697,%rs48676,%rs48682;
}
	// end inline asm
	// begin inline asm
	{add.f16 %rs48700,%rs48676,%rs48697;
}
	// end inline asm
	// begin inline asm
	{mul.f16 %rs48703,%rs48682,%rs48688;
}
	// end inline asm
	// begin inline asm
	{add.f16 %rs48706,%rs48682,%rs48703;
}
	// end inline asm
	// begin inline asm
	{mul.f16 %rs48709,%rs48688,%rs48694;
}
	// end inline asm
	// begin inline asm
	{add.f16 %rs48712,%rs48688,%rs48709;
}
	// end inline asm
	// begin inline asm
	{mul.f16 %rs48715,%rs48694,%rs48700;
}
	// end inline asm
	// begin inline asm
	{add.f16 %rs48718,%rs48694,%rs48715;
}
	// end inline asm
	// begin inline asm
	{mul.f16 %rs48721,%rs48700,%rs48706;
}
	// end inline asm
	// begin inline asm
	{add.f16 %rs48724,%rs48700,%rs48721;
}
	// end inline asm
	// begin inline asm
	{mul.f16 %rs48727,%rs48706,%rs48712;
}
	// end inline asm
	// begin inline asm
	{add.f16 %rs48730,%rs48706,%rs48727;
}
	// end inline asm
	// begin inline asm
	{mul.f16 %rs48733,%rs48712,%rs48718;
}
	// end inline asm
	// begin inline asm
	{add.f16 %rs48736,%rs48712,%rs48733;
}
	// end inline asm
	// begin inline asm
	{mul.f16 %rs48739,%rs48718,%rs48724;
}
	// end inline asm
	// begin inline asm
	{add.f16 %rs48742,%rs48718,%rs48739;
}
	// end inline asm
	// begin inline asm
	{mul.f16 %rs48745,%rs48724,%rs48730;
}
	// end inline asm
	// begin inline asm
	{add.f16 %rs48748,%rs48724,%rs48745;
}
	// end inline asm
	// begin inline asm
	{mul.f16 %rs48751,%rs48730,%rs48736;
}
	// end inline asm
	// begin inline asm
	{add.f16 %rs48754,%rs48730,%rs48751;
}
	// end inline asm
	// begin inline asm
	{mul.f16 %rs48757,%rs48736,%rs48742;
}
	// end inline asm
	// begin inline asm
	{add.f16 %rs48760,%rs48736,%rs48757;
}
	// end inline asm
	// begin inline asm
	{mul.f16 %rs48763,%rs48742,%rs48748;
}
	// end inline asm
	// begin inline asm
	{add.f16 %rs48766,%rs48742,%rs48763;
}
	// end inline asm
	// begin inline asm
	{mul.f16 %rs48769,%rs48748,%rs48754;
}
	// end inline asm
	// begin inline asm
	{add.f16 %rs48772,%rs48748,%rs48769;
}
	// end inline asm
	// begin inline asm
	{mul.f16 %rs48775,%rs48754,%rs48760;
}
	// end inline asm
	// begin inline asm
	{add.f16 %rs48778,%rs48754,%rs48775;
}
	// end inline asm
	// begin inline asm
	{mul.f16 %rs48781,%rs48760,%rs48766;
}
	// end inline asm
	// begin inline asm
	{add.f16 %rs48784,%rs48760,%rs48781;
}
	// end inline asm
	// begin inline asm
	{mul.f16 %rs48787,%rs48766,%rs48772;
}
	// end inline asm
	// begin inline asm
	{add.f16 %rs48790,%rs48766,%rs48787;
}
	// end inline asm
	// begin inline asm
	{mul.f16 %rs48793,%rs48772,%rs48778;
}
	// end inline asm
	// begin inline asm
	{add.f16 %rs48796,%rs48772,%rs48793;
}
	// end inline asm
	// begin inline asm
	{mul.f16 %rs48799,%rs48778,%rs48784;
}
	// end inline asm
	// begin inline asm
	{add.f16 %rs48802,%rs48778,%rs48799;
}
	// end inline asm
	// begin inline asm
	{mul.f16 %rs48805,%rs48784,%rs48790;
}
	// end inline asm
	// begin inline asm
	{add.f16 %rs48808,%rs48784,%rs48805;
}
	// end inline asm
	// begin inline asm
	{mul.f16 %rs48811,%rs48790,%rs48796;
}
	// end inline asm
	// begin inline asm
	{add.f16 %rs48814,%rs48790,%rs48811;
}
	// end inline asm
	// begin inline asm
	{mul.f16 %rs48817,%rs48796,%rs48802;
}
	// end inline asm
	// begin inline asm
	{add.f16 %rs48820,%rs48796,%rs48817;
}
	// end inline asm
	// begin inline asm
	{mul.f16 %rs48823,%rs48802,%rs48808;
}
	// end inline asm
	// begin inline asm
	{add.f16 %rs48826,%rs48802,%rs48823;
}
	// end inline asm
	// begin inline asm
	{mul.f16 %rs48829,%rs48808,%rs48814;
}
	// end inline asm
	// begin inline asm
	{add.f16 %rs48832,%rs48808,%rs48829;
}
	// end inline asm
	// begin inline asm
	{mul.f16 %rs48835,%rs48814,%rs48820;
}
	// end inline asm
	// begin inline asm
	{add.f16 %rs48838,%rs48814,%rs48835;
}
	// end inline asm
	// begin inline asm
	{mul.f16 %rs48841,%rs48820,%rs48826;
}
	// end inline asm
	// begin inline asm
	{add.f16 %rs48844,%rs48820,%rs48841;
}
	// end inline asm
	// begin inline asm
	{mul.f16 %rs48847,%rs48826,%rs48832;
}
	// end inline asm
	// begin inline asm
	{add.f16 %rs48850,%rs48826,%rs48847;
}
	// end inline asm
	// begin inline asm
	{mul.f16 %rs48853,%rs48832,%rs48838;
}
	// end inline asm
	// begin inline asm
	{add.f16 %rs48856,%rs48832,%rs48853;
}
	// end inline asm
	// begin inline asm
	{mul.f16 %rs48859,%rs48838,%rs48844;
}
	// end inline asm
	// begin inline asm
	{add.f16 %rs48862,%rs48838,%rs48859;
}
	// end inline asm
	// begin inline asm
	{mul.f16 %rs48865,%rs48844,%rs48850;
}
	// end inline asm
	// begin inline asm
	{add.f16 %rs48868,%rs48844,%rs48865;
}
	// end inline asm
	// begin inline asm
	{mul.f16 %rs48871,%rs48850,%rs48856;
}
	// end inline asm
	// begin inline asm
	{add.f16 %rs48874,%rs48850,%rs48871;
}
	// end inline asm
	// begin inline asm
	{mul.f16 %rs48877,%rs48856,%rs48862;
}
	// end inline asm
	// begin inline asm
	{add.f16 %rs48880,%rs48856,%rs48877;
}
	// end inline asm
	// begin inline asm
	{mul.f16 %rs48883,%rs48862,%rs48868;
}
	// end inline asm
	// begin inline asm
	{add.f16 %rs48886,%rs48862,%rs48883;
}
	// end inline asm
	// begin inline asm
	{mul.f16 %rs48889,%rs48868,%rs48874;
}
	// end inline asm
	// begin inline asm
	{add.f16 %rs48892,%rs48868,%rs48889;
}
	// end inline asm
	// begin inline asm
	{mul.f16 %rs48895,%rs48874,%rs48880;
}
	// end inline asm
	// begin inline asm
	{add.f16 %rs48898,%rs48874,%rs48895;
}
	// end inline asm
	// begin inline asm
	{mul.f16 %rs48901,%rs48880,%rs48886;
}
	// end inline asm
	// begin inline asm
	{add.f16 %rs48904,%rs48880,%rs48901;
}
	// end inline asm
	// begin inline asm
	{mul.f16 %rs48907,%rs48886,%rs48892;
}
	// end inline asm
	// begin inline asm
	{add.f16 %rs48910,%rs48886,%rs48907;
}
	// end inline asm
	// begin inline asm
	{mul.f16 %rs48913,%rs48892,%rs48898;
}
	// end inline asm
	// begin inline asm
	{add.f16 %rs48916,%rs48892,%rs48913;
}
	// end inline asm
	// begin inline asm
	{mul.f16 %rs48919,%rs48898,%rs48904;
}
	// end inline asm
	// begin inline asm
	{add.f16 %rs48922,%rs48898,%rs48919;
}
	// end inline asm
	// begin inline asm
	{mul.f16 %rs48925,%rs48904,%rs48910;
}
	// end inline asm
	// begin inline asm
	{add.f16 %rs48928,%rs48904,%rs48925;
}
	// end inline asm
	// begin inline asm
	{mul.f16 %rs48931,%rs48910,%rs48916;
}
	// end inline asm
	// begin inline asm
	{add.f16 %rs48934,%rs48910,%rs48931;
}
	// end inline asm
	// begin inline asm
	{mul.f16 %rs48937,%rs48916,%rs48922;
}
	// end inline asm
	// begin inline asm
	{add.f16 %rs48940,%rs48916,%rs48937;
}
	// end inline asm
	// begin inline asm
	{mul.f16 %rs48943,%rs48922,%rs48928;
}
	// end inline asm
	// begin inline asm
	{add.f16 %rs48946,%rs48922,%rs48943;
}
	// end inline asm
	// begin inline asm
	{mul.f16 %rs48949,%rs48928,%rs48934;
}
	// end inline asm
	// begin inline asm
	{add.f16 %rs48952,%rs48928,%rs48949;
}
	// end inline asm
	// begin inline asm
	{mul.f16 %rs48955,%rs48934,%rs48940;
}
	// end inline asm
	// begin inline asm
	{add.f16 %rs48958,%rs48934,%rs48955;
}
	// end inline asm
	// begin inline asm
	{mul.f16 %rs48961,%rs48940,%rs48946;
}
	// end inline asm
	// begin inline asm
	{add.f16 %rs48964,%rs48940,%rs48961;
}
	// end inline asm
	// begin inline asm
	{mul.f16 %rs48967,%rs48946,%rs48952;
}
	// end inline asm
	// begin inline asm
	{add.f16 %rs48970,%rs48946,%rs48967;
}
	// end inline asm
	// begin inline asm
	{mul.f16 %rs48973,%rs48952,%rs48958;
}
	// end inline asm
	// begin inline asm
	{add.f16 %rs48976,%rs48952,%rs48973;
}
	// end inline asm
	// begin inline asm
	{mul.f16 %rs48979,%rs48958,%rs48964;
}
	// end inline asm
	// begin inline asm
	{add.f16 %rs48982,%rs48958,%rs48979;
}
	// end inline asm
	// begin inline asm
	{mul.f16 %rs48985,%rs48964,%rs48970;
}
	// end inline asm
	// begin inline asm
	{add.f16 %rs48988,%rs48964,%rs48985;
}
	// end inline asm
	// begin inline asm
	{mul.f16 %rs48991,%rs48970,%rs48976;
}
	// end inline asm
	// begin inline asm
	{add.f16 %rs48994,%rs48970,%rs48991;
}
	// end inline asm
	// begin inline asm
	{mul.f16 %rs48997,%rs48976,%rs48982;
}
	// end inline asm
	// begin inline asm
	{add.f16 %rs49000,%rs48976,%rs48997;
}
	// end inline asm
	// begin inline asm
	{mul.f16 %rs49003,%rs48982,%rs48988;
}
	// end inline asm
	// begin inline asm
	{add.f16 %rs49006,%rs48982,%rs49003;
}
	// end inline asm
	// begin inline asm
	{mul.f16 %rs49009,%rs48988,%rs48994;
}
	// end inline asm
	// begin inline asm
	{add.f16 %rs49012,%rs48988,%rs49009;
}
	// end inline asm
	// begin inline asm
	{mul.f16 %rs49015,%rs48994,%rs49000;
}
	// end inline asm
	// begin inline asm
	{add.f16 %rs49018,%rs48994,%rs49015;
}
	// end inline asm
	// begin inline asm
	{mul.f16 %rs49021,%rs49000,%rs49006;
}
	// end inline asm
	// begin inline asm
	{add.f16 %rs49024,%rs49000,%rs49021;
}
	// end inline asm
	// begin inline asm
	{mul.f16 %rs49027,%rs49006,%rs49012;
}
	// end inline asm
	// begin inline asm
	{add.f16 %rs49030,%rs49006,%rs49027;
}
	// end inline asm
	// begin inline asm
	{mul.f16 %rs49033,%rs49012,%rs49018;
}
	// end inline asm
	// begin inline asm
	{add.f16 %rs49036,%rs49012,%rs49033;
}
	// end inline asm
	// begin inline asm
	{mul.f16 %rs49039,%rs49018,%rs49024;
}
	// end inline asm
	// begin inline asm
	{add.f16 %rs49042,%rs49018,%rs49039;
}
	// end inline asm
	// begin inline asm
	{mul.f16 %rs49045,%rs49024,%rs49030;
}
	// end inline asm
	// begin inline asm
	{add.f16 %rs49048,%rs49024,%rs49045;
}
	// end inline asm
	// begin inline asm
	{mul.f16 %rs49051,%rs49030,%rs49036;
}
	// end inline asm
	// begin inline asm
	{add.f16 %rs49054,%rs49030,%rs49051;
}
	// end inline asm
	// begin inline asm
	{mul.f16 %rs49057,%rs49036,%rs49042;
}
	// end inline asm
	// begin inline asm
	{add.f16 %rs49060,%rs49036,%rs49057;
}
	// end inline asm
	// begin inline asm
	{mul.f16 %rs49063,%rs49042,%rs49048;
}
	// end inline asm
	// begin inline asm
	{add.f16 %rs49066,%rs49042,%rs49063;
}
	// end inline asm
	// begin inline asm
	{mul.f16 %rs49069,%rs49048,%rs49054;
}
	// end inline asm
	// begin inline asm
	{add.f16 %rs49072,%rs49048,%rs49069;
}
	// end inline asm
	// begin inline asm
	{mul.f16 %rs49075,%rs49054,%rs49060;
}
	// end inline asm
	// begin inline asm
	{add.f16 %rs49078,%rs49054,%rs49075;
}
	// end inline asm
	// begin inline asm
	{mul.f16 %rs49081,%rs49060,%rs49066;
}
	// end inline asm
	// begin inline asm
	{add.f16 %rs49084,%rs49060,%rs49081;
}
	// end inline asm
	// begin inline asm
	{mul.f16 %rs49087,%rs49066,%rs49072;
}
	// end inline asm
	// begin inline asm
	{add.f16 %rs49090,%rs49066,%rs49087;
}
	// end inline asm
	// begin inline asm
	{mul.f16 %rs49093,%rs49072,%rs49078;
}
	// end inline asm
	// begin inline asm
	{add.f16 %rs49096,%rs49072,%rs49093;
}
	// end inline asm
	// begin inline asm
	{mul.f16 %rs49099,%rs49078,%rs49084;
}
	// end inline asm
	// begin inline asm
	{add.f16 %rs49102,%rs49078,%rs49099;
}
	// end inline asm
	// begin inline asm
	{mul.f16 %rs49105,%rs49084,%rs49090;
}
	// end inline asm
	// begin inline asm
	{add.f16 %rs49108,%rs49084,%rs49105;
}
	// end inline asm
	// begin inline asm
	{mul.f16 %rs49111,%rs49090,%rs49096;
}
	// end inline asm
	// begin inline asm
	{add.f16 %rs49114,%rs49090,%rs49111;
}
	// end inline asm
	// begin inline asm
	{mul.f16 %rs49117,%rs49096,%rs49102;
}
	// end inline asm
	// begin inline asm
	{add.f16 %rs49120,%rs49096,%rs49117;
}
	// end inline asm
	// begin inline asm
	{mul.f16 %rs49123,%rs49102,%rs49108;
}
	// end inline asm
	// begin inline asm
	{add.f16 %rs49126,%rs49102,%rs49123;
}
	// end inline asm
	// begin inline asm
	{mul.f16 %rs49129,%rs49108,%rs49114;
}
	// end inline asm
	// begin inline asm
	{add.f16 %rs49132,%rs49108,%rs49129;
}
	// end inline asm
	// begin inline asm
	{mul.f16 %rs49135,%rs49114,%rs49120;
}
	// end inline asm
	// begin inline asm
	{add.f16 %rs49138,%rs49114,%rs49135;
}
	// end inline asm
	// begin inline asm
	{mul.f16 %rs49141,%rs49120,%rs49126;
}
	// end inline asm
	// begin inline asm
	{add.f16 %rs49144,%rs49120,%rs49141;
}
	// end inline asm
	// begin inline asm
	{mul.f16 %rs49147,%rs49126,%rs49132;
}
	// end inline asm
	// begin inline asm
	{add.f16 %rs49150,%rs49126,%rs49147;
}
	// end inline asm
	// begin inline asm
	{mul.f16 %rs49153,%rs49132,%rs49138;
}
	// end inline asm
	// begin inline asm
	{add.f16 %rs49156,%rs49132,%rs49153;
}
	// end inline asm
	// begin inline asm
	{mul.f16 %rs49159,%rs49138,%rs49144;
}
	// end inline asm
	// begin inline asm
	{add.f16 %rs49162,%rs49138,%rs49159;
}
	// end inline asm
	// begin inline asm
	{mul.f16 %rs49165,%rs49144,%rs49150;
}
	// end inline asm
	// begin inline asm
	{add.f16 %rs49168,%rs49144,%rs49165;
}
	// end inline asm
	// begin inline asm
	{mul.f16 %rs49171,%rs49150,%rs49156;
}
	// end inline asm
	// begin inline asm
	{add.f16 %rs49174,%rs49150,%rs49171;
}
	// end inline asm
	// begin inline asm
	{mul.f16 %rs49177,%rs49156,%rs49162;
}
	// end inline asm
	// begin inline asm
	{add.f16 %rs49180,%rs49156,%rs49177;
}
	// end inline asm
	// begin inline asm
	{mul.f16 %rs49183,%rs49162,%rs49168;
}
	// end inline asm
	// begin inline asm
	{add.f16 %rs49186,%rs49162,%rs49183;
}
	// end inline asm
	// begin inline asm
	{mul.f16 %rs49189,%rs49168,%rs49174;
}
	// end inline asm
	// begin inline asm
	{add.f16 %rs49192,%rs49168,%rs49189;
}
	// end inline asm
	// begin inline asm
	{mul.f16 %rs49195,%rs49174,%rs49180;
}
	// end inline asm
	// begin inline asm
	{add.f16 %rs49198,%rs49174,%rs49195;
}
	// end inline asm
	// begin inline asm
	{mul.f16 %rs49201,%rs49180,%rs49186;
}
	// end inline asm
	// begin inline asm
	{add.f16 %rs49204,%rs49180,%rs49201;
}
	// end inline asm
	// begin inline asm
	{mul.f16 %rs49207,%rs49186,%rs49192;
}
	// end inline asm
	// begin inline asm
	{add.f16 %rs49210,%rs49186,%rs49207;
}
	// end inline asm
	// begin inline asm
	{mul.f16 %rs49213,%rs49192,%rs49198;
}
	// end inline asm
	// begin inline asm
	{add.f16 %rs49216,%rs49192,%rs49213;
}
	// end inline asm
	// begin inline asm
	{mul.f16 %rs49219,%rs49198,%rs49204;
}
	// end inline asm
	// begin inline asm
	{add.f16 %rs49222,%rs49198,%rs49219;
}
	// end inline asm
	// begin inline asm
	{mul.f16 %rs49225,%rs49204,%rs49210;
}
	// end inline asm
	// begin inline asm
	{add.f16 %rs49228,%rs49204,%rs49225;
}
	// end inline asm
	// begin inline asm
	{mul.f16 %rs49231,%rs49210,%rs49216;
}
	// end inline asm
	// begin inline asm
	{add.f16 %rs49234,%rs49210,%rs49231;
}
	// end inline asm
	// begin inline asm
	{mul.f16 %rs49237,%rs49216,%rs49222;
}
	// end inline asm
	// begin inline asm
	{add.f16 %rs49240,%rs49216,%rs49237;
}
	// end inline asm
	// begin inline asm
	{mul.f16 %rs49243,%rs49222,%rs49228;
}
	// end inline asm
	// begin inline asm
	{add.f16 %rs49246,%rs49222,%rs49243;
}
	// end inline asm
	// begin inline asm
	{mul.f16 %rs49249,%rs49228,%rs49234;
}
	// end inline asm
	// begin inline asm
	{add.f16 %rs49252,%rs49228,%rs49249;
}
	// end inline asm
	// begin inline asm
	{mul.f16 %rs49255,%rs49234,%rs49240;
}
	// end inline asm
	// begin inline asm
	{add.f16 %rs49258,%rs49234,%rs49255;
}
	// end inline asm
	// begin inline asm
	{mul.f16 %rs49261,%rs49240,%rs49246;
}
	// end inline asm
	// begin inline asm
	{add.f16 %rs49264,%rs49240,%rs49261;
}
	// end inline asm
	// begin inline asm
	{mul.f16 %rs49267,%rs49246,%rs49252;
}
	// end inline asm
	// begin inline asm
	{add.f16 %rs49270,%rs49246,%rs49267;
}
	// end inline asm
	// begin inline asm
	{mul.f16 %rs49273,%rs49252,%rs49258;
}
	// end inline asm
	// begin inline asm
	{add.f16 %rs49276,%rs49252,%rs49273;
}
	// end inline asm
	// begin inline asm
	{mul.f16 %rs49279,%rs49258,%rs49264;
}
	// end inline asm
	// begin inline asm
	{add.f16 %rs49282,%rs49258,%rs49279;
}
	// end inline asm
	// begin inline asm
	{mul.f16 %rs49285,%rs49264,%rs49270;
}
	// end inline asm
	// begin inline asm
	{add.f16 %rs49288,%rs49264,%rs49285;
}
	// end inline asm
	// begin inline asm
	{mul.f16 %rs49291,%rs49270,%rs49276;
}
	// end inline asm
	// begin inline asm
	{add.f16 %rs49294,%rs49270,%rs49291;
}
	// end inline asm
	// begin inline asm
	{mul.f16 %rs49297,%rs49276,%rs49282;
}
	// end inline asm
	// begin inline asm
	{add.f16 %rs49300,%rs49276,%rs49297;
}
	// end inline asm
	// begin inline asm
	{mul.f16 %rs49303,%rs49282,%rs49288;
}
	// end inline asm
	// begin inline asm
	{add.f16 %rs49306,%rs49282,%rs49303;
}
	// end inline asm
	// begin inline asm
	{mul.f16 %rs49309,%rs49288,%rs49294;
}
	// end inline asm
	// begin inline asm
	{add.f16 %rs49312,%rs49288,%rs49309;
}
	// end inline asm
	// begin inline asm
	{mul.f16 %rs49315,%rs49294,%rs49300;
}
	// end inline asm
	// begin inline asm
	{add.f16 %rs49318,%rs49294,%rs49315;
}
	// end inline asm
	// begin inline asm
	{mul.f16 %rs49321,%rs49300,%rs49306;
}
	// end inline asm
	// begin inline asm
	{add.f16 %rs49324,%rs49300,%rs49321;
}
	// end inline asm
	// begin inline asm
	{mul.f16 %rs49327,%rs49306,%rs49312;
}
	// end inline asm
	// begin inline asm
	{add.f16 %rs49330,%rs49306,%rs49327;
}
	// end inline asm
	// begin inline asm
	{mul.f16 %rs49333,%rs49312,%rs49318;
}
	// end inline asm
	// begin inline asm
	{add.f16 %rs49336,%rs49312,%rs49333;
}
	// end inline asm
	// begin inline asm
	{mul.f16 %rs49339,%rs49318,%rs49324;
}
	// end inline asm
	// begin inline asm
	{add.f16 %rs49342,%rs49318,%rs49339;
}
	// end inline asm
	// begin inline asm
	{mul.f16 %rs49345,%rs49324,%rs49330;
}
	// end inline asm
	// begin inline asm
	{add.f16 %rs49348,%rs49324,%rs49345;
}
	// end inline asm
	// begin inline asm
	{mul.f16 %rs49351,%rs49330,%rs49336;
}
	// end inline asm
	// begin inline asm
	{add.f16 %rs49354,%rs49330,%rs49351;
}
	// end inline asm
	// begin inline asm
	{mul.f16 %rs49357,%rs49336,%rs49342;
}
	// end inline asm
	// begin inline asm
	{add.f16 %rs49360,%rs49336,%rs49357;
}
	// end inline asm
	// begin inline asm
	{mul.f16 %rs49363,%rs49342,%rs49348;
}
	// end inline asm
	// begin inline asm
	{add.f16 %rs49366,%rs49342,%rs49363;
}
	// end inline asm
	// begin inline asm
	{mul.f16 %rs49369,%rs49348,%rs49354;
}
	// end inline asm
	// begin inline asm
	{add.f16 %rs49372,%rs49348,%rs49369;
}
	// end inline asm
	// begin inline asm
	{mul.f16 %rs49375,%rs49354,%rs49360;
}
	// end inline asm
	// begin inline asm
	{add.f16 %rs49378,%rs49354,%rs49375;
}
	// end inline asm
	// begin inline asm
	{mul.f16 %rs49381,%rs49360,%rs49366;
}
	// end inline asm
	// begin inline asm
	{add.f16 %rs49384,%rs49360,%rs49381;
}
	// end inline asm
	// begin inline asm
	{mul.f16 %rs49387,%rs49366,%rs49372;
}
	// end inline asm
	// begin inline asm
	{add.f16 %rs49390,%rs49366,%rs49387;
}
	// end inline asm
	// begin inline asm
	{mul.f16 %rs49393,%rs49372,%rs49378;
}
	// end inline asm
	// begin inline asm
	{add.f16 %rs49396,%rs49372,%rs49393;
}
	// end inline asm
	// begin inline asm
	{mul.f16 %rs49399,%rs49378,%rs49384;
}
	// end inline asm
	// begin inline asm
	{add.f16 %rs49402,%rs49378,%rs49399;
}
	// end inline asm
	// begin inline asm
	{mul.f16 %rs49405,%rs49384,%rs49390;
}
	// end inline asm
	// begin inline asm
	{add.f16 %rs49408,%rs49384,%rs49405;
}
	// end inline asm
	// begin inline asm
	{mul.f16 %rs49411,%rs49390,%rs49396;
}
	// end inline asm
	// begin inline asm
	{add.f16 %rs49414,%rs49390,%rs49411;
}
	// end inline asm
	// begin inline asm
	{mul.f16 %rs49417,%rs49396,%rs49402;
}
	// end inline asm
	// begin inline asm
	{add.f16 %rs49420,%rs49396,%rs49417;
}
	// end inline asm
	// begin inline asm
	{mul.f16 %rs49423,%rs49402,%rs49408;
}
	// end inline asm
	// begin inline asm
	{add.f16 %rs49426,%rs49402,%rs49423;
}
	// end inline asm
	// begin inline asm
	{mul.f16 %rs49429,%rs49408,%rs49414;
}
	// end inline asm
	// begin inline asm
	{add.f16 %rs49432,%rs49408,%rs49429;
}
	// end inline asm
	// begin inline asm
	{mul.f16 %rs49435,%rs49414,%rs49420;
}
	// end inline asm
	// begin inline asm
	{add.f16 %rs49438,%rs49414,%rs49435;
}
	// end inline asm
	// begin inline asm
	{mul.f16 %rs49441,%rs49420,%rs49426;
}
	// end inline asm
	// begin inline asm
	{add.f16 %rs49444,%rs49420,%rs49441;
}
	// end inline asm
	// begin inline asm
	{mul.f16 %rs49447,%rs49426,%rs49432;
}
	// end inline asm
	// begin inline asm
	{add.f16 %rs49450,%rs49426,%rs49447;
}
	// end inline asm
	// begin inline asm
	{mul.f16 %rs49453,%rs49432,%rs49438;
}
	// end inline asm
	// begin inline asm
	{add.f16 %rs49456,%rs49432,%rs49453;
}
	// end inline asm
	// begin inline asm
	{mul.f16 %rs49459,%rs49438,%rs49444;
}
	// end inline asm
	// begin inline asm
	{add.f16 %rs49462,%rs49438,%rs49459;
}
	// end inline asm
	// begin inline asm
	{mul.f16 %rs49465,%rs49444,%rs49450;
}
	// end inline asm
	// begin inline asm
	{add.f16 %rs49468,%rs49444,%rs49465;
}
	// end inline asm
	// begin inline asm
	{mul.f16 %rs49471,%rs49450,%rs49456;
}
	// end inline asm
	// begin inline asm
	{add.f16 %rs49474,%rs49450,%rs49471;
}
	// end inline asm
	// begin inline asm
	{mul.f16 %rs49477,%rs49456,%rs49462;
}
	// end inline asm
	// begin inline asm
	{add.f16 %rs49480,%rs49456,%rs49477;
}
	// end inline asm
	// begin inline asm
	{mul.f16 %rs49483,%rs49462,%rs49468;
}
	// end inline asm
	// begin inline asm
	{add.f16 %rs49486,%rs49462,%rs49483;
}
	// end inline asm
	// begin inline asm
	{mul.f16 %rs49489,%rs49468,%rs49474;
}
	// end inline asm
	// begin inline asm
	{add.f16 %rs49492,%rs49468,%rs49489;
}
	// end inline asm
	// begin inline asm
	{mul.f16 %rs49495,%rs49474,%rs49480;
}
	// end inline asm
	// begin inline asm
	{add.f16 %rs49498,%rs49474,%rs49495;
}
	// end inline asm
	// begin inline asm
	{mul.f16 %rs49501,%rs49480,%rs49486;
}
	// end inline asm
	// begin inline asm
	{add.f16 %rs49504,%rs49480,%rs49501;
}
	// end inline asm
	// begin inline asm
	{mul.f16 %rs49507,%rs49486,%rs49492;
}
	// end inline asm
	// begin inline asm
	{add.f16 %rs49510,%rs49486,%rs49507;
}
	// end inline asm
	// begin inline asm
	{mul.f16 %rs49513,%rs49492,%rs49498;
}
	// end inline asm
	// begin inline asm
	{add.f16 %rs49516,%rs49492,%rs49513;
}
	// end inline asm
	// begin inline asm
	{mul.f16 %rs49519,%rs49498,%rs49504;
}
	// end inline asm
	// begin inline asm
	{add.f16 %rs49522,%rs49498,%rs49519;
}
	// end inline asm
	// begin inline asm
	{mul.f16 %rs49525,%rs49504,%rs49510;
}
	// end inline asm
	// begin inline asm
	{add.f16 %rs49528,%rs49504,%rs49525;
}
	// end inline asm
	// begin inline asm
	{mul.f16 %rs49531,%rs49510,%rs49516;
}
	// end inline asm
	// begin inline asm
	{add.f16 %rs49534,%rs49510,%rs49531;
}
	// end inline asm
	// begin inline asm
	{mul.f16 %rs49537,%rs49516,%rs49522;
}
	// end inline asm
	// begin inline asm
	{add.f16 %rs49540,%rs49516,%rs49537;
}
	// end inline asm
	// begin inline asm
	{mul.f16 %rs49543,%rs49522,%rs49528;
}
	// end inline asm
	// begin inline asm
	{add.f16 %rs49546,%rs49522,%rs49543;
}
	// end inline asm
	// begin inline asm
	{mul.f16 %rs49549,%rs49528,%rs49534;
}
	// end inline asm
	// begin inline asm
	{add.f16 %rs49552,%rs49528,%rs49549;
}
	// end inline asm
	// begin inline asm
	{mul.f16 %rs49555,%rs49534,%rs49540;
}
	// end inline asm
	// begin inline asm
	{add.f16 %rs49558,%rs49534,%rs49555;
}
	// end inline asm
	// begin inline asm
	{mul.f16 %rs49561,%rs49540,%rs49546;
}
	// end inline asm
	// begin inline asm
	{add.f16 %rs49564,%rs49540,%rs49561;
}
	// end inline asm
	// begin inline asm
	{mul.f16 %rs49567,%rs49546,%rs49552;
}
	// end inline asm
	// begin inline asm
	{add.f16 %rs49570,%rs49546,%rs49567;
}
	// end inline asm
	// begin inline asm
	{mul.f16 %rs49573,%rs49552,%rs49558;
}
	// end inline asm
	// begin inline asm
	{add.f16 %rs49576,%rs49552,%rs49573;
}
	// end inline asm
	// begin inline asm
	{mul.f16 %rs49579,%rs49558,%rs49564;
}
	// end inline asm
	// begin inline asm
	{add.f16 %rs49582,%rs49558,%rs49579;
}
	// end inline asm
	// begin inline asm
	{mul.f16 %rs49585,%rs49564,%rs49570;
}
	// end inline asm
	// begin inline asm
	{add.f16 %rs49588,%rs49564,%rs49585;
}
	// end inline asm
	// begin inline asm
	{mul.f16 %rs49591,%rs49570,%rs49576;
}
	// end inline asm
	// begin inline asm
	{add.f16 %rs49594,%rs49570,%rs49591;
}
	// end inline asm
	// begin inline asm
	{mul.f16 %rs49597,%rs49576,%rs49582;
}
	// end inline asm
	// begin inline asm
	{add.f16 %rs49600,%rs49576,%rs49597;
}
	// end inline asm
	// begin inline asm
	{mul.f16 %rs49603,%rs49582,%rs49588;
}
	// end inline asm
	// begin inline asm
	{add.f16 %rs49606,%rs49582,%rs49603;
}
	// end inline asm
	// begin inline asm
	{mul.f16 %rs49609,%rs49588,%rs49594;
}
	// end inline asm
	// begin inline asm
	{add.f16 %rs49612,%rs49588,%rs49609;
}
	// end inline asm
	// begin inline asm
	{mul.f16 %rs49615,%rs49594,%rs49600;
}
	// end inline asm
	// begin inline asm
	{add.f16 %rs49618,%rs49594,%rs49615;
}
	// end inline asm
	// begin inline asm
	{mul.f16 %rs49621,%rs49600,%rs49606;
}
	// end inline asm
	// begin inline asm
	{add.f16 %rs49624,%rs49600,%rs49621;
}
	// end inline asm
	// begin inline asm
	{mul.f16 %rs49627,%rs49606,%rs49612;
}
	// end inline asm
	// begin inline asm
	{add.f16 %rs49630,%rs49606,%rs49627;
}
	// end inline asm
	// begin inline asm
	{mul.f16 %rs49633,%rs49612,%rs49618;
}
	// end inline asm
	// begin inline asm
	{add.f16 %rs49636,%rs49612,%rs49633;
}
	// end inline asm
	// begin inline asm
	{mul.f16 %rs49639,%rs49618,%rs49624;
}
	// end inline asm
	// begin inline asm
	{add.f16 %rs49642,%rs49618,%rs49639;
}
	// end inline asm
	// begin inline asm
	{mul.f16 %rs49645,%rs49624,%rs49630;
}
	// end inline asm
	// begin inline asm
	{add.f16 %rs49648,%rs49624,%rs49645;
}
	// end inline asm
	// begin inline asm
	{mul.f16 %rs49651,%rs49630,%rs49636;
}
	// end inline asm
	// begin inline asm
	{add.f16 %rs49654,%rs49630,%rs49651;
}
	// end inline asm
	// begin inline asm
	{mul.f16 %rs49657,%rs49636,%rs49642;
}
	// end inline asm
	// begin inline asm
	{add.f16 %rs49660,%rs49636,%rs49657;
}
	// end inline asm
	// begin inline asm
	{mul.f16 %rs49663,%rs49642,%rs49648;
}
	// end inline asm
	// begin inline asm
	{add.f16 %rs49666,%rs49642,%rs49663;
}
	// end inline asm
	// begin inline asm
	{mul.f16 %rs49669,%rs49648,%rs49654;
}
	// end inline asm
	// begin inline asm
	{add.f16 %rs49672,%rs49648,%rs49669;
}
	// end inline asm
	// begin inline asm
	{mul.f16 %rs49675,%rs49654,%rs49660;
}
	// end inline asm
	// begin inline asm
	{add.f16 %rs49678,%rs49654,%rs49675;
}
	// end inline asm
	// begin inline asm
	{mul.f16 %rs49681,%rs49660,%rs49666;
}
	// end inline asm
	// begin inline asm
	{add.f16 %rs49684,%rs49660,%rs49681;
}
	// end inline asm
	// begin inline asm
	{mul.f16 %rs49687,%rs49666,%rs49672;
}
	// end inline asm
	// begin inline asm
	{add.f16 %rs49690,%rs49666,%rs49687;
}
	// end inline asm
	// begin inline asm
	{mul.f16 %rs49693,%rs49672,%rs49678;
}
	// end inline asm
	// begin inline asm
	{add.f16 %rs49696,%rs49672,%rs49693;
}
	// end inline asm
	// begin inline asm
	{mul.f16 %rs49699,%rs49678,%rs49684;
}
	// end inline asm
	// begin inline asm
	{add.f16 %rs49702,%rs49678,%rs49699;
}
	// end inline asm
	// begin inline asm
	{mul.f16 %rs49705,%rs49684,%rs49690;
}
	// end inline asm
	// begin inline asm
	{add.f16 %rs49708,%rs49684,%rs49705;
}
	// end inline asm
	// begin inline asm
	{mul.f16 %rs49711,%rs49690,%rs49696;
}
	// end inline asm
	// begin inline asm
	{add.f16 %rs49714,%rs49690,%rs49711;
}
	// end inline asm
	// begin inline asm
	{mul.f16 %rs49717,%rs49696,%rs49702;
}
	// end inline asm
	// begin inline asm
	{add.f16 %rs49720,%rs49696,%rs49717;
}
	// end inline asm
	// begin inline asm
	{mul.f16 %rs49723,%rs49702,%rs49708;
}
	// end inline asm
	// begin inline asm
	{add.f16 %rs49726,%rs49702,%rs49723;
}
	// end inline asm
	// begin inline asm
	{mul.f16 %rs49729,%rs49708,%rs49714;
}
	// end inline asm
	// begin inline asm
	{add.f16 %rs49732,%rs49708,%rs49729;
}
	// end inline asm
	// begin inline asm
	{mul.f16 %rs49735,%rs49714,%rs49720;
}
	// end inline asm
	// begin inline asm
	{add.f16 %rs49738,%rs49714,%rs49735;
}
	// end inline asm
	// begin inline asm
	{mul.f16 %rs49741,%rs49720,%rs49726;
}
	// end inline asm
	// begin inline asm
	{add.f16 %rs49744,%rs49720,%rs49741;
}
	// end inline asm
	// begin inline asm
	{mul.f16 %rs49747,%rs49726,%rs49732;
}
	// end inline asm
	// begin inline asm
	{add.f16 %rs49750,%rs49726,%rs49747;
}
	// end inline asm
	// begin inline asm
	{mul.f16 %rs49753,%rs49732,%rs49738;
}
	// end inline asm
	// begin inline asm
	{add.f16 %rs49756,%rs49732,%rs49753;
}
	// end inline asm
	// begin inline asm
	{mul.f16 %rs49759,%rs49738,%rs49744;
}
	// end inline asm
	// begin inline asm
	{add.f16 %rs49762,%rs49738,%rs49759;
}
	// end inline asm
	// begin inline asm
	{mul.f16 %rs49765,%rs49744,%rs49750;
}
	// end inline asm
	// begin inline asm
	{add.f16 %rs49768,%rs49744,%rs49765;
}
	// end inline asm
	// begin inline asm
	{mul.f16 %rs49771,%rs49750,%rs49756;
}
	// end inline asm
	// begin inline asm
	{add.f16 %rs49774,%rs49750,%rs49771;
}
	// end inline asm
	// begin inline asm
	{mul.f16 %rs49777,%rs49756,%rs49762;
}
	// end inline asm
	// begin inline asm
	{add.f16 %rs49780,%rs49756,%rs49777;
}
	// end inline asm
	// begin inline asm
	{mul.f16 %rs49783,%rs49762,%rs49768;
}
	// end inline asm
	// begin inline asm
	{add.f16 %rs49786,%rs49762,%rs49783;
}
	// end inline asm
	// begin inline asm
	{mul.f16 %rs49789,%rs49768,%rs49774;
}
	// end inline asm
	// begin inline asm
	{add.f16 %rs49792,%rs49768,%rs49789;
}
	// end inline asm
	// begin inline asm
	{mul.f16 %rs49795,%rs49774,%rs49780;
}
	// end inline asm
	// begin inline asm
	{add.f16 %rs49798,%rs49774,%rs49795;
}
	// end inline asm
	// begin inline asm
	{mul.f16 %rs49801,%rs49780,%rs49786;
}
	// end inline asm
	// begin inline asm
	{add.f16 %rs49804,%rs49780,%rs49801;
}
	// end inline asm
	// begin inline asm
	{mul.f16 %rs49807,%rs49786,%rs49792;
}
	// end inline asm
	// begin inline asm
	{add.f16 %rs49810,%rs49786,%rs49807;
}
	// end inline asm
	// begin inline asm
	{mul.f16 %rs49813,%rs49792,%rs49798;
}
	// end inline asm
	// begin inline asm
	{add.f16 %rs49816,%rs49792,%rs49813;
}
	// end inline asm
	// begin inline asm
	{mul.f16 %rs49819,%rs49798,%rs49804;
}
	// end inline asm
	// begin inline asm
	{add.f16 %rs49822,%rs49798,%rs49819;
}
	// end inline asm
	// begin inline asm
	{mul.f16 %rs49825,%rs49804,%rs49810;
}
	// end inline asm
	// begin inline asm
	{add.f16 %rs49828,%rs49804,%rs49825;
}
	// end inline asm
	// begin inline asm
	{mul.f16 %rs49831,%rs49810,%rs49816;
}
	// end inline asm
	// begin inline asm
	{add.f16 %rs49834,%rs49810,%rs49831;
}
	// end inline asm
	// begin inline asm
	{mul.f16 %rs49837,%rs49816,%rs49822;
}
	// end inline asm
	// begin inline asm
	{add.f16 %rs49840,%rs49816,%rs49837;
}
	// end inline asm
	// begin inline asm
	{mul.f16 %rs49843,%rs49822,%rs49828;
}
	// end inline asm
	// begin inline asm
	{add.f16 %rs49846,%rs49822,%rs49843;
}
	// end inline asm
	// begin inline asm
	{mul.f16 %rs49849,%rs49828,%rs49834;
}
	// end inline asm
	// begin inline asm
	{add.f16 %rs49852,%rs49828,%rs49849;
}
	// end inline asm
	// begin inline asm
	{mul.f16 %rs49855,%rs49834,%rs49840;
}
	// end inline asm
	// begin inline asm
	{add.f16 %rs49858,%rs49834,%rs49855;
}
	// end inline asm
	// begin inline asm
	{mul.f16 %rs49861,%rs49840,%rs49846;
}
	// end inline asm
	// begin inline asm
	{add.f16 %rs49864,%rs49840,%rs49861;
}
	// end inline asm
	// begin inline asm
	{mul.f16 %rs49867,%rs49846,%rs49852;
}
	// end inline asm
	// begin inline asm
	{add.f16 %rs49870,%rs49846,%rs49867;
}
	// end inline asm
	// begin inline asm
	{mul.f16 %rs49873,%rs49852,%rs49858;
}
	// end inline asm
	// begin inline asm
	{add.f16 %rs49876,%rs49852,%rs49873;
}
	// end inline asm
	// begin inline asm
	{mul.f16 %rs49879,%rs49858,%rs49864;
}
	// end inline asm
	// begin inline asm
	{add.f16 %rs49882,%rs49858,%rs49879;
}
	// end inline asm
	// begin inline asm
	{mul.f16 %rs49885,%rs49864,%rs49870;
}
	// end inline asm
	// begin inline asm
	{add.f16 %rs49888,%rs49864,%rs49885;
}
	// end inline asm
	// begin inline asm
	{mul.f16 %rs49891,%rs49870,%rs49876;
}
	// end inline asm
	// begin inline asm
	{add.f16 %rs49894,%rs49870,%rs49891;
}
	// end inline asm
	// begin inline asm
	{mul.f16 %rs49897,%rs49876,%rs49882;
}
	// end inline asm
	// begin inline asm
	{add.f16 %rs49900,%rs49876,%rs49897;
}
	// end inline asm
	// begin inline asm
	{mul.f16 %rs49903,%rs49882,%rs49888;
}
	// end inline asm
	// begin inline asm
	{add.f16 %rs49906,%rs49882,%rs49903;
}
	// end inline asm
	// begin inline asm
	{mul.f16 %rs49909,%rs49888,%rs49894;
}
	// end inline asm
	// begin inline asm
	{add.f16 %rs49912,%rs49888,%rs49909;
}
	// end inline asm
	// begin inline asm
	{mul.f16 %rs49915,%rs49894,%rs49900;
}
	// end inline asm
	// begin inline asm
	{add.f16 %rs49918,%rs49894,%rs49915;
}
	// end inline asm
	// begin inline asm
	{mul.f16 %rs49921,%rs49900,%rs49906;
}
	// end inline asm
	// begin inline asm
	{add.f16 %rs49924,%rs49900,%rs49921;
}
	// end inline asm
	// begin inline asm
	{mul.f16 %rs49927,%rs49906,%rs49912;
}
	// end inline asm
	// begin inline asm
	{add.f16 %rs49930,%rs49906,%rs49927;
}
	// end inline asm
	// begin inline asm
	{mul.f16 %rs49933,%rs49912,%rs49918;
}
	// end inline asm
	// begin inline asm
	{add.f16 %rs49936,%rs49912,%rs49933;
}
	// end inline asm
	// begin inline asm
	{mul.f16 %rs49939,%rs49918,%rs49924;
}
	// end inline asm
	// begin inline asm
	{add.f16 %rs49942,%rs49918,%rs49939;
}
	// end inline asm
	// begin inline asm
	{mul.f16 %rs49945,%rs49924,%rs49930;
}
	// end inline asm
	// begin inline asm
	{add.f16 %rs49948,%rs49924,%rs49945;
}
	// end inline asm
	// begin inline asm
	{mul.f16 %rs49951,%rs49930,%rs49936;
}
	// end inline asm
	// begin inline asm
	{add.f16 %rs49954,%rs49930,%rs49951;
}
	// end inline asm
	// begin inline asm
	{mul.f16 %rs49957,%rs49936,%rs49942;
}
	// end inline asm
	// begin inline asm
	{add.f16 %rs49960,%rs49936,%rs49957;
}
	// end inline asm
	// begin inline asm
	{mul.f16 %rs49963,%rs49942,%rs49948;
}
	// end inline asm
	// begin inline asm
	{add.f16 %rs49966,%rs49942,%rs49963;
}
	// end inline asm
	// begin inline asm
	{mul.f16 %rs49969,%rs49948,%rs49954;
}
	// end inline asm
	// begin inline asm
	{add.f16 %rs49972,%rs49948,%rs49969;
}
	// end inline asm
	// begin inline asm
	{mul.f16 %rs49975,%rs49954,%rs49960;
}
	// end inline asm
	// begin inline asm
	{add.f16 %rs49978,%rs49954,%rs49975;
}
	// end inline asm
	// begin inline asm
	{mul.f16 %rs49981,%rs49960,%rs49966;
}
	// end inline asm
	// begin inline asm
	{add.f16 %rs49984,%rs49960,%rs49981;
}
	// end inline asm
	// begin inline asm
	{mul.f16 %rs49987,%rs49966,%rs49972;
}
	// end inline asm
	// begin inline asm
	{add.f16 %rs49990,%rs49966,%rs49987;
}
	// end inline asm
	// begin inline asm
	{mul.f16 %rs49993,%rs49972,%rs49978;
}
	// end inline asm
	// begin inline asm
	{add.f16 %rs49996,%rs49972,%rs49993;
}
	// end inline asm
	// begin inline asm
	{mul.f16 %rs49999,%rs49978,%rs49984;
}
	// end inline asm
	// begin inline asm
	{add.f16 %rs50002,%rs49978,%rs49999;
}
	// end inline asm
	// begin inline asm
	{mul.f16 %rs50005,%rs49984,%rs49990;
}
	// end inline asm
	// begin inline asm
	{add.f16 %rs50008,%rs49984,%rs50005;
}
	// end inline asm
	// begin inline asm
	{mul.f16 %rs50011,%rs49990,%rs49996;
}
	// end inline asm
	// begin inline asm
	{add.f16 %rs50014,%rs49990,%rs50011;
}
	// end inline asm
	// begin inline asm
	{mul.f16 %rs50017,%rs49996,%rs50002;
}
	// end inline asm
	// begin inline asm
	{add.f16 %rs50020,%rs49996,%rs50017;
}
	// end inline asm
	// begin inline asm
	{mul.f16 %rs50023,%rs50002,%rs50008;
}
	// end inline asm
	// begin inline asm
	{add.f16 %rs50026,%rs50002,%rs50023;
}
	// end inline asm
	// begin inline asm
	{mul.f16 %rs50029,%rs50008,%rs50014;
}
	// end inline asm
	// begin inline asm
	{add.f16 %rs50032,%rs50008,%rs50029;
}
	// end inline asm
	// begin inline asm
	{mul.f16 %rs50035,%rs50014,%rs50020;
}
	// end inline asm
	// begin inline asm
	{add.f16 %rs50038,%rs50014,%rs50035;
}
	// end inline asm
	// begin inline asm
	{mul.f16 %rs50041,%rs50020,%rs50026;
}
	// end inline asm
	// begin inline asm
	{add.f16 %rs50044,%rs50020,%rs50041;
}
	// end inline asm
	// begin inline asm
	{mul.f16 %rs50047,%rs50026,%rs50032;
}
	// end inline asm
	// begin inline asm
	{add.f16 %rs50050,%rs50026,%rs50047;
}
	// end inline asm
	// begin inline asm
	{mul.f16 %rs50053,%rs50032,%rs50038;
}
	// end inline asm
	// begin inline asm
	{add.f16 %rs50056,%rs50032,%rs50053;
}
	// end inline asm
	// begin inline asm
	{mul.f16 %rs50059,%rs50038,%rs50044;
}
	// end inline asm
	// begin inline asm
	{add.f16 %rs50062,%rs50038,%rs50059;
}
	// end inline asm
	// begin inline asm
	{mul.f16 %rs50065,%rs50044,%rs50050;
}
	// end inline asm
	// begin inline asm
	{add.f16 %rs50068,%rs50044,%rs50065;
}
	// end inline asm
	// begin inline asm
	{mul.f16 %rs50071,%rs50050,%rs50056;
}
	// end inline asm
	// begin inline asm
	{add.f16 %rs50074,%rs50050,%rs50071;
}
	// end inline asm
	// begin inline asm
	{mul.f16 %rs50077,%rs50056,%rs50062;
}
	// end inline asm
	// begin inline asm
	{add.f16 %rs50080,%rs50056,%rs50077;
}
	// end inline asm
	// begin inline asm
	{mul.f16 %rs50083,%rs50062,%rs50068;
}
	// end inline asm
	// begin inline asm
	{add.f16 %rs50086,%rs50062,%rs50083;
}
	// end inline asm
	// begin inline asm
	{mul.f16 %rs50089,%rs50068,%rs50074;
}
	// end inline asm
	// begin inline asm
	{add.f16 %rs50092,%rs50068,%rs50089;
}
	// end inline asm
	// begin inline asm
	{mul.f16 %rs50095,%rs50074,%rs50080;
}
	// end inline asm
	// begin inline asm
	{add.f16 %rs50098,%rs50074,%rs50095;
}
	// end inline asm
	// begin inline asm
	{mul.f16 %rs50101,%rs50080,%rs50086;
}
	// end inline asm
	// begin inline asm
	{add.f16 %rs50104,%rs50080,%rs50101;
}
	// end inline asm
	// begin inline asm
	{mul.f16 %rs50107,%rs50086,%rs50092;
}
	// end inline asm
	// begin inline asm
	{add.f16 %rs50110,%rs50086,%rs50107;
}
	// end inline asm
	// begin inline asm
	{mul.f16 %rs50113,%rs50092,%rs50098;
}
	// end inline asm
	// begin inline asm
	{add.f16 %rs50116,%rs50092,%rs50113;
}
	// end inline asm
	// begin inline asm
	{mul.f16 %rs50119,%rs50098,%rs50104;
}
	// end inline asm
	// begin inline asm
	{add.f16 %rs50122,%rs50098,%rs50119;
}
	// end inline asm
	// begin inline asm
	{mul.f16 %rs50125,%rs50104,%rs50110;
}
	// end inline asm
	// begin inline asm
	{add.f16 %rs50128,%rs50104,%rs50125;
}
	// end inline asm
	// begin inline asm
	{mul.f16 %rs50131,%rs50110,%rs50116;
}
	// end inline asm
	// begin inline asm
	{add.f16 %rs50134,%rs50110,%rs50131;
}
	// end inline asm
	// begin inline asm
	{mul.f16 %rs50137,%rs50116,%rs50122;
}
	// end inline asm
	// begin inline asm
	{add.f16 %rs50140,%rs50116,%rs50137;
}
	// end inline asm
	// begin inline asm
	{mul.f16 %rs50143,%rs50122,%rs50128;
}
	// end inline asm
	// begin inline asm
	{add.f16 %rs50146,%rs50122,%rs50143;
}
	// end inline asm
	// begin inline asm
	{mul.f16 %rs50149,%rs50128,%rs50134;
}
	// end inline asm
	// begin inline asm
	{add.f16 %rs50152,%rs50128,%rs50149;
}
	// end inline asm
	// begin inline asm
	{mul.f16 %rs50155,%rs50134,%rs50140;
}
	// end inline asm
	// begin inline asm
	{add.f16 %rs50158,%rs50134,%rs50155;
}
	// end inline asm
	// begin inline asm
	{mul.f16 %rs50161,%rs50140,%rs50146;
}
	// end inline asm
	// begin inline asm
	{add.f16 %rs50164,%rs50140,%rs50161;
}
	// end inline asm
	// begin inline asm
	{mul.f16 %rs50167,%rs50146,%rs50152;
}
	// end inline asm
	// begin inline asm
	{add.f16 %rs50170,%rs50146,%rs50167;
}
	// end inline asm
	// begin inline asm
	{mul.f16 %rs50173,%rs50152,%rs50158;
}
	// end inline asm
	// begin inline asm
	{add.f16 %rs50176,%rs50152,%rs50173;
}
	// end inline asm
	// begin inline asm
	{mul.f16 %rs50179,%rs50158,%rs50164;
}
	// end inline asm
	// begin inline asm
	{add.f16 %rs50182,%rs50158,%rs50179;
}
	// end inline asm
	// begin inline asm
	{mul.f16 %rs50185,%rs50164,%rs50170;
}
	// end inline asm
	// begin inline asm
	{add.f16 %rs50188,%rs50164,%rs50185;
}
	// end inline asm
	// begin inline asm
	{mul.f16 %rs50191,%rs50170,%rs50176;
}
	// end inline asm
	// begin inline asm
	{add.f16 %rs50194,%rs50170,%rs50191;
}
	// end inline asm
	// begin inline asm
	{mul.f16 %rs50197,%rs50176,%rs50182;
}
	// end inline asm
	// begin inline asm
	{add.f16 %rs50200,%rs50176,%rs50197;
}
	// end inline asm
	// begin inline asm
	{mul.f16 %rs50203,%rs50182,%rs50188;
}
	// end inline asm
	// begin inline asm
	{add.f16 %rs50206,%rs50182,%rs50203;
}
	// end inline asm
	// begin inline asm
	{mul.f16 %rs50209,%rs50188,%rs50194;
}
	// end inline asm
	// begin inline asm
	{add.f16 %rs50212,%rs50188,%rs50209;
}
	// end inline asm
	// begin inline asm
	{mul.f16 %rs50215,%rs50194,%rs50200;
}
	// end inline asm
	// begin inline asm
	{add.f16 %rs50218,%rs50194,%rs50215;
}
	// end inline asm
	// begin inline asm
	{mul.f16 %rs50221,%rs50200,%rs50206;
}
	// end inline asm
	// begin inline asm
	{add.f16 %rs50224,%rs50200,%rs50221;
}
	// end inline asm
	// begin inline asm
	{mul.f16 %rs50227,%rs50206,%rs50212;
}
	// end inline asm
	// begin inline asm
	{add.f16 %rs50230,%rs50206,%rs50227;
}
	// end inline asm
	// begin inline asm
	{mul.f16 %rs50233,%rs50212,%rs50218;
}
	// end inline asm
	// begin inline asm
	{add.f16 %rs50236,%rs50212,%rs50233;
}
	// end inline asm
	// begin inline asm
	{mul.f16 %rs50239,%rs50218,%rs50224;
}
	// end inline asm
	// begin inline asm
	{add.f16 %rs50242,%rs50218,%rs50239;
}
	// end inline asm
	// begin inline asm
	{mul.f16 %rs50245,%rs50224,%rs50230;
}
	// end inline asm
	// begin inline asm
	{add.f16 %rs50248,%rs50224,%rs50245;
}
	// end inline asm
	// begin inline asm
	{mul.f16 %rs50251,%rs50230,%rs50236;
}
	// end inline asm
	// begin inline asm
	{add.f16 %rs50254,%rs50230,%rs50251;
}
	// end inline asm
	// begin inline asm
	{mul.f16 %rs50257,%rs50236,%rs50242;
}
	// end inline asm
	// begin inline asm
	{add.f16 %rs50260,%rs50236,%rs50257;
}
	// end inline asm
	// begin inline asm
	{mul.f16 %rs50263,%rs50242,%rs50248;
}
	// end inline asm
	// begin inline asm
	{add.f16 %rs50266,%rs50242,%rs50263;
}
	// end inline asm
	// begin inline asm
	{mul.f16 %rs50269,%rs50248,%rs50254;
}
	// end inline asm
	// begin inline asm
	{add.f16 %rs50272,%rs50248,%rs50269;
}
	// end inline asm
	// begin inline asm
	{mul.f16 %rs50275,%rs50254,%rs50260;
}
	// end inline asm
	// begin inline asm
	{add.f16 %rs50278,%rs50254,%rs50275;
}
	// end inline asm
	// begin inline asm
	{mul.f16 %rs50281,%rs50260,%rs50266;
}
	// end inline asm
	// begin inline asm
	{add.f16 %rs50284,%rs50260,%rs50281;
}
	// end inline asm
	// begin inline asm
	{mul.f16 %rs50287,%rs50266,%rs50272;
}
	// end inline asm
	// begin inline asm
	{add.f16 %rs50290,%rs50266,%rs50287;
}
	// end inline asm
	// begin inline asm
	{mul.f16 %rs50293,%rs50272,%rs50278;
}
	// end inline asm
	// begin inline asm
	{add.f16 %rs50296,%rs50272,%rs50293;
}
	// end inline asm
	// begin inline asm
	{mul.f16 %rs50299,%rs50278,%rs50284;
}
	// end inline asm
	// begin inline asm
	{add.f16 %rs50302,%rs50278,%rs50299;
}
	// end inline asm
	// begin inline asm
	{mul.f16 %rs50305,%rs50284,%rs50290;
}
	// end inline asm
	// begin inline asm
	{add.f16 %rs50308,%rs50284,%rs50305;
}
	// end inline asm
	// begin inline asm
	{mul.f16 %rs50311,%rs50290,%rs50296;
}
	// end inline asm
	// begin inline asm
	{add.f16 %rs50314,%rs50290,%rs50311;
}
	// end inline asm
	// begin inline asm
	{mul.f16 %rs50317,%rs50296,%rs50302;
}
	// end inline asm
	// begin inline asm
	{add.f16 %rs50320,%rs50296,%rs50317;
}
	// end inline asm
	// begin inline asm
	{mul.f16 %rs50323,%rs50302,%rs50308;
}
	// end inline asm
	// begin inline asm
	{add.f16 %rs50326,%rs50302,%rs50323;
}
	// end inline asm
	// begin inline asm
	{mul.f16 %rs50329,%rs50308,%rs50314;
}
	// end inline asm
	// begin inline asm
	{add.f16 %rs50332,%rs50308,%rs50329;
}
	// end inline asm
	// begin inline asm
	{mul.f16 %rs50335,%rs50314,%rs50320;
}
	// end inline asm
	// begin inline asm
	{add.f16 %rs50338,%rs50314,%rs50335;
}
	// end inline asm
	// begin inline asm
	{mul.f16 %rs50341,%rs50320,%rs50326;
}
	// end inline asm
	// begin inline asm
	{add.f16 %rs50344,%rs50320,%rs50341;
}
	// end inline asm
	// begin inline asm
	{mul.f16 %rs50347,%rs50326,%rs50332;
}
	// end inline asm
	// begin inline asm
	{add.f16 %rs50350,%rs50326,%rs50347;
}
	// end inline asm
	// begin inline asm
	{mul.f16 %rs50353,%rs50332,%rs50338;
}
	// end inline asm
	// begin inline asm
	{add.f16 %rs50356,%rs50332,%rs50353;
}
	// end inline asm
	// begin inline asm
	{mul.f16 %rs50359,%rs50338,%rs50344;
}
	// end inline asm
	// begin inline asm
	{add.f16 %rs50362,%rs50338,%rs50359;
}
	// end inline asm
	// begin inline asm
	{mul.f16 %rs50365,%rs50344,%rs50350;
}
	// end inline asm
	// begin inline asm
	{add.f16 %rs50368,%rs50344,%rs50365;
}
	// end inline asm
	// begin inline asm
	{mul.f16 %rs50371,%rs50350,%rs50356;
}
	// end inline asm
	// begin inline asm
	{add.f16 %rs50374,%rs50350,%rs50371;
}
	// end inline asm
	// begin inline asm
	{mul.f16 %rs50377,%rs50356,%rs50362;
}
	// end inline asm
	// begin inline asm
	{add.f16 %rs50380,%rs50356,%rs50377;
}
	// end inline asm
	// begin inline asm
	{mul.f16 %rs50383,%rs50362,%rs50368;
}
	// end inline asm
	// begin inline asm
	{add.f16 %rs50386,%rs50362,%rs50383;
}
	// end inline asm
	// begin inline asm
	{mul.f16 %rs50389,%rs50368,%rs50374;
}
	// end inline asm
	// begin inline asm
	{add.f16 %rs50392,%rs50368,%rs50389;
}
	// end inline asm
	// begin inline asm
	{mul.f16 %rs50395,%rs50374,%rs50380;
}
	// end inline asm
	// begin inline asm
	{add.f16 %rs50398,%rs50374,%rs50395;
}
	// end inline asm
	// begin inline asm
	{mul.f16 %rs50401,%rs50380,%rs50386;
}
	// end inline asm
	// begin inline asm
	{add.f16 %rs50404,%rs50380,%rs50401;
}
	// end inline asm
	// begin inline asm
	{mul.f16 %rs50407,%rs50386,%rs50392;
}
	// end inline asm
	// begin inline asm
	{add.f16 %rs50410,%rs50386,%rs50407;
}
	// end inline asm
	// begin inline asm
	{mul.f16 %rs50413,%rs50392,%rs50398;
}
	// end inline asm
	// begin inline asm
	{add.f16 %rs50416,%rs50392,%rs50413;
}
	// end inline asm
	// begin inline asm
	{mul.f16 %rs50419,%rs50398,%rs50404;
}
	// end inline asm
	// begin inline asm
	{add.f16 %rs50422,%rs50398,%rs50419;
}
	// end inline asm
	// begin inline asm
	{mul.f16 %rs50425,%rs50404,%rs50410;
}
	// end inline asm
	// begin inline asm
	{add.f16 %rs50428,%rs50404,%rs50425;
}
	// end inline asm
	// begin inline asm
	{mul.f16 %rs50431,%rs50410,%rs50416;
}
	// end inline asm
	// begin inline asm
	{add.f16 %rs50434,%rs50410,%rs50431;
}
	// end inline asm
	// begin inline asm
	{mul.f16 %rs50437,%rs50416,%rs50422;
}
	// end inline asm
	// begin inline asm
	{add.f16 %rs50440,%rs50416,%rs50437;
}
	// end inline asm
	// begin inline asm
	{mul.f16 %rs50443,%rs50422,%rs50428;
}
	// end inline asm
	// begin inline asm
	{add.f16 %rs50446,%rs50422,%rs50443;
}
	// end inline asm
	// begin inline asm
	{mul.f16 %rs50449,%rs50428,%rs50434;
}
	// end inline asm
	// begin inline asm
	{add.f16 %rs50452,%rs50428,%rs50449;
}
	// end inline asm
	// begin inline asm
	{mul.f16 %rs50455,%rs50434,%rs50440;
}
	// end inline asm
	// begin inline asm
	{add.f16 %rs50458,%rs50434,%rs50455;
}
	// end inline asm
	// begin inline asm
	{mul.f16 %rs50461,%rs50440,%rs50446;
}
	// end inline asm
	// begin inline asm
	{add.f16 %rs50464,%rs50440,%rs50461;
}
	// end inline asm
	// begin inline asm
	{mul.f16 %rs50467,%rs50446,%rs50452;
}
	// end inline asm
	// begin inline asm
	{add.f16 %rs50470,%rs50446,%rs50467;
}
	// end inline asm
	// begin inline asm
	{mul.f16 %rs50473,%rs50452,%rs50458;
}
	// end inline asm
	// begin inline asm
	{add.f16 %rs50476,%rs50452,%rs50473;
}
	// end inline asm
	// begin inline asm
	{mul.f16 %rs50479,%rs50458,%rs50464;
}
	// end inline asm
	// begin inline asm
	{add.f16 %rs50482,%rs50458,%rs50479;
}
	// end inline asm
	// begin inline asm
	{mul.f16 %rs50485,%rs50464,%rs50470;
}
	// end inline asm
	// begin inline asm
	{add.f16 %rs50488,%rs50464,%rs50485;
}
	// end inline asm
	// begin inline asm
	{mul.f16 %rs50491,%rs50470,%rs50476;
}
	// end inline asm
	// begin inline asm
	{add.f16 %rs50494,%rs50470,%rs50491;
}
	// end inline asm
	// begin inline asm
	{mul.f16 %rs50497,%rs50476,%rs50482;
}
	// end inline asm
	// begin inline asm
	{add.f16 %rs50500,%rs50476,%rs50497;
}
	// end inline asm
	// begin inline asm
	{mul.f16 %rs50503,%rs50482,%rs50488;
}
	// end inline asm
	// begin inline asm
	{add.f16 %rs50506,%rs50482,%rs50503;
}
	// end inline asm
	// begin inline asm
	{mul.f16 %rs50509,%rs50488,%rs50494;
}
	// end inline asm
	// begin inline asm
	{add.f16 %rs50512,%rs50488,%rs50509;
}
	// end inline asm
	// begin inline asm
	{mul.f16 %rs50515,%rs50494,%rs50500;
}
	// end inline asm
	// begin inline asm
	{add.f16 %rs50518,%rs50494,%rs50515;
}
	// end inline asm
	// begin inline asm
	{mul.f16 %rs50521,%rs50500,%rs50506;
}
	// end inline asm
	// begin inline asm
	{add.f16 %rs50524,%rs50500,%rs50521;
}
	// end inline asm
	// begin inline asm
	{mul.f16 %rs50527,%rs50506,%rs50512;
}
	// end inline asm
	// begin inline asm
	{add.f16 %rs50530,%rs50506,%rs50527;
}
	// end inline asm
	// begin inline asm
	{mul.f16 %rs50533,%rs50512,%rs50518;
}
	// end inline asm
	// begin inline asm
	{add.f16 %rs50536,%rs50512,%rs50533;
}
	// end inline asm
	// begin inline asm
	{mul.f16 %rs50539,%rs50518,%rs50524;
}
	// end inline asm
	// begin inline asm
	{add.f16 %rs50542,%rs50518,%rs50539;
}
	// end inline asm
	// begin inline asm
	{mul.f16 %rs50545,%rs50524,%rs50530;
}
	// end inline asm
	// begin inline asm
	{add.f16 %rs50548,%rs50524,%rs50545;
}
	// end inline asm
	// begin inline asm
	{mul.f16 %rs50551,%rs50530,%rs50536;
}
	// end inline asm
	// begin inline asm
	{add.f16 %rs50554,%rs50530,%rs50551;
}
	// end inline asm
	// begin inline asm
	{mul.f16 %rs50557,%rs50536,%rs50542;
}
	// end inline asm
	// begin inline asm
	{add.f16 %rs50560,%rs50536,%rs50557;
}
	// end inline asm
	// begin inline asm
	{mul.f16 %rs50563,%rs50542,%rs50548;
}
	// end inline asm
	// begin inline asm
	{add.f16 %rs50566,%rs50542,%rs50563;
}
	// end inline asm
	// begin inline asm
	{mul.f16 %rs50569,%rs50548,%rs50554;
}
	// end inline asm
	// begin inline asm
	{add.f16 %rs50572,%rs50548,%rs50569;
}
	// end inline asm
	// begin inline asm
	{mul.f16 %rs50575,%rs50554,%rs50560;
}
	// end inline asm
	// begin inline asm
	{add.f16 %rs50578,%rs50554,%rs50575;
}
	// end inline asm
	// begin inline asm
	{mul.f16 %rs50581,%rs50560,%rs50566;
}
	// end inline asm
	// begin inline asm
	{add.f16 %rs50584,%rs50560,%rs50581;
}
	// end inline asm
	// begin inline asm
	{mul.f16 %rs50587,%rs50566,%rs50572;
}
	// end inline asm
	// begin inline asm
	{add.f16 %rs50590,%rs50566,%rs50587;
}
	// end inline asm
	// begin inline asm
	{mul.f16 %rs50593,%rs50572,%rs50578;
}
	// end inline asm
	// begin inline asm
	{add.f16 %rs50596,%rs50572,%rs50593;
}
	// end inline asm
	// begin inline asm
	{mul.f16 %rs50599,%rs50578,%rs50584;
}
	// end inline asm
	// begin inline asm
	{add.f16 %rs50602,%rs50578,%rs50599;
}
	// end inline asm
	// begin inline asm
	{mul.f16 %rs50605,%rs50584,%rs50590;
}
	// end inline asm
	// begin inline asm
	{add.f16 %rs50608,%rs50584,%rs50605;
}
	// end inline asm
	// begin inline asm
	{mul.f16 %rs50611,%rs50590,%rs50596;
}
	// end inline asm
	// begin inline asm
	{add.f16 %rs50614,%rs50590,%rs50611;
}
	// end inline asm
	// begin inline asm
	{mul.f16 %rs50617,%rs50596,%rs50602;
}
	// end inline asm
	// begin inline asm
	{add.f16 %rs50620,%rs50596,%rs50617;
}
	// end inline asm
	// begin inline asm
	{mul.f16 %rs50623,%rs50602,%rs50608;
}
	// end inline asm
	// begin inline asm
	{add.f16 %rs50626,%rs50602,%rs50623;
}
	// end inline asm
	// begin inline asm
	{mul.f16 %rs50629,%rs50608,%rs50614;
}
	// end inline asm
	// begin inline asm
	{add.f16 %rs50632,%rs50608,%rs50629;
}
	// end inline asm
	// begin inline asm
	{mul.f16 %rs50635,%rs50614,%rs50620;
}
	// end inline asm
	// begin inline asm
	{add.f16 %rs50638,%rs50614,%rs50635;
}
	// end inline asm
	// begin inline asm
	{mul.f16 %rs50641,%rs50620,%rs50626;
}
	// end inline asm
	// begin inline asm
	{add.f16 %rs50644,%rs50620,%rs50641;
}
	// end inline asm
	// begin inline asm
	{mul.f16 %rs50647,%rs50626,%rs50632;
}
	// end inline asm
	// begin inline asm
	{add.f16 %rs50650,%rs50626,%rs50647;
}
	// end inline asm
	// begin inline asm
	{mul.f16 %rs50653,%rs50632,%rs50638;
}
	// end inline asm
	// begin inline asm
	{add.f16 %rs50656,%rs50632,%rs50653;
}
	// end inline asm
	// begin inline asm
	{mul.f16 %rs50659,%rs50638,%rs50644;
}
	// end inline asm
	// begin inline asm
	{add.f16 %rs50662,%rs50638,%rs50659;
}
	// end inline asm
	// begin inline asm
	{mul.f16 %rs50665,%rs50644,%rs50650;
}
	// end inline asm
	// begin inline asm
	{add.f16 %rs50668,%rs50644,%rs50665;
}
	// end inline asm
	// begin inline asm
	{mul.f16 %rs50671,%rs50650,%rs50656;
}
	// end inline asm
	// begin inline asm
	{add.f16 %rs50674,%rs50650,%rs50671;
}
	// end inline asm
	// begin inline asm
	{mul.f16 %rs50677,%rs50656,%rs50662;
}
	// end inline asm
	// begin inline asm
	{add.f16 %rs50680,%rs50656,%rs50677;
}
	// end inline asm
	// begin inline asm
	{mul.f16 %rs50683,%rs50662,%rs50668;
}
	// end inline asm
	// begin inline asm
	{add.f16 %rs50686,%rs50662,%rs50683;
}
	// end inline asm
	// begin inline asm
	{mul.f16 %rs50689,%rs50668,%rs50674;
}
	// end inline asm
	// begin inline asm
	{add.f16 %rs50692,%rs50668,%rs50689;
}
	// end inline asm
	// begin inline asm
	{mul.f16 %rs50695,%rs50674,%rs50680;
}
	// end inline asm
	// begin inline asm
	{add.f16 %rs50698,%rs50674,%rs50695;
}
	// end inline asm
	// begin inline asm
	{mul.f16 %rs50701,%rs50680,%rs50686;
}
	// end inline asm
	// begin inline asm
	{add.f16 %rs50704,%rs50680,%rs50701;
}
	// end inline asm
	// begin inline asm
	{mul.f16 %rs50707,%rs50686,%rs50692;
}
	// end inline asm
	// begin inline asm
	{add.f16 %rs50710,%rs50686,%rs50707;
}
	// end inline asm
	// begin inline asm
	{mul.f16 %rs50713,%rs50692,%rs50698;
}
	// end inline asm
	// begin inline asm
	{add.f16 %rs50716,%rs50692,%rs50713;
}
	// end inline asm
	// begin inline asm
	{mul.f16 %rs50719,%rs50698,%rs50704;
}
	// end inline asm
	// begin inline asm
	{add.f16 %rs50722,%rs50698,%rs50719;
}
	// end inline asm
	// begin inline asm
	{mul.f16 %rs50725,%rs50704,%rs50710;
}
	// end inline asm
	// begin inline asm
	{add.f16 %rs50728,%rs50704,%rs50725;
}
	// end inline asm
	// begin inline asm
	{mul.f16 %rs50731,%rs50710,%rs50716;
}
	// end inline asm
	// begin inline asm
	{add.f16 %rs50734,%rs50710,%rs50731;
}
	// end inline asm
	// begin inline asm
	{mul.f16 %rs50737,%rs50716,%rs50722;
}
	// end inline asm
	// begin inline asm
	{add.f16 %rs50740,%rs50716,%rs50737;
}
	// end inline asm
	// begin inline asm
	{mul.f16 %rs50743,%rs50722,%rs50728;
}
	// end inline asm
	// begin inline asm
	{add.f16 %rs50746,%rs50722,%rs50743;
}
	// end inline asm
	// begin inline asm
	{mul.f16 %rs50749,%rs50728,%rs50734;
}
	// end inline asm
	// begin inline asm
	{add.f16 %rs50752,%rs50728,%rs50749;
}
	// end inline asm
	// begin inline asm
	{mul.f16 %rs50755,%rs50734,%rs50740;
}
	// end inline asm
	// begin inline asm
	{add.f16 %rs50758,%rs50734,%rs50755;
}
	// end inline asm
	// begin inline asm
	{mul.f16 %rs50761,%rs50740,%rs50746;
}
	// end inline asm
	// begin inline asm
	{add.f16 %rs50764,%rs50740,%rs50761;
}
	// end inline asm
	// begin inline asm
	{mul.f16 %rs50767,%rs50746,%rs50752;
}
	// end inline asm
	// begin inline asm
	{add.f16 %rs50770,%rs50746,%rs50767;
}
	// end inline asm
	// begin inline asm
	{mul.f16 %rs50773,%rs50752,%rs50758;
}
	// end inline asm
	// begin inline asm
	{add.f16 %rs50776,%rs50752,%rs50773;
}
	// end inline asm
	// begin inline asm
	{mul.f16 %rs50779,%rs50758,%rs50764;
}
	// end inline asm
	// begin inline asm
	{add.f16 %rs50782,%rs50758,%rs50779;
}
	// end inline asm
	// begin inline asm
	{mul.f16 %rs50785,%rs50764,%rs50770;
}
	// end inline asm
	// begin inline asm
	{add.f16 %rs50788,%rs50764,%rs50785;
}
	// end inline asm
	// begin inline asm
	{mul.f16 %rs50791,%rs50770,%rs50776;
}
	// end inline asm
	// begin inline asm
	{add.f16 %rs50794,%rs50770,%rs50791;
}
	// end inline asm
	// begin inline asm
	{mul.f16 %rs50797,%rs50776,%rs50782;
}
	// end inline asm
	// begin inline asm
	{add.f16 %rs50800,%rs50776,%rs50797;
}
	// end inline asm
	// begin inline asm
	{mul.f16 %rs50803,%rs50782,%rs50788;
}
	// end inline asm
	// begin inline asm
	{add.f16 %rs50806,%rs50782,%rs50803;
}
	// end inline asm
	// begin inline asm
	{mul.f16 %rs50809,%rs50788,%rs50794;
}
	// end inline asm
	// begin inline asm
	{add.f16 %rs50812,%rs50788,%rs50809;
}
	// end inline asm
	// begin inline asm
	{mul.f16 %rs50815,%rs50794,%rs50800;
}
	// end inline asm
	// begin inline asm
	{add.f16 %rs50818,%rs50794,%rs50815;
}
	// end inline asm
	// begin inline asm
	{mul.f16 %rs50821,%rs50800,%rs50806;
}
	// end inline asm
	// begin inline asm
	{add.f16 %rs50824,%rs50800,%rs50821;
}
	// end inline asm
	// begin inline asm
	{mul.f16 %rs50827,%rs50806,%rs50812;
}
	// end inline asm
	// begin inline asm
	{add.f16 %rs50830,%rs50806,%rs50827;
}
	// end inline asm
	// begin inline asm
	{mul.f16 %rs50833,%rs50812,%rs50818;
}
	// end inline asm
	// begin inline asm
	{add.f16 %rs50836,%rs50812,%rs50833;
}
	// end inline asm
	// begin inline asm
	{mul.f16 %rs50839,%rs50818,%rs50824;
}
	// end inline asm
	// begin inline asm
	{add.f16 %rs50842,%rs50818,%rs50839;
}
	// end inline asm
	// begin inline asm
	{mul.f16 %rs50845,%rs50824,%rs50830;
}
	// end inline asm
	// begin inline asm
	{add.f16 %rs50848,%rs50824,%rs50845;
}
	// end inline asm
	// begin inline asm
	{mul.f16 %rs50851,%rs50830,%rs50836;
}
	// end inline asm
	// begin inline asm
	{add.f16 %rs50854,%rs50830,%rs50851;
}
	// end inline asm
	// begin inline asm
	{mul.f16 %rs50857,%rs50836,%rs50842;
}
	// end inline asm
	// begin inline asm
	{add.f16 %rs50860,%rs50836,%rs50857;
}
	// end inline asm
	// begin inline asm
	{mul.f16 %rs50863,%rs50842,%rs50848;
}
	// end inline asm
	// begin inline asm
	{add.f16 %rs50866,%rs50842,%rs50863;
}
	// end inline asm
	// begin inline asm
	{mul.f16 %rs50869,%rs50848,%rs50854;
}
	// end inline asm
	// begin inline asm
	{add.f16 %rs50872,%rs50848,%rs50869;
}
	// end inline asm
	// begin inline asm
	{mul.f16 %rs50875,%rs50854,%rs50860;
}
	// end inline asm
	// begin inline asm
	{add.f16 %rs50878,%rs50854,%rs50875;
}
	// end inline asm
	// begin inline asm
	{mul.f16 %rs50881,%rs50860,%rs50866;
}
	// end inline asm
	// begin inline asm
	{add.f16 %rs50884,%rs50860,%rs50881;
}
	// end inline asm
	// begin inline asm
	{mul.f16 %rs50887,%rs50866,%rs50872;
}
	// end inline asm
	// begin inline asm
	{add.f16 %rs50890,%rs50866,%rs50887;
}
	// end inline asm
	// begin inline asm
	{mul.f16 %rs50893,%rs50872,%rs50878;
}
	// end inline asm
	// begin inline asm
	{add.f16 %rs50896,%rs50872,%rs50893;
}
	// end inline asm
	// begin inline asm
	{mul.f16 %rs50899,%rs50878,%rs50884;
}
	// end inline asm
	// begin inline asm
	{add.f16 %rs50902,%rs50878,%rs50899;
}
	// end inline asm
	// begin inline asm
	{mul.f16 %rs50905,%rs50884,%rs50890;
}
	// end inline asm
	// begin inline asm
	{add.f16 %rs50908,%rs50884,%rs50905;
}
	// end inline asm
	// begin inline asm
	{mul.f16 %rs50911,%rs50890,%rs50896;
}
	// end inline asm
	// begin inline asm
	{add.f16 %rs50914,%rs50890,%rs50911;
}
	// end inline asm
	// begin inline asm
	{mul.f16 %rs50917,%rs50896,%rs50902;
}
	// end inline asm
	// begin inline asm
	{add.f16 %rs50920,%rs50896,%rs50917;
}
	// end inline asm
	// begin inline asm
	{mul.f16 %rs50923,%rs50902,%rs50908;
}
	// end inline asm
	// begin inline asm
	{add.f16 %rs50926,%rs50902,%rs50923;
}
	// end inline asm
	// begin inline asm
	{mul.f16 %rs50929,%rs50908,%rs50914;
}
	// end inline asm
	// begin inline asm
	{add.f16 %rs50932,%rs50908,%rs50929;
}
	// end inline asm
	// begin inline asm
	{mul.f16 %rs50935,%rs50914,%rs50920;
}
	// end inline asm
	// begin inline asm
	{add.f16 %rs50938,%rs50914,%rs50935;
}
	// end inline asm
	// begin inline asm
	{mul.f16 %rs50941,%rs50920,%rs50926;
}
	// end inline asm
	// begin inline asm
	{add.f16 %rs50944,%rs50920,%rs50941;
}
	// end inline asm
	// begin inline asm
	{mul.f16 %rs50947,%rs50926,%rs50932;
}
	// end inline asm
	// begin inline asm
	{add.f16 %rs50950,%rs50926,%rs50947;
}
	// end inline asm
	// begin inline asm
	{mul.f16 %rs50953,%rs50932,%rs50938;
}
	// end inline asm
	// begin inline asm
	{add.f16 %rs50956,%rs50932,%rs50953;
}
	// end inline asm
	// begin inline asm
	{mul.f16 %rs50959,%rs50938,%rs50944;
}
	// end inline asm
	// begin inline asm
	{add.f16 %rs50962,%rs50938,%rs50959;
}
	// end inline asm
	// begin inline asm
	{mul.f16 %rs50965,%rs50944,%rs50950;
}
	// end inline asm
	// begin inline asm
	{add.f16 %rs50968,%rs50944,%rs50965;
}
	// end inline asm
	// begin inline asm
	{mul.f16 %rs50971,%rs50950,%rs50956;
}
	// end inline asm
	// begin inline asm
	{add.f16 %rs50974,%rs50950,%rs50971;
}
	// end inline asm
	// begin inline asm
	{mul.f16 %rs50977,%rs50956,%rs50962;
}
	// end inline asm
	// begin inline asm
	{add.f16 %rs50980,%rs50956,%rs50977;
}
	// end inline asm
	// begin inline asm
	{mul.f16 %rs50983,%rs50962,%rs50968;
}
	// end inline asm
	// begin inline asm
	{add.f16 %rs50986,%rs50962,%rs50983;
}
	// end inline asm
	// begin inline asm
	{mul.f16 %rs50989,%rs50968,%rs50974;
}
	// end inline asm
	// begin inline asm
	{add.f16 %rs50992,%rs50968,%rs50989;
}
	// end inline asm
	// begin inline asm
	{mul.f16 %rs50995,%rs50974,%rs50980;
}
	// end inline asm
	// begin inline asm
	{add.f16 %rs50998,%rs50974,%rs50995;
}
	// end inline asm
	// begin inline asm
	{mul.f16 %rs51001,%rs50980,%rs50986;
}
	// end inline asm
	// begin inline asm
	{add.f16 %rs51004,%rs50980,%rs51001;
}
	// end inline asm
	// begin inline asm
	{mul.f16 %rs51007,%rs50986,%rs50992;
}
	// end inline asm
	// begin inline asm
	{add.f16 %rs51010,%rs50986,%rs51007;
}
	// end inline asm
	// begin inline asm
	{mul.f16 %rs51013,%rs50992,%rs50998;
}
	// end inline asm
	// begin inline asm
	{add.f16 %rs51016,%rs50992,%rs51013;
}
	// end inline asm
	// begin inline asm
	{mul.f16 %rs51019,%rs50998,%rs51004;
}
	// end inline asm
	// begin inline asm
	{add.f16 %rs51022,%rs50998,%rs51019;
}
	// end inline asm
	// begin inline asm
	{mul.f16 %rs51025,%rs51004,%rs51010;
}
	// end inline asm
	// begin inline asm
	{add.f16 %rs51028,%rs51004,%rs51025;
}
	// end inline asm
	// begin inline asm
	{mul.f16 %rs51031,%rs51010,%rs51016;
}
	// end inline asm
	// begin inline asm
	{add.f16 %rs51034,%rs51010,%rs51031;
}
	// end inline asm
	// begin inline asm
	{mul.f16 %rs51037,%rs51016,%rs51022;
}
	// end inline asm
	// begin inline asm
	{add.f16 %rs51040,%rs51016,%rs51037;
}
	// end inline asm
	// begin inline asm
	{mul.f16 %rs51043,%rs51022,%rs51028;
}
	// end inline asm
	// begin inline asm
	{add.f16 %rs51046,%rs51022,%rs51043;
}
	// end inline asm
	// begin inline asm
	{mul.f16 %rs51049,%rs51028,%rs51034;
}
	// end inline asm
	// begin inline asm
	{add.f16 %rs51052,%rs51028,%rs51049;
}
	// end inline asm
	// begin inline asm
	{mul.f16 %rs51055,%rs51034,%rs51040;
}
	// end inline asm
	// begin inline asm
	{add.f16 %rs51058,%rs51034,%rs51055;
}
	// end inline asm
	// begin inline asm
	{mul.f16 %rs51061,%rs51040,%rs51046;
}
	// end inline asm
	// begin inline asm
	{add.f16 %rs51064,%rs51040,%rs51061;
}
	// end inline asm
	// begin inline asm
	{mul.f16 %rs51067,%rs51046,%rs51052;
}
	// end inline asm
	// begin inline asm
	{add.f16 %rs51070,%rs51046,%rs51067;
}
	// end inline asm
	// begin inline asm
	{mul.f16 %rs51073,%rs51052,%rs51058;
}
	// end inline asm
	// begin inline asm
	{add.f16 %rs51076,%rs51052,%rs51073;
}
	// end inline asm
	// begin inline asm
	{mul.f16 %rs51079,%rs51058,%rs51064;
}
	// end inline asm
	// begin inline asm
	{add.f16 %rs51082,%rs51058,%rs51079;
}
	// end inline asm
	// begin inline asm
	{mul.f16 %rs51085,%rs51064,%rs51070;
}
	// end inline asm
	// begin inline asm
	{add.f16 %rs51088,%rs51064,%rs51085;
}
	// end inline asm
	// begin inline asm
	{mul.f16 %rs51091,%rs51070,%rs51076;
}
	// end inline asm
	// begin inline asm
	{add.f16 %rs51094,%rs51070,%rs51091;
}
	// end inline asm
	// begin inline asm
	{mul.f16 %rs51097,%rs51076,%rs51082;
}
	// end inline asm
	// begin inline asm
	{add.f16 %rs51100,%rs51076,%rs51097;
}
	// end inline asm
	// begin inline asm
	{mul.f16 %rs51103,%rs51082,%rs51088;
}
	// end inline asm
	// begin inline asm
	{add.f16 %rs51106,%rs51082,%rs51103;
}
	// end inline asm
	// begin inline asm
	{mul.f16 %rs51109,%rs51088,%rs51094;
}
	// end inline asm
	// begin inline asm
	{add.f16 %rs51112,%rs51088,%rs51109;
}
	// end inline asm
	// begin inline asm
	{mul.f16 %rs51115,%rs51094,%rs51100;
}
	// end inline asm
	// begin inline asm
	{add.f16 %rs51118,%rs51094,%rs51115;
}
	// end inline asm
	// begin inline asm
	{mul.f16 %rs51121,%rs51100,%rs51106;
}
	// end inline asm
	// begin inline asm
	{add.f16 %rs51124,%rs51100,%rs51121;
}
	// end inline asm
	// begin inline asm
	{mul.f16 %rs51127,%rs51106,%rs51112;
}
	// end inline asm
	// begin inline asm
	{add.f16 %rs51130,%rs51106,%rs51127;
}
	// end inline asm
	// begin inline asm
	{mul.f16 %rs51133,%rs51112,%rs51118;
}
	// end inline asm
	// begin inline asm
	{add.f16 %rs51136,%rs51112,%rs51133;
}
	// end inline asm
	// begin inline asm
	{mul.f16 %rs51139,%rs51118,%rs51124;
}
	// end inline asm
	// begin inline asm
	{add.f16 %rs51142,%rs51118,%rs51139;
}
	// end inline asm
	// begin inline asm
	{mul.f16 %rs51145,%rs51124,%rs51130;
}
	// end inline asm
	// begin inline asm
	{add.f16 %rs51148,%rs51124,%rs51145;
}
	// end inline asm
	// begin inline asm
	{mul.f16 %rs51151,%rs51130,%rs51136;
}
	// end inline asm
	// begin inline asm
	{add.f16 %rs51154,%rs51130,%rs51151;
}
	// end inline asm
	// begin inline asm
	{mul.f16 %rs51157,%rs51136,%rs51142;
}
	// end inline asm
	// begin inline asm
	{add.f16 %rs51160,%rs51136,%rs51157;
}
	// end inline asm
	// begin inline asm
	{mul.f16 %rs51163,%rs51142,%rs51148;
}
	// end inline asm
	// begin inline asm
	{add.f16 %rs51166,%rs51142,%rs51163;
}
	// end inline asm
	// begin inline asm
	{mul.f16 %rs51169,%rs51148,%rs51154;
}
	// end inline asm
	// begin inline asm
	{add.f16 %rs51172,%rs51148,%rs51169;
}
	// end inline asm
	// begin inline asm
	{mul.f16 %rs51175,%rs51154,%rs51160;
}
	// end inline asm
	// begin inline asm
	{add.f16 %rs51178,%rs51154,%rs51175;
}
	// end inline asm
	// begin inline asm
	{mul.f16 %rs51181,%rs51160,%rs51166;
}
	// end inline asm
	// begin inline asm
	{add.f16 %rs51184,%rs51160,%rs51181;
}
	// end inline asm
	// begin inline asm
	{mul.f16 %rs51187,%rs51166,%rs51172;
}
	// end inline asm
	// begin inline asm
	{add.f16 %rs51190,%rs51166,%rs51187;
}
	// end inline asm
	// begin inline asm
	{mul.f16 %rs51193,%rs51172,%rs51178;
}
	// end inline asm
	// begin inline asm
	{add.f16 %rs51196,%rs51172,%rs51193;
}
	// end inline asm
	// begin inline asm
	{mul.f16 %rs51199,%rs51178,%rs51184;
}
	// end inline asm
	// begin inline asm
	{add.f16 %rs51202,%rs51178,%rs51199;
}
	// end inline asm
	// begin inline asm
	{mul.f16 %rs51205,%rs51184,%rs51190;
}
	// end inline asm
	// begin inline asm
	{add.f16 %rs51208,%rs51184,%rs51205;
}
	// end inline asm
	// begin inline asm
	{mul.f16 %rs51211,%rs51190,%rs51196;
}
	// end inline asm
	// begin inline asm
	{add.f16 %rs51214,%rs51190,%rs51211;
}
	// end inline asm
	// begin inline asm
	{mul.f16 %rs51217,%rs51196,%rs51202;
}
	// end inline asm
	// begin inline asm
	{add.f16 %rs51220,%rs51196,%rs51217;
}
	// end inline asm
	// begin inline asm
	{mul.f16 %rs51223,%rs51202,%rs51208;
}
	// end inline asm
	// begin inline asm
	{add.f16 %rs51226,%rs51202,%rs51223;
}
	// end inline asm
	// begin inline asm
	{mul.f16 %rs51229,%rs51208,%rs51214;
}
	// end inline asm
	// begin inline asm
	{add.f16 %rs51232,%rs51208,%rs51229;
}
	// end inline asm
	// begin inline asm
	{mul.f16 %rs51235,%rs51214,%rs51220;
}
	// end inline asm
	// begin inline asm
	{add.f16 %rs51238,%rs51214,%rs51235;
}
	// end inline asm
	// begin inline asm
	{mul.f16 %rs51241,%rs51220,%rs51226;
}
	// end inline asm
	// begin inline asm
	{add.f16 %rs51244,%rs51220,%rs51241;
}
	// end inline asm
	// begin inline asm
	{mul.f16 %rs51247,%rs51226,%rs51232;
}
	// end inline asm
	// begin inline asm
	{add.f16 %rs51250,%rs51226,%rs51247;
}
	// end inline asm
	// begin inline asm
	{mul.f16 %rs51253,%rs51232,%rs51238;
}
	// end inline asm
	// begin inline asm
	{add.f16 %rs51256,%rs51232,%rs51253;
}
	// end inline asm
	// begin inline asm
	{mul.f16 %rs51259,%rs51238,%rs51244;
}
	// end inline asm
	// begin inline asm
	{add.f16 %rs51262,%rs51238,%rs51259;
}
	// end inline asm
	// begin inline asm
	{mul.f16 %rs51265,%rs51244,%rs51250;
}
	// end inline asm
	// begin inline asm
	{add.f16 %rs51268,%rs51244,%rs51265;
}
	// end inline asm
	// begin inline asm
	{mul.f16 %rs51271,%rs51250,%rs51256;
}
	// end inline asm
	// begin inline asm
	{add.f16 %rs51274,%rs51250,%rs51271;
}
	// end inline asm
	// begin inline asm
	{mul.f16 %rs51277,%rs51256,%rs51262;
}
	// end inline asm
	// begin inline asm
	{add.f16 %rs51280,%rs51256,%rs51277;
}
	// end inline asm
	// begin inline asm
	{mul.f16 %rs51283,%rs51262,%rs51268;
}
	// end inline asm
	// begin inline asm
	{add.f16 %rs51286,%rs51262,%rs51283;
}
	// end inline asm
	// begin inline asm
	{mul.f16 %rs51289,%rs51268,%rs51274;
}
	// end inline asm
	// begin inline asm
	{add.f16 %rs51292,%rs51268,%rs51289;
}
	// end inline asm
	// begin inline asm
	{mul.f16 %rs51295,%rs51274,%rs51280;
}
	// end inline asm
	// begin inline asm
	{add.f16 %rs51298,%rs51274,%rs51295;
}
	// end inline asm
	// begin inline asm
	{mul.f16 %rs51301,%rs51280,%rs51286;
}
	// end inline asm
	// begin inline asm
	{add.f16 %rs51304,%rs51280,%rs51301;
}
	// end inline asm
	// begin inline asm
	{mul.f16 %rs51307,%rs51286,%rs51292;
}
	// end inline asm
	// begin inline asm
	{add.f16 %rs51310,%rs51286,%rs51307;
}
	// end inline asm
	// begin inline asm
	{mul.f16 %rs51313,%rs51292,%rs51298;
}
	// end inline asm
	// begin inline asm
	{add.f16 %rs51316,%rs51292,%rs51313;
}
	// end inline asm
	// begin inline asm
	{mul.f16 %rs51319,%rs51298,%rs51304;
}
	// end inline asm
	// begin inline asm
	{add.f16 %rs51322,%rs51298,%rs51319;
}
	// end inline asm
	// begin inline asm
	{mul.f16 %rs51325,%rs51304,%rs51310;
}
	// end inline asm
	// begin inline asm
	{add.f16 %rs51328,%rs51304,%rs51325;
}
	// end inline asm
	// begin inline asm
	{mul.f16 %rs51331,%rs51310,%rs51316;
}
	// end inline asm
	// begin inline asm
	{add.f16 %rs51334,%rs51310,%rs51331;
}
	// end inline asm
	// begin inline asm
	{mul.f16 %rs51337,%rs51316,%rs51322;
}
	// end inline asm
	// begin inline asm
	{add.f16 %rs51340,%rs51316,%rs51337;
}
	// end inline asm
	// begin inline asm
	{mul.f16 %rs51343,%rs51322,%rs51328;
}
	// end inline asm
	// begin inline asm
	{add.f16 %rs51346,%rs51322,%rs51343;
}
	// end inline asm
	// begin inline asm
	{mul.f16 %rs51349,%rs51328,%rs51334;
}
	// end inline asm
	// begin inline asm
	{add.f16 %rs51352,%rs51328,%rs51349;
}
	// end inline asm
	// begin inline asm
	{mul.f16 %rs51355,%rs51334,%rs51340;
}
	// end inline asm
	// begin inline asm
	{add.f16 %rs51358,%rs51334,%rs51355;
}
	// end inline asm
	// begin inline asm
	{mul.f16 %rs51361,%rs51340,%rs51346;
}
	// end inline asm
	// begin inline asm
	{add.f16 %rs51364,%rs51340,%rs51361;
}
	// end inline asm
	// begin inline asm
	{mul.f16 %rs51367,%rs51346,%rs51352;
}
	// end inline asm
	// begin inline asm
	{add.f16 %rs51370,%rs51346,%rs51367;
}
	// end inline asm
	// begin inline asm
	{mul.f16 %rs51373,%rs51352,%rs51358;
}
	// end inline asm
	// begin inline asm
	{add.f16 %rs51376,%rs51352,%rs51373;
}
	// end inline asm
	// begin inline asm
	{mul.f16 %rs51379,%rs51358,%rs51364;
}
	// end inline asm
	// begin inline asm
	{add.f16 %rs51382,%rs51358,%rs51379;
}
	// end inline asm
	// begin inline asm
	{mul.f16 %rs51385,%rs51364,%rs51370;
}
	// end inline asm
	// begin inline asm
	{add.f16 %rs51388,%rs51364,%rs51385;
}
	// end inline asm
	// begin inline asm
	{mul.f16 %rs51391,%rs51370,%rs51376;
}
	// end inline asm
	// begin inline asm
	{add.f16 %rs51394,%rs51370,%rs51391;
}
	// end inline asm
	// begin inline asm
	{mul.f16 %rs51397,%rs51376,%rs51382;
}
	// end inline asm
	// begin inline asm
	{add.f16 %rs51400,%rs51376,%rs51397;
}
	// end inline asm
	// begin inline asm
	{mul.f16 %rs51403,%rs51382,%rs51388;
}
	// end inline asm
	// begin inline asm
	{add.f16 %rs51406,%rs51382,%rs51403;
}
	// end inline asm
	// begin inline asm
	{mul.f16 %rs51409,%rs51388,%rs51394;
}
	// end inline asm
	// begin inline asm
	{add.f16 %rs51412,%rs51388,%rs51409;
}
	// end inline asm
	// begin inline asm
	{mul.f16 %rs51415,%rs51394,%rs51400;
}
	// end inline asm
	// begin inline asm
	{add.f16 %rs51418,%rs51394,%rs51415;
}
	// end inline asm
	// begin inline asm
	{mul.f16 %rs51421,%rs51400,%rs51406;
}
	// end inline asm
	// begin inline asm
	{add.f16 %rs51424,%rs51400,%rs51421;
}
	// end inline asm
	// begin inline asm
	{mul.f16 %rs51427,%rs51406,%rs51412;
}
	// end inline asm
	// begin inline asm
	{add.f16 %rs51430,%rs51406,%rs51427;
}
	// end inline asm
	// begin inline asm
	{mul.f16 %rs51433,%rs51412,%rs51418;
}
	// end inline asm
	// begin inline asm
	{add.f16 %rs51436,%rs51412,%rs51433;
}
	// end inline asm
	// begin inline asm
	{mul.f16 %rs51439,%rs51418,%rs51424;
}
	// end inline asm
	// begin inline asm
	{add.f16 %rs51442,%rs51418,%rs51439;
}
	// end inline asm
	// begin inline asm
	{mul.f16 %rs51445,%rs51424,%rs51430;
}
	// end inline asm
	// begin inline asm
	{add.f16 %rs51448,%rs51424,%rs51445;
}
	// end inline asm
	// begin inline asm
	{mul.f16 %rs51451,%rs51430,%rs51436;
}
	// end inline asm
	// begin inline asm
	{add.f16 %rs51454,%rs51430,%rs51451;
}
	// end inline asm
	// begin inline asm
	{mul.f16 %rs51457,%rs51436,%rs51442;
}
	// end inline asm
	// begin inline asm
	{add.f16 %rs51460,%rs51436,%rs51457;
}
	// end inline asm
	// begin inline asm
	{mul.f16 %rs51463,%rs51442,%rs51448;
}
	// end inline asm
	// begin inline asm
	{add.f16 %rs51466,%rs51442,%rs51463;
}
	// end inline asm
	// begin inline asm
	{mul.f16 %rs51469,%rs51448,%rs51454;
}
	// end inline asm
	// begin inline asm
	{add.f16 %rs51472,%rs51448,%rs51469;
}
	// end inline asm
	// begin inline asm
	{mul.f16 %rs51475,%rs51454,%rs51460;
}
	// end inline asm
	// begin inline asm
	{add.f16 %rs51478,%rs51454,%rs51475;
}
	// end inline asm
	// begin inline asm
	{mul.f16 %rs51481,%rs51460,%rs51466;
}
	// end inline asm
	// begin inline asm
	{add.f16 %rs51484,%rs51460,%rs51481;
}
	// end inline asm
	// begin inline asm
	{mul.f16 %rs51487,%rs51466,%rs51472;
}
	// end inline asm
	// begin inline asm
	{add.f16 %rs51490,%rs51466,%rs51487;
}
	// end inline asm
	// begin inline asm
	{mul.f16 %rs51493,%rs51472,%rs51478;
}
	// end inline asm
	// begin inline asm
	{add.f16 %rs51496,%rs51472,%rs51493;
}
	// end inline asm
	// begin inline asm
	{mul.f16 %rs51499,%rs51478,%rs51484;
}
	// end inline asm
	// begin inline asm
	{add.f16 %rs51502,%rs51478,%rs51499;
}
	// end inline asm
	// begin inline asm
	{mul.f16 %rs51505,%rs51484,%rs51490;
}
	// end inline asm
	// begin inline asm
	{add.f16 %rs51508,%rs51484,%rs51505;
}
	// end inline asm
	// begin inline asm
	{mul.f16 %rs51511,%rs51490,%rs51496;
}
	// end inline asm
	// begin inline asm
	{add.f16 %rs51514,%rs51490,%rs51511;
}
	// end inline asm
	// begin inline asm
	{mul.f16 %rs51517,%rs51496,%rs51502;
}
	// end inline asm
	// begin inline asm
	{add.f16 %rs51520,%rs51496,%rs51517;
}
	// end inline asm
	// begin inline asm
	{mul.f16 %rs51523,%rs51502,%rs51508;
}
	// end inline asm
	// begin inline asm
	{add.f16 %rs51526,%rs51502,%rs51523;
}
	// end inline asm
	// begin inline asm
	{mul.f16 %rs51529,%rs51508,%rs51514;
}
	// end inline asm
	// begin inline asm
	{add.f16 %rs51532,%rs51508,%rs51529;
}
	// end inline asm
	// begin inline asm
	{mul.f16 %rs51535,%rs51514,%rs51520;
}
	// end inline asm
	// begin inline asm
	{add.f16 %rs51538,%rs51514,%rs51535;
}
	// end inline asm
	// begin inline asm
	{mul.f16 %rs51541,%rs51520,%rs51526;
}
	// end inline asm
	// begin inline asm
	{add.f16 %rs51544,%rs51520,%rs51541;
}
	// end inline asm
	// begin inline asm
	{mul.f16 %rs51547,%rs51526,%rs51532;
}
	// end inline asm
	// begin inline asm
	{add.f16 %rs51550,%rs51526,%rs51547;
}
	// end inline asm
	// begin inline asm
	{mul.f16 %rs51553,%rs51532,%rs51538;
}
	// end inline asm
	// begin inline asm
	{add.f16 %rs51556,%rs51532,%rs51553;
}
	// end inline asm
	// begin inline asm
	{mul.f16 %rs51559,%rs51538,%rs51544;
}
	// end inline asm
	// begin inline asm
	{add.f16 %rs51562,%rs51538,%rs51559;
}
	// end inline asm
	// begin inline asm
	{mul.f16 %rs51565,%rs51544,%rs51550;
}
	// end inline asm
	// begin inline asm
	{add.f16 %rs51568,%rs51544,%rs51565;
}
	// end inline asm
	// begin inline asm
	{mul.f16 %rs51571,%rs51550,%rs51556;
}
	// end inline asm
	// begin inline asm
	{add.f16 %rs51574,%rs51550,%rs51571;
}
	// end inline asm
	// begin inline asm
	{mul.f16 %rs51577,%rs51556,%rs51562;
}
	// end inline asm
	// begin inline asm
	{add.f16 %rs51580,%rs51556,%rs51577;
}
	// end inline asm
	// begin inline asm
	{mul.f16 %rs51583,%rs51562,%rs51568;
}
	// end inline asm
	// begin inline asm
	{add.f16 %rs51586,%rs51562,%rs51583;
}
	// end inline asm
	// begin inline asm
	{mul.f16 %rs51589,%rs51568,%rs51574;
}
	// end inline asm
	// begin inline asm
	{add.f16 %rs51592,%rs51568,%rs51589;
}
	// end inline asm
	// begin inline asm
	{mul.f16 %rs51595,%rs51574,%rs51580;
}
	// end inline asm
	// begin inline asm
	{add.f16 %rs51598,%rs51574,%rs51595;
}
	// end inline asm
	// begin inline asm
	{mul.f16 %rs51601,%rs51580,%rs51586;
}
	// end inline asm
	// begin inline asm
	{add.f16 %rs51604,%rs51580,%rs51601;
}
	// end inline asm
	// begin inline asm
	{mul.f16 %rs51607,%rs51586,%rs51592;
}
	// end inline asm
	// begin inline asm
	{add.f16 %rs51610,%rs51586,%rs51607;
}
	// end inline asm
	// begin inline asm
	{mul.f16 %rs51613,%rs51592,%rs51598;
}
	// end inline asm
	// begin inline asm
	{add.f16 %rs51616,%rs51592,%rs51613;
}
	// end inline asm
	// begin inline asm
	{mul.f16 %rs51619,%rs51598,%rs51604;
}
	// end inline asm
	// begin inline asm
	{add.f16 %rs51622,%rs51598,%rs51619;
}
	// end inline asm
	// begin inline asm
	{mul.f16 %rs51625,%rs51604,%rs51610;
}
	// end inline asm
	// begin inline asm
	{add.f16 %rs51628,%rs51604,%rs51625;
}
	// end inline asm
	// begin inline asm
	{mul.f16 %rs51631,%rs51610,%rs51616;
}
	// end inline asm
	// begin inline asm
	{add.f16 %rs51634,%rs51610,%rs51631;
}
	// end inline asm
	// begin inline asm
	{mul.f16 %rs51637,%rs51616,%rs51622;
}
	// end inline asm
	// begin inline asm
	{add.f16 %rs51640,%rs51616,%rs51637;
}
	// end inline asm
	// begin inline asm
	{mul.f16 %rs51643,%rs51622,%rs51628;
}
	// end inline asm
	// begin inline asm
	{add.f16 %rs51646,%rs51622,%rs51643;
}
	// end inline asm
	// begin inline asm
	{mul.f16 %rs51649,%rs51628,%rs51634;
}
	// end inline asm
	// begin inline asm
	{add.f16 %rs51652,%rs51628,%rs51649;
}
	// end inline asm
	// begin inline asm
	{mul.f16 %rs51655,%rs51634,%rs51640;
}
	// end inline asm
	// begin inline asm
	{add.f16 %rs51658,%rs51634,%rs51655;
}
	// end inline asm
	// begin inline asm
	{mul.f16 %rs51661,%rs51640,%rs51646;
}
	// end inline asm
	// begin inline asm
	{add.f16 %rs51664,%rs51640,%rs51661;
}
	// end inline asm
	// begin inline asm
	{mul.f16 %rs51667,%rs51646,%rs51652;
}
	// end inline asm
	// begin inline asm
	{add.f16 %rs51670,%rs51646,%rs51667;
}
	// end inline asm
	// begin inline asm
	{mul.f16 %rs51673,%rs51652,%rs51658;
}
	// end inline asm
	// begin inline asm
	{add.f16 %rs51676,%rs51652,%rs51673;
}
	// end inline asm
	// begin inline asm
	{mul.f16 %rs51679,%rs51658,%rs51664;
}
	// end inline asm
	// begin inline asm
	{add.f16 %rs51682,%rs51658,%rs51679;
}
	// end inline asm
	// begin inline asm
	{mul.f16 %rs51685,%rs51664,%rs51670;
}
	// end inline asm
	// begin inline asm
	{add.f16 %rs51688,%rs51664,%rs51685;
}
	// end inline asm
	// begin inline asm
	{mul.f16 %rs51691,%rs51670,%rs51676;
}
	// end inline asm
	// begin inline asm
	{add.f16 %rs51694,%rs51670,%rs51691;
}
	// end inline asm
	// begin inline asm
	{mul.f16 %rs51697,%rs51676,%rs51682;
}
	// end inline asm
	// begin inline asm
	{add.f16 %rs51700,%rs51676,%rs51697;
}
	// end inline asm
	// begin inline asm
	{mul.f16 %rs51703,%rs51682,%rs51688;
}
	// end inline asm
	// begin inline asm
	{add.f16 %rs51706,%rs51682,%rs51703;
}
	// end inline asm
	// begin inline asm
	{mul.f16 %rs51709,%rs51688,%rs51694;
}
	// end inline asm
	// begin inline asm
	{add.f16 %rs51712,%rs51688,%rs51709;
}
	// end inline asm
	// begin inline asm
	{mul.f16 %rs51715,%rs51694,%rs51700;
}
	// end inline asm
	// begin inline asm
	{add.f16 %rs51718,%rs51694,%rs51715;
}
	// end inline asm
	// begin inline asm
	{mul.f16 %rs51721,%rs51700,%rs51706;
}
	// end inline asm
	// begin inline asm
	{add.f16 %rs51724,%rs51700,%rs51721;
}
	// end inline asm
	// begin inline asm
	{mul.f16 %rs51727,%rs51706,%rs51712;
}
	// end inline asm
	// begin inline asm
	{add.f16 %rs51730,%rs51706,%rs51727;
}
	// end inline asm
	// begin inline asm
	{mul.f16 %rs51733,%rs51712,%rs51718;
}
	// end inline asm
	// begin inline asm
	{add.f16 %rs51736,%rs51712,%rs51733;
}
	// end inline asm
	// begin inline asm
	{mul.f16 %rs51739,%rs51718,%rs51724;
}
	// end inline asm
	// begin inline asm
	{add.f16 %rs51742,%rs51718,%rs51739;
}
	// end inline asm
	// begin inline asm
	{mul.f16 %rs51745,%rs51724,%rs51730;
}
	// end inline asm
	// begin inline asm
	{add.f16 %rs51748,%rs51724,%rs51745;
}
	// end inline asm
	// begin inline asm
	{mul.f16 %rs51751,%rs51730,%rs51736;
}
	// end inline asm
	// begin inline asm
	{add.f16 %rs51754,%rs51730,%rs51751;
}
	// end inline asm
	// begin inline asm
	{mul.f16 %rs51757,%rs51736,%rs51742;
}
	// end inline asm
	// begin inline asm
	{add.f16 %rs51760,%rs51736,%rs51757;
}
	// end inline asm
	// begin inline asm
	{mul.f16 %rs51763,%rs51742,%rs51748;
}
	// end inline asm
	// begin inline asm
	{add.f16 %rs51766,%rs51742,%rs51763;
}
	// end inline asm
	// begin inline asm
	{mul.f16 %rs51769,%rs51748,%rs51754;
}
	// end inline asm
	// begin inline asm
	{add.f16 %rs51772,%rs51748,%rs51769;
}
	// end inline asm
	// begin inline asm
	{mul.f16 %rs51775,%rs51754,%rs51760;
}
	// end inline asm
	// begin inline asm
	{add.f16 %rs51778,%rs51754,%rs51775;
}
	// end inline asm
	// begin inline asm
	{mul.f16 %rs51781,%rs51760,%rs51766;
}
	// end inline asm
	// begin inline asm
	{add.f16 %rs51784,%rs51760,%rs51781;
}
	// end inline asm
	// begin inline asm
	{mul.f16 %rs51787,%rs51766,%rs51772;
}
	// end inline asm
	// begin inline asm
	{add.f16 %rs51790,%rs51766,%rs51787;
}
	// end inline asm
	// begin inline asm
	{mul.f16 %rs51793,%rs51772,%rs51778;
}
	// end inline asm
	// begin inline asm
	{add.f16 %rs51796,%rs51772,%rs51793;
}
	// end inline asm
	// begin inline asm
	{mul.f16 %rs51799,%rs51778,%rs51784;
}
	// end inline asm
	// begin inline asm
	{add.f16 %rs51802,%rs51778,%rs51799;
}
	// end inline asm
	// begin inline asm
	{mul.f16 %rs51805,%rs51784,%rs51790;
}
	// end inline asm
	// begin inline asm
	{add.f16 %rs51808,%rs51784,%rs51805;
}
	// end inline asm
	// begin inline asm
	{mul.f16 %rs51811,%rs51790,%rs51796;
}
	// end inline asm
	// begin inline asm
	{add.f16 %rs51814,%rs51790,%rs51811;
}
	// end inline asm
	// begin inline asm
	{mul.f16 %rs51817,%rs51796,%rs51802;
}
	// end inline asm
	// begin inline asm
	{add.f16 %rs51820,%rs51796,%rs51817;
}
	// end inline asm
	// begin inline asm
	{mul.f16 %rs51823,%rs51802,%rs51808;
}
	// end inline asm
	// begin inline asm
	{add.f16 %rs51826,%rs51802,%rs51823;
}
	// end inline asm
	// begin inline asm
	{mul.f16 %rs51829,%rs51808,%rs51814;
}
	// end inline asm
	// begin inline asm
	{add.f16 %rs51832,%rs51808,%rs51829;
}
	// end inline asm
	// begin inline asm
	{mul.f16 %rs51835,%rs51814,%rs51820;
}
	// end inline asm
	// begin inline asm
	{add.f16 %rs51838,%rs51814,%rs51835;
}
	// end inline asm
	// begin inline asm
	{mul.f16 %rs51841,%rs51820,%rs51826;
}
	// end inline asm
	// begin inline asm
	{add.f16 %rs51844,%rs51820,%rs51841;
}
	// end inline asm
	// begin inline asm
	{mul.f16 %rs51847,%rs51826,%rs51832;
}
	// end inline asm
	// begin inline asm
	{add.f16 %rs51850,%rs51826,%rs51847;
}
	// end inline asm
	// begin inline asm
	{mul.f16 %rs51853,%rs51832,%rs51838;
}
	// end inline asm
	// begin inline asm
	{add.f16 %rs51856,%rs51832,%rs51853;
}
	// end inline asm
	// begin inline asm
	{mul.f16 %rs51859,%rs51838,%rs51844;
}
	// end inline asm
	// begin inline asm
	{add.f16 %rs51862,%rs51838,%rs51859;
}
	// end inline asm
	// begin inline asm
	{mul.f16 %rs51865,%rs51844,%rs51850;
}
	// end inline asm
	// begin inline asm
	{add.f16 %rs51868,%rs51844,%rs51865;
}
	// end inline asm
	// begin inline asm
	{mul.f16 %rs51871,%rs51850,%rs51856;
}
	// end inline asm
	// begin inline asm
	{add.f16 %rs51874,%rs51850,%rs51871;
}
	// end inline asm
	// begin inline asm
	{mul.f16 %rs51877,%rs51856,%rs51862;
}
	// end inline asm
	// begin inline asm
	{add.f16 %rs51880,%rs51856,%rs51877;
}
	// end inline asm
	// begin inline asm
	{mul.f16 %rs51883,%rs51862,%rs51868;
}
	// end inline asm
	// begin inline asm
	{add.f16 %rs51886,%rs51862,%rs51883;
}
	// end inline asm
	// begin inline asm
	{mul.f16 %rs51889,%rs51868,%rs51874;
}
	// end inline asm
	// begin inline asm
	{add.f16 %rs51892,%rs51868,%rs51889;
}
	// end inline asm
	// begin inline asm
	{mul.f16 %rs51895,%rs51874,%rs51880;
}
	// end inline asm
	// begin inline asm
	{add.f16 %rs51898,%rs51874,%rs51895;
}
	// end inline asm
	// begin inline asm
	{mul.f16 %rs51901,%rs51880,%rs51886;
}
	// end inline asm
	// begin inline asm
	{add.f16 %rs51904,%rs51880,%rs51901;
}
	// end inline asm
	// begin inline asm
	{mul.f16 %rs51907,%rs51886,%rs51892;
}
	// end inline asm
	// begin inline asm
	{add.f16 %rs51910,%rs51886,%rs51907;
}
	// end inline asm
	// begin inline asm
	{mul.f16 %rs51913,%rs51892,%rs51898;
}
	// end inline asm
	// begin inline asm
	{add.f16 %rs51916,%rs51892,%rs51913;
}
	// end inline asm
	// begin inline asm
	{mul.f16 %rs51919,%rs51898,%rs51904;
}
	// end inline asm
	// begin inline asm
	{add.f16 %rs51922,%rs51898,%rs51919;
}
	// end inline asm
	// begin inline asm
	{mul.f16 %rs51925,%rs51904,%rs51910;
}
	// end inline asm
	// begin inline asm
	{add.f16 %rs51928,%rs51904,%rs51925;
}
	// end inline asm
	// begin inline asm
	{mul.f16 %rs51931,%rs51910,%rs51916;
}
	// end inline asm
	// begin inline asm
	{add.f16 %rs51934,%rs51910,%rs51931;
}
	// end inline asm
	// begin inline asm
	{mul.f16 %rs51937,%rs51916,%rs51922;
}
	// end inline asm
	// begin inline asm
	{add.f16 %rs51940,%rs51916,%rs51937;
}
	// end inline asm
	// begin inline asm
	{mul.f16 %rs51943,%rs51922,%rs51928;
}
	// end inline asm
	// begin inline asm
	{add.f16 %rs51946,%rs51922,%rs51943;
}
	// end inline asm
	// begin inline asm
	{mul.f16 %rs51949,%rs51928,%rs51934;
}
	// end inline asm
	// begin inline asm
	{add.f16 %rs51952,%rs51928,%rs51949;
}
	// end inline asm
	// begin inline asm
	{mul.f16 %rs51955,%rs51934,%rs51940;
}
	// end inline asm
	// begin inline asm
	{add.f16 %rs51958,%rs51934,%rs51955;
}
	// end inline asm
	// begin inline asm
	{mul.f16 %rs51961,%rs51940,%rs51946;
}
	// end inline asm
	// begin inline asm
	{add.f16 %rs51964,%rs51940,%rs51961;
}
	// end inline asm
	// begin inline asm
	{mul.f16 %rs51967,%rs51946,%rs51952;
}
	// end inline asm
	// begin inline asm
	{add.f16 %rs51970,%rs51946,%rs51967;
}
	// end inline asm
	// begin inline asm
	{mul.f16 %rs51973,%rs51952,%rs51958;
}
	// end inline asm
	// begin inline asm
	{add.f16 %rs51976,%rs51952,%rs51973;
}
	// end inline asm
	// begin inline asm
	{mul.f16 %rs51979,%rs51958,%rs51964;
}
	// end inline asm
	// begin inline asm
	{add.f16 %rs51982,%rs51958,%rs51979;
}
	// end inline asm
	// begin inline asm
	{mul.f16 %rs51985,%rs51964,%rs51970;
}
	// end inline asm
	// begin inline asm
	{add.f16 %rs51988,%rs51964,%rs51985;
}
	// end inline asm
	// begin inline asm
	{mul.f16 %rs51991,%rs51970,%rs51976;
}
	// end inline asm
	// begin inline asm
	{add.f16 %rs51994,%rs51970,%rs51991;
}
	// end inline asm
	// begin inline asm
	{mul.f16 %rs51997,%rs51976,%rs51982;
}
	// end inline asm
	// begin inline asm
	{add.f16 %rs52000,%rs51976,%rs51997;
}
	// end inline asm
	// begin inline asm
	{mul.f16 %rs52003,%rs51982,%rs51988;
}
	// end inline asm
	// begin inline asm
	{add.f16 %rs52006,%rs51982,%rs52003;
}
	// end inline asm
	// begin inline asm
	{mul.f16 %rs52009,%rs51988,%rs51994;
}
	// end inline asm
	// begin inline asm
	{add.f16 %rs52012,%rs51988,%rs52009;
}
	// end inline asm
	// begin inline asm
	{mul.f16 %rs52015,%rs51994,%rs52000;
}
	// end inline asm
	// begin inline asm
	{add.f16 %rs52018,%rs51994,%rs52015;
}
	// end inline asm
	// begin inline asm
	{mul.f16 %rs52021,%rs52000,%rs52006;
}
	// end inline asm
	// begin inline asm
	{add.f16 %rs52024,%rs52000,%rs52021;
}
	// end inline asm
	// begin inline asm
	{mul.f16 %rs52027,%rs52006,%rs52012;
}
	// end inline asm
	// begin inline asm
	{add.f16 %rs52030,%rs52006,%rs52027;
}
	// end inline asm
	// begin inline asm
	{mul.f16 %rs52033,%rs52012,%rs52018;
}
	// end inline asm
	// begin inline asm
	{add.f16 %rs52036,%rs52012,%rs52033;
}
	// end inline asm
	// begin inline asm
	{mul.f16 %rs52039,%rs52018,%rs52024;
}
	// end inline asm
	// begin inline asm
	{add.f16 %rs52042,%rs52018,%rs52039;
}
	// end inline asm
	// begin inline asm
	{mul.f16 %rs52045,%rs52024,%rs52030;
}
	// end inline asm
	// begin inline asm
	{add.f16 %rs52048,%rs52024,%rs52045;
}
	// end inline asm
	// begin inline asm
	{mul.f16 %rs52051,%rs52030,%rs52036;
}
	// end inline asm
	// begin inline asm
	{add.f16 %rs52054,%rs52030,%rs52051;
}
	// end inline asm
	// begin inline asm
	{mul.f16 %rs52057,%rs52036,%rs52042;
}
	// end inline asm
	// begin inline asm
	{add.f16 %rs52060,%rs52036,%rs52057;
}
	// end inline asm
	// begin inline asm
	{mul.f16 %rs52063,%rs52042,%rs52048;
}
	// end inline asm
	// begin inline asm
	{add.f16 %rs52066,%rs52042,%rs52063;
}
	// end inline asm
	// begin inline asm
	{mul.f16 %rs52069,%rs52048,%rs52054;
}
	// end inline asm
	// begin inline asm
	{add.f16 %rs52072,%rs52048,%rs52069;
}
	// end inline asm
	// begin inline asm
	{mul.f16 %rs52075,%rs52054,%rs52060;
}
	// end inline asm
	// begin inline asm
	{add.f16 %rs52078,%rs52054,%rs52075;
}
	// end inline asm
	// begin inline asm
	{mul.f16 %rs52081,%rs52060,%rs52066;
}
	// end inline asm
	// begin inline asm
	{add.f16 %rs52084,%rs52060,%rs52081;
}
	// end inline asm
	// begin inline asm
	{mul.f16 %rs52087,%rs52066,%rs52072;
}
	// end inline asm
	// begin inline asm
	{add.f16 %rs52090,%rs52066,%rs52087;
}
	// end inline asm
	// begin inline asm
	{mul.f16 %rs52093,%rs52072,%rs52078;
}
	// end inline asm
	// begin inline asm
	{add.f16 %rs52096,%rs52072,%rs52093;
}
	// end inline asm
	// begin inline asm
	{mul.f16 %rs52099,%rs52078,%rs52084;
}
	// end inline asm
	// begin inline asm
	{add.f16 %rs52102,%rs52078,%rs52099;
}
	// end inline asm
	// begin inline asm
	{mul.f16 %rs52105,%rs52084,%rs52090;
}
	// end inline asm
	// begin inline asm
	{add.f16 %rs52108,%rs52084,%rs52105;
}
	// end inline asm
	// begin inline asm
	{mul.f16 %rs52111,%rs52090,%rs52096;
}
	// end inline asm
	// begin inline asm
	{add.f16 %rs52114,%rs52090,%rs52111;
}
	// end inline asm
	// begin inline asm
	{mul.f16 %rs52117,%rs52096,%rs52102;
}
	// end inline asm
	// begin inline asm
	{add.f16 %rs52120,%rs52096,%rs52117;
}
	// end inline asm
	// begin inline asm
	{mul.f16 %rs52123,%rs52102,%rs52108;
}
	// end inline asm
	// begin inline asm
	{add.f16 %rs52126,%rs52102,%rs52123;
}
	// end inline asm
	// begin inline asm
	{mul.f16 %rs52129,%rs52108,%rs52114;
}
	// end inline asm
	// begin inline asm
	{add.f16 %rs52132,%rs52108,%rs52129;
}
	// end inline asm
	// begin inline asm
	{mul.f16 %rs52135,%rs52114,%rs52120;
}
	// end inline asm
	// begin inline asm
	{add.f16 %rs52138,%rs52114,%rs52135;
}
	// end inline asm
	// begin inline asm
	{mul.f16 %rs52141,%rs52120,%rs52126;
}
	// end inline asm
	// begin inline asm
	{add.f16 %rs52144,%rs52120,%rs52141;
}
	// end inline asm
	// begin inline asm
	{mul.f16 %rs52147,%rs52126,%rs52132;
}
	// end inline asm
	// begin inline asm
	{add.f16 %rs52150,%rs52126,%rs52147;
}
	// end inline asm
	// begin inline asm
	{mul.f16 %rs52153,%rs52132,%rs52138;
}
	// end inline asm
	// begin inline asm
	{add.f16 %rs52156,%rs52132,%rs52153;
}
	// end inline asm
	// begin inline asm
	{mul.f16 %rs52159,%rs52138,%rs52144;
}
	// end inline asm
	// begin inline asm
	{add.f16 %rs52162,%rs52138,%rs52159;
}
	// end inline asm
	// begin inline asm
	{mul.f16 %rs52165,%rs52144,%rs52150;
}
	// end inline asm
	// begin inline asm
	{add.f16 %rs52168,%rs52144,%rs52165;
}
	// end inline asm
	// begin inline asm
	{mul.f16 %rs52171,%rs52150,%rs52156;
}
	// end inline asm
	// begin inline asm
	{add.f16 %rs52174,%rs52150,%rs52171;
}
	// end inline asm
	// begin inline asm
	{mul.f16 %rs52177,%rs52156,%rs52162;
}
	// end inline asm
	// begin inline asm
	{add.f16 %rs52180,%rs52156,%rs52177;
}
	// end inline asm
	// begin inline asm
	{mul.f16 %rs52183,%rs52162,%rs52168;
}
	// end inline asm
	// begin inline asm
	{add.f16 %rs52186,%rs52162,%rs52183;
}
	// end inline asm
	// begin inline asm
	{mul.f16 %rs52189,%rs52168,%rs52174;
}
	// end inline asm
	// begin inline asm
	{add.f16 %rs52192,%rs52168,%rs52189;
}
	// end inline asm
	// begin inline asm
	{mul.f16 %rs52195,%rs52174,%rs52180;
}
	// end inline asm
	// begin inline asm
	{add.f16 %rs52198,%rs52174,%rs52195;
}
	// end inline asm
	// begin inline asm
	{mul.f16 %rs52201,%rs52180,%rs52186;
}
	// end inline asm
	// begin inline asm
	{add.f16 %rs52204,%rs52180,%rs52201;
}
	// end inline asm
	// begin inline asm
	{mul.f16 %rs52207,%rs52186,%rs52192;
}
	// end inline asm
	// begin inline asm
	{add.f16 %rs52210,%rs52186,%rs52207;
}
	// end inline asm
	// begin inline asm
	{mul.f16 %rs52213,%rs52192,%rs52198;
}
	// end inline asm
	// begin inline asm
	{add.f16 %rs52216,%rs52192,%rs52213;
}
	// end inline asm
	// begin inline asm
	{mul.f16 %rs52219,%rs52198,%rs52204;
}
	// end inline asm
	// begin inline asm
	{add.f16 %rs52222,%rs52198,%rs52219;
}
	// end inline asm
	// begin inline asm
	{mul.f16 %rs52225,%rs52204,%rs52210;
}
	// end inline asm
	// begin inline asm
	{add.f16 %rs52228,%rs52204,%rs52225;
}
	// end inline asm
	// begin inline asm
	{mul.f16 %rs52231,%rs52210,%rs52216;
}
	// end inline asm
	// begin inline asm
	{add.f16 %rs52234,%rs52210,%rs52231;
}
	// end inline asm
	// begin inline asm
	{mul.f16 %rs52237,%rs52216,%rs52222;
}
	// end inline asm
	// begin inline asm
	{add.f16 %rs52240,%rs52216,%rs52237;
}
	// end inline asm
	// begin inline asm
	{mul.f16 %rs52243,%rs52222,%rs52228;
}
	// end inline asm
	// begin inline asm
	{add.f16 %rs52246,%rs52222,%rs52243;
}
	// end inline asm
	// begin inline asm
	{mul.f16 %rs52249,%rs52228,%rs52234;
}
	// end inline asm
	// begin inline asm
	{add.f16 %rs52252,%rs52228,%rs52249;
}
	// end inline asm
	// begin inline asm
	{mul.f16 %rs52255,%rs52234,%rs52240;
}
	// end inline asm
	// begin inline asm
	{add.f16 %rs52258,%rs52234,%rs52255;
}
	// end inline asm
	// begin inline asm
	{mul.f16 %rs52261,%rs52240,%rs52246;
}
	// end inline asm
	// begin inline asm
	{add.f16 %rs52264,%rs52240,%rs52261;
}
	// end inline asm
	// begin inline asm
	{mul.f16 %rs52267,%rs52246,%rs52252;
}
	// end inline asm
	// begin inline asm
	{add.f16 %rs52270,%rs52246,%rs52267;
}
	// end inline asm
	// begin inline asm
	{mul.f16 %rs52273,%rs52252,%rs52258;
}
	// end inline asm
	// begin inline asm
	{add.f16 %rs52276,%rs52252,%rs52273;
}
	// end inline asm
	// begin inline asm
	{mul.f16 %rs52279,%rs52258,%rs52264;
}
	// end inline asm
	// begin inline asm
	{add.f16 %rs52282,%rs52258,%rs52279;
}
	// end inline asm
	// begin inline asm
	{mul.f16 %rs52285,%rs52264,%rs52270;
}
	// end inline asm
	// begin inline asm
	{add.f16 %rs52288,%rs52264,%rs52285;
}
	// end inline asm
	// begin inline asm
	{mul.f16 %rs52291,%rs52270,%rs52276;
}
	// end inline asm
	// begin inline asm
	{add.f16 %rs52294,%rs52270,%rs52291;
}
	// end inline asm
	// begin inline asm
	{mul.f16 %rs52297,%rs52276,%rs52282;
}
	// end inline asm
	// begin inline asm
	{add.f16 %rs52300,%rs52276,%rs52297;
}
	// end inline asm
	// begin inline asm
	{mul.f16 %rs52303,%rs52282,%rs52288;
}
	// end inline asm
	// begin inline asm
	{add.f16 %rs52306,%rs52282,%rs52303;
}
	// end inline asm
	// begin inline asm
	{mul.f16 %rs52309,%rs52288,%rs52294;
}
	// end inline asm
	// begin inline asm
	{add.f16 %rs52312,%rs52288,%rs52309;
}
	// end inline asm
	// begin inline asm
	{mul.f16 %rs52315,%rs52294,%rs52300;
}
	// end inline asm
	// begin inline asm
	{add.f16 %rs52318,%rs52294,%rs52315;
}
	// end inline asm
	// begin inline asm
	{mul.f16 %rs52321,%rs52300,%rs52306;
}
	// end inline asm
	// begin inline asm
	{add.f16 %rs52324,%rs52300,%rs52321;
}
	// end inline asm
	// begin inline asm
	{mul.f16 %rs52327,%rs52306,%rs52312;
}
	// end inline asm
	// begin inline asm
	{add.f16 %rs52330,%rs52306,%rs52327;
}
	// end inline asm
	// begin inline asm
	{mul.f16 %rs52333,%rs52312,%rs52318;
}
	// end inline asm
	// begin inline asm
	{add.f16 %rs52336,%rs52312,%rs52333;
}
	// end inline asm
	// begin inline asm
	{mul.f16 %rs52339,%rs52318,%rs52324;
}
	// end inline asm
	// begin inline asm
	{add.f16 %rs52342,%rs52318,%rs52339;
}
	// end inline asm
	// begin inline asm
	{mul.f16 %rs52345,%rs52324,%rs52330;
}
	// end inline asm
	// begin inline asm
	{add.f16 %rs52348,%rs52324,%rs52345;
}
	// end inline asm
	// begin inline asm
	{mul.f16 %rs52351,%rs52330,%rs52336;
}
	// end inline asm
	// begin inline asm
	{add.f16 %rs52354,%rs52330,%rs52351;
}
	// end inline asm
	// begin inline asm
	{mul.f16 %rs52357,%rs52336,%rs52342;
}
	// end inline asm
	// begin inline asm
	{add.f16 %rs52360,%rs52336,%rs52357;
}
	// end inline asm
	// begin inline asm
	{mul.f16 %rs52363,%rs52342,%rs52348;
}
	// end inline asm
	// begin inline asm
	{add.f16 %rs52366,%rs52342,%rs52363;
}
	// end inline asm
	// begin inline asm
	{mul.f16 %rs52369,%rs52348,%rs52354;
}
	// end inline asm
	// begin inline asm
	{add.f16 %rs52372,%rs52348,%rs52369;
}
	// end inline asm
	// begin inline asm
	{mul.f16 %rs52375,%rs52354,%rs52360;
}
	// end inline asm
	// begin inline asm
	{add.f16 %rs52378,%rs52354,%rs52375;
}
	// end inline asm
	// begin inline asm
	{mul.f16 %rs52381,%rs52360,%rs52366;
}
	// end inline asm
	// begin inline asm
	{add.f16 %rs52384,%rs52360,%rs52381;
}
	// end inline asm
	// begin inline asm
	{mul.f16 %rs52387,%rs52366,%rs52372;
}
	// end inline asm
	// begin inline asm
	{add.f16 %rs52390,%rs52366,%rs52387;
}
	// end inline asm
	// begin inline asm
	{mul.f16 %rs52393,%rs52372,%rs52378;
}
	// end inline asm
	// begin inline asm
	{add.f16 %rs52396,%rs52372,%rs52393;
}
	// end inline asm
	// begin inline asm
	{mul.f16 %rs52399,%rs52378,%rs52384;
}
	// end inline asm
	// begin inline asm
	{add.f16 %rs52402,%rs52378,%rs52399;
}
	// end inline asm
	// begin inline asm
	{mul.f16 %rs52405,%rs52384,%rs52390;
}
	// end inline asm
	// begin inline asm
	{add.f16 %rs52408,%rs52384,%rs52405;
}
	// end inline asm
	// begin inline asm
	{mul.f16 %rs52411,%rs52390,%rs52396;
}
	// end inline asm
	// begin inline asm
	{add.f16 %rs52414,%rs52390,%rs52411;
}
	// end inline asm
	// begin inline asm
	{mul.f16 %rs52417,%rs52396,%rs52402;
}
	// end inline asm
	// begin inline asm
	{add.f16 %rs52420,%rs52396,%rs52417;
}
	// end inline asm
	// begin inline asm
	{mul.f16 %rs52423,%rs52402,%rs52408;
}
	// end inline asm
	// begin inline asm
	{add.f16 %rs52426,%rs52402,%rs52423;
}
	// end inline asm
	// begin inline asm
	{mul.f16 %rs52429,%rs52408,%rs52414;
}
	// end inline asm
	// begin inline asm
	{add.f16 %rs52432,%rs52408,%rs52429;
}
	// end inline asm
	// begin inline asm
	{mul.f16 %rs52435,%rs52414,%rs52420;
}
	// end inline asm
	// begin inline asm
	{add.f16 %rs52438,%rs52414,%rs52435;
}
	// end inline asm
	// begin inline asm
	{mul.f16 %rs52441,%rs52420,%rs52426;
}
	// end inline asm
	// begin inline asm
	{add.f16 %rs52444,%rs52420,%rs52441;
}
	// end inline asm
	// begin inline asm
	{mul.f16 %rs52447,%rs52426,%rs52432;
}
	// end inline asm
	// begin inline asm
	{add.f16 %rs52450,%rs52426,%rs52447;
}
	// end inline asm
	// begin inline asm
	{mul.f16 %rs52453,%rs52432,%rs52438;
}
	// end inline asm
	// begin inline asm
	{add.f16 %rs52456,%rs52432,%rs52453;
}
	// end inline asm
	// begin inline asm
	{mul.f16 %rs52459,%rs52438,%rs52444;
}
	// end inline asm
	// begin inline asm
	{add.f16 %rs52462,%rs52438,%rs52459;
}
	// end inline asm
	// begin inline asm
	{mul.f16 %rs52465,%rs52444,%rs52450;
}
	// end inline asm
	// begin inline asm
	{add.f16 %rs52468,%rs52444,%rs52465;
}
	// end inline asm
	// begin inline asm
	{mul.f16 %rs52471,%rs52450,%rs52456;
}
	// end inline asm
	// begin inline asm
	{add.f16 %rs52474,%rs52450,%rs52471;
}
	// end inline asm
	// begin inline asm
	{mul.f16 %rs52477,%rs52456,%rs52462;
}
	// end inline asm
	// begin inline asm
	{add.f16 %rs52480,%rs52456,%rs52477;
}
	// end inline asm
	// begin inline asm
	{mul.f16 %rs52483,%rs52462,%rs52468;
}
	// end inline asm
	// begin inline asm
	{add.f16 %rs52486,%rs52462,%rs52483;
}
	// end inline asm
	// begin inline asm
	{mul.f16 %rs52489,%rs52468,%rs52474;
}
	// end inline asm
	// begin inline asm
	{add.f16 %rs52492,%rs52468,%rs52489;
}
	// end inline asm
	// begin inline asm
	{mul.f16 %rs52495,%rs52474,%rs52480;
}
	// end inline asm
	// begin inline asm
	{add.f16 %rs52498,%rs52474,%rs52495;
}
	// end inline asm
	// begin inline asm
	{mul.f16 %rs52501,%rs52480,%rs52486;
}
	// end inline asm
	// begin inline asm
	{add.f16 %rs52504,%rs52480,%rs52501;
}
	// end inline asm
	// begin inline asm
	{mul.f16 %rs52507,%rs52486,%rs52492;
}
	// end inline asm
	// begin inline asm
	{add.f16 %rs52510,%rs52486,%rs52507;
}
	// end inline asm
	// begin inline asm
	{mul.f16 %rs52513,%rs52492,%rs52498;
}
	// end inline asm
	// begin inline asm
	{add.f16 %rs52516,%rs52492,%rs52513;
}
	// end inline asm
	// begin inline asm
	{mul.f16 %rs52519,%rs52498,%rs52504;
}
	// end inline asm
	// begin inline asm
	{add.f16 %rs52522,%rs52498,%rs52519;
}
	// end inline asm
	// begin inline asm
	{mul.f16 %rs52525,%rs52504,%rs52510;
}
	// end inline asm
	// begin inline asm
	{add.f16 %rs52528,%rs52504,%rs52525;
}
	// end inline asm
	// begin inline asm
	{mul.f16 %rs52531,%rs52510,%rs52516;
}
	// end inline asm
	// begin inline asm
	{add.f16 %rs52534,%rs52510,%rs52531;
}
	// end inline asm
	// begin inline asm
	{mul.f16 %rs52537,%rs52516,%rs52522;
}
	// end inline asm
	// begin inline asm
	{add.f16 %rs52540,%rs52516,%rs52537;
}
	// end inline asm
	// begin inline asm
	{mul.f16 %rs52543,%rs52522,%rs52528;
}
	// end inline asm
	// begin inline asm
	{add.f16 %rs52546,%rs52522,%rs52543;
}
	// end inline asm
	// begin inline asm
	{mul.f16 %rs52549,%rs52528,%rs52534;
}
	// end inline asm
	// begin inline asm
	{add.f16 %rs52552,%rs52528,%rs52549;
}
	// end inline asm
	// begin inline asm
	{mul.f16 %rs52555,%rs52534,%rs52540;
}
	// end inline asm
	// begin inline asm
	{add.f16 %rs52558,%rs52534,%rs52555;
}
	// end inline asm
	// begin inline asm
	{mul.f16 %rs52561,%rs52540,%rs52546;
}
	// end inline asm
	// begin inline asm
	{add.f16 %rs52564,%rs52540,%rs52561;
}
	// end inline asm
	// begin inline asm
	{mul.f16 %rs52567,%rs52546,%rs52552;
}
	// end inline asm
	// begin inline asm
	{add.f16 %rs52570,%rs52546,%rs52567;
}
	// end inline asm
	// begin inline asm
	{mul.f16 %rs52573,%rs52552,%rs52558;
}
	// end inline asm
	// begin inline asm
	{add.f16 %rs52576,%rs52552,%rs52573;
}
	// end inline asm
	// begin inline asm
	{mul.f16 %rs52579,%rs52558,%rs52564;
}
	// end inline asm
	// begin inline asm
	{add.f16 %rs52582,%rs52558,%rs52579;
}
	// end inline asm
	// begin inline asm
	{mul.f16 %rs52585,%rs52564,%rs52570;
}
	// end inline asm
	// begin inline asm
	{add.f16 %rs52588,%rs52564,%rs52585;
}
	// end inline asm
	// begin inline asm
	{mul.f16 %rs52591,%rs52570,%rs52576;
}
	// end inline asm
	// begin inline asm
	{add.f16 %rs52594,%rs52570,%rs52591;
}
	// end inline asm
	// begin inline asm
	{mul.f16 %rs52597,%rs52576,%rs52582;
}
	// end inline asm
	// begin inline asm
	{add.f16 %rs52600,%rs52576,%rs52597;
}
	// end inline asm
	// begin inline asm
	{mul.f16 %rs52603,%rs52582,%rs52588;
}
	// end inline asm
	// begin inline asm
	{add.f16 %rs52606,%rs52582,%rs52603;
}
	// end inline asm
	// begin inline asm
	{mul.f16 %rs52609,%rs52588,%rs52594;
}
	// end inline asm
	// begin inline asm
	{add.f16 %rs52612,%rs52588,%rs52609;
}
	// end inline asm
	// begin inline asm
	{mul.f16 %rs52615,%rs52594,%rs52600;
}
	// end inline asm
	// begin inline asm
	{add.f16 %rs52618,%rs52594,%rs52615;
}
	// end inline asm
	// begin inline asm
	{mul.f16 %rs52621,%rs52600,%rs52606;
}
	// end inline asm
	// begin inline asm
	{add.f16 %rs52624,%rs52600,%rs52621;
}
	// end inline asm
	// begin inline asm
	{mul.f16 %rs52627,%rs52606,%rs52612;
}
	// end inline asm
	// begin inline asm
	{add.f16 %rs52630,%rs52606,%rs52627;
}
	// end inline asm
	// begin inline asm
	{mul.f16 %rs52633,%rs52612,%rs52618;
}
	// end inline asm
	// begin inline asm
	{add.f16 %rs52636,%rs52612,%rs52633;
}
	// end inline asm
	// begin inline asm
	{mul.f16 %rs52639,%rs52618,%rs52624;
}
	// end inline asm
	// begin inline asm
	{add.f16 %rs52642,%rs52618,%rs52639;
}
	// end inline asm
	// begin inline asm
	{mul.f16 %rs52645,%rs52624,%rs52630;
}
	// end inline asm
	// begin inline asm
	{add.f16 %rs52648,%rs52624,%rs52645;
}
	// end inline asm
	// begin inline asm
	{mul.f16 %rs52651,%rs52630,%rs52636;
}
	// end inline asm
	// begin inline asm
	{add.f16 %rs52654,%rs52630,%rs52651;
}
	// end inline asm
	// begin inline asm
	{mul.f16 %rs52657,%rs52636,%rs52642;
}
	// end inline asm
	// begin inline asm
	{add.f16 %rs52660,%rs52636,%rs52657;
}
	// end inline asm
	// begin inline asm
	{mul.f16 %rs52663,%rs52642,%rs52648;
}
	// end inline asm
	// begin inline asm
	{add.f16 %rs52666,%rs52642,%rs52663;
}
	// end inline asm
	// begin inline asm
	{mul.f16 %rs52669,%rs52648,%rs52654;
}
	// end inline asm
	// begin inline asm
	{add.f16 %rs52672,%rs52648,%rs52669;
}
	// end inline asm
	// begin inline asm
	{mul.f16 %rs52675,%rs52654,%rs52660;
}
	// end inline asm
	// begin inline asm
	{add.f16 %rs52678,%rs52654,%rs52675;
}
	// end inline asm
	// begin inline asm
	{mul.f16 %rs52681,%rs52660,%rs52666;
}
	// end inline asm
	// begin inline asm
	{add.f16 %rs52684,%rs52660,%rs52681;
}
	// end inline asm
	// begin inline asm
	{mul.f16 %rs52687,%rs52666,%rs52672;
}
	// end inline asm
	// begin inline asm
	{add.f16 %rs52690,%rs52666,%rs52687;
}
	// end inline asm
	// begin inline asm
	{mul.f16 %rs52693,%rs52672,%rs52678;
}
	// end inline asm
	// begin inline asm
	{add.f16 %rs52696,%rs52672,%rs52693;
}
	// end inline asm
	// begin inline asm
	{mul.f16 %rs52699,%rs52678,%rs52684;
}
	// end inline asm
	// begin inline asm
	{add.f16 %rs52702,%rs52678,%rs52699;
}
	// end inline asm
	// begin inline asm
	{mul.f16 %rs52705,%rs52684,%rs52690;
}
	// end inline asm
	// begin inline asm
	{add.f16 %rs52708,%rs52684,%rs52705;
}
	// end inline asm
	// begin inline asm
	{mul.f16 %rs52711,%rs52690,%rs52696;
}
	// end inline asm
	// begin inline asm
	{add.f16 %rs52714,%rs52690,%rs52711;
}
	// end inline asm
	// begin inline asm
	{mul.f16 %rs52717,%rs52696,%rs52702;
}
	// end inline asm
	// begin inline asm
	{add.f16 %rs52720,%rs52696,%rs52717;
}
	// end inline asm
	// begin inline asm
	{mul.f16 %rs52723,%rs52702,%rs52708;
}
	// end inline asm
	// begin inline asm
	{add.f16 %rs52726,%rs52702,%rs52723;
}
	// end inline asm
	// begin inline asm
	{mul.f16 %rs52729,%rs52708,%rs52714;
}
	// end inline asm
	// begin inline asm
	{add.f16 %rs52732,%rs52708,%rs52729;
}
	// end inline asm
	// begin inline asm
	{mul.f16 %rs52735,%rs52714,%rs52720;
}
	// end inline asm
	// begin inline asm
	{add.f16 %rs52738,%rs52714,%rs52735;
}
	// end inline asm
	// begin inline asm
	{mul.f16 %rs52741,%rs52720,%rs52726;
}
	// end inline asm
	// begin inline asm
	{add.f16 %rs52744,%rs52720,%rs52741;
}
	// end inline asm
	// begin inline asm
	{mul.f16 %rs52747,%rs52726,%rs52732;
}
	// end inline asm
	// begin inline asm
	{add.f16 %rs52750,%rs52726,%rs52747;
}
	// end inline asm
	// begin inline asm
	{mul.f16 %rs52753,%rs52732,%rs52738;
}
	// end inline asm
	// begin inline asm
	{add.f16 %rs52756,%rs52732,%rs52753;
}
	// end inline asm
	// begin inline asm
	{mul.f16 %rs52759,%rs52738,%rs52744;
}
	// end inline asm
	// begin inline asm
	{add.f16 %rs52762,%rs52738,%rs52759;
}
	// end inline asm
	// begin inline asm
	{mul.f16 %rs52765,%rs52744,%rs52750;
}
	// end inline asm
	// begin inline asm
	{add.f16 %rs52768,%rs52744,%rs52765;
}
	// end inline asm
	// begin inline asm
	{mul.f16 %rs52771,%rs52750,%rs52756;
}
	// end inline asm
	// begin inline asm
	{add.f16 %rs52774,%rs52750,%rs52771;
}
	// end inline asm
	// begin inline asm
	{mul.f16 %rs52777,%rs52756,%rs52762;
}
	// end inline asm
	// begin inline asm
	{add.f16 %rs52780,%rs52756,%rs52777;
}
	// end inline asm
	// begin inline asm
	{mul.f16 %rs52783,%rs52762,%rs52768;
}
	// end inline asm
	// begin inline asm
	{add.f16 %rs52786,%rs52762,%rs52783;
}
	// end inline asm
	// begin inline asm
	{mul.f16 %rs52789,%rs52768,%rs52774;
}
	// end inline asm
	// begin inline asm
	{add.f16 %rs52792,%rs52768,%rs52789;
}
	// end inline asm
	// begin inline asm
	{mul.f16 %rs52795,%rs52774,%rs52780;
}
	// end inline asm
	// begin inline asm
	{add.f16 %rs52798,%rs52774,%rs52795;
}
	// end inline asm
	// begin inline asm
	{mul.f16 %rs52801,%rs52780,%rs52786;
}
	// end inline asm
	// begin inline asm
	{add.f16 %rs52804,%rs52780,%rs52801;
}
	// end inline asm
	// begin inline asm
	{mul.f16 %rs52807,%rs52786,%rs52792;
}
	// end inline asm
	// begin inline asm
	{add.f16 %rs52810,%rs52786,%rs52807;
}
	// end inline asm
	// begin inline asm
	{mul.f16 %rs52813,%rs52792,%rs52798;
}
	// end inline asm
	// begin inline asm
	{add.f16 %rs52816,%rs52792,%rs52813;
}
	// end inline asm
	// begin inline asm
	{mul.f16 %rs52819,%rs52798,%rs52804;
}
	// end inline asm
	// begin inline asm
	{add.f16 %rs52822,%rs52798,%rs52819;
}
	// end inline asm
	// begin inline asm
	{mul.f16 %rs52825,%rs52804,%rs52810;
}
	// end inline asm
	// begin inline asm
	{add.f16 %rs52828,%rs52804,%rs52825;
}
	// end inline asm
	// begin inline asm
	{mul.f16 %rs52831,%rs52810,%rs52816;
}
	// end inline asm
	// begin inline asm
	{add.f16 %rs52834,%rs52810,%rs52831;
}
	// end inline asm
	// begin inline asm
	{mul.f16 %rs52837,%rs52816,%rs52822;
}
	// end inline asm
	// begin inline asm
	{add.f16 %rs52840,%rs52816,%rs52837;
}
	// end inline asm
	// begin inline asm
	{mul.f16 %rs52843,%rs52822,%rs52828;
}
	// end inline asm
	// begin inline asm
	{add.f16 %rs52846,%rs52822,%rs52843;
}
	// end inline asm
	// begin inline asm
	{mul.f16 %rs52849,%rs52828,%rs52834;
}
	// end inline asm
	// begin inline asm
	{add.f16 %rs52852,%rs52828,%rs52849;
}
	// end inline asm
	// begin inline asm
	{mul.f16 %rs52855,%rs52834,%rs52840;
}
	// end inline asm
	// begin inline asm
	{add.f16 %rs52858,%rs52834,%rs52855;
}
	// end inline asm
	// begin inline asm
	{mul.f16 %rs52861,%rs52840,%rs52846;
}
	// end inline asm
	// begin inline asm
	{add.f16 %rs52864,%rs52840,%rs52861;
}
	// end inline asm
	// begin inline asm
	{mul.f16 %rs52867,%rs52846,%rs52852;
}
	// end inline asm
	// begin inline asm
	{add.f16 %rs52870,%rs52846,%rs52867;
}
	// end inline asm
	// begin inline asm
	{mul.f16 %rs52873,%rs52852,%rs52858;
}
	// end inline asm
	// begin inline asm
	{add.f16 %rs52876,%rs52852,%rs52873;
}
	// end inline asm
	// begin inline asm
	{mul.f16 %rs52879,%rs52858,%rs52864;
}
	// end inline asm
	// begin inline asm
	{add.f16 %rs52882,%rs52858,%rs52879;
}
	// end inline asm
	// begin inline asm
	{mul.f16 %rs52885,%rs52864,%rs52870;
}
	// end inline asm
	// begin inline asm
	{add.f16 %rs52888,%rs52864,%rs52885;
}
	// end inline asm
	// begin inline asm
	{mul.f16 %rs52891,%rs52870,%rs52876;
}
	// end inline asm
	// begin inline asm
	{add.f16 %rs52894,%rs52870,%rs52891;
}
	// end inline asm
	// begin inline asm
	{mul.f16 %rs52897,%rs52876,%rs52882;
}
	// end inline asm
	// begin inline asm
	{add.f16 %rs52900,%rs52876,%rs52897;
}
	// end inline asm
	// begin inline asm
	{mul.f16 %rs52903,%rs52882,%rs52888;
}
	// end inline asm
	// begin inline asm
	{add.f16 %rs52906,%rs52882,%rs52903;
}
	// end inline asm
	// begin inline asm
	{mul.f16 %rs52909,%rs52888,%rs52894;
}
	// end inline asm
	// begin inline asm
	{add.f16 %rs52912,%rs52888,%rs52909;
}
	// end inline asm
	// begin inline asm
	{mul.f16 %rs52915,%rs52894,%rs52900;
}
	// end inline asm
	// begin inline asm
	{add.f16 %rs52918,%rs52894,%rs52915;
}
	// end inline asm
	// begin inline asm
	{mul.f16 %rs52921,%rs52900,%rs52906;
}
	// end inline asm
	// begin inline asm
	{add.f16 %rs52924,%rs52900,%rs52921;
}
	// end inline asm
	// begin inline asm
	{mul.f16 %rs52927,%rs52906,%rs52912;
}
	// end inline asm
	// begin inline asm
	{add.f16 %rs52930,%rs52906,%rs52927;
}
	// end inline asm
	// begin inline asm
	{mul.f16 %rs52933,%rs52912,%rs52918;
}
	// end inline asm
	// begin inline asm
	{add.f16 %rs52936,%rs52912,%rs52933;
}
	// end inline asm
	// begin inline asm
	{mul.f16 %rs52939,%rs52918,%rs52924;
}
	// end inline asm
	// begin inline asm
	{add.f16 %rs52942,%rs52918,%rs52939;
}
	// end inline asm
	// begin inline asm
	{mul.f16 %rs52945,%rs52924,%rs52930;
}
	// end inline asm
	// begin inline asm
	{add.f16 %rs52948,%rs52924,%rs52945;
}
	// end inline asm
	// begin inline asm
	{mul.f16 %rs52951,%rs52930,%rs52936;
}
	// end inline asm
	// begin inline asm
	{add.f16 %rs52954,%rs52930,%rs52951;
}
	// end inline asm
	// begin inline asm
	{mul.f16 %rs52957,%rs52936,%rs52942;
}
	// end inline asm
	// begin inline asm
	{add.f16 %rs52960,%rs52936,%rs52957;
}
	// end inline asm
	// begin inline asm
	{mul.f16 %rs52963,%rs52942,%rs52948;
}
	// end inline asm
	// begin inline asm
	{add.f16 %rs52966,%rs52942,%rs52963;
}
	// end inline asm
	// begin inline asm
	{mul.f16 %rs52969,%rs52948,%rs52954;
}
	// end inline asm
	// begin inline asm
	{add.f16 %rs52972,%rs52948,%rs52969;
}
	// end inline asm
	// begin inline asm
	{mul.f16 %rs52975,%rs52954,%rs52960;
}
	// end inline asm
	// begin inline asm
	{add.f16 %rs52978,%rs52954,%rs52975;
}
	// end inline asm
	// begin inline asm
	{mul.f16 %rs52981,%rs52960,%rs52966;
}
	// end inline asm
	// begin inline asm
	{add.f16 %rs52984,%rs52960,%rs52981;
}
	// end inline asm
	// begin inline asm
	{mul.f16 %rs52987,%rs52966,%rs52972;
}
	// end inline asm
	// begin inline asm
	{add.f16 %rs52990,%rs52966,%rs52987;
}
	// end inline asm
	// begin inline asm
	{mul.f16 %rs52993,%rs52972,%rs52978;
}
	// end inline asm
	// begin inline asm
	{add.f16 %rs52996,%rs52972,%rs52993;
}
	// end inline asm
	// begin inline asm
	{mul.f16 %rs52999,%rs52978,%rs52984;
}
	// end inline asm
	// begin inline asm
	{add.f16 %rs53002,%rs52978,%rs52999;
}
	// end inline asm
	// begin inline asm
	{mul.f16 %rs53005,%rs52984,%rs52990;
}
	// end inline asm
	// begin inline asm
	{add.f16 %rs53008,%rs52984,%rs53005;
}
	// end inline asm
	// begin inline asm
	{mul.f16 %rs53011,%rs52990,%rs52996;
}
	// end inline asm
	// begin inline asm
	{add.f16 %rs53014,%rs52990,%rs53011;
}
	// end inline asm
	// begin inline asm
	{mul.f16 %rs53017,%rs52996,%rs53002;
}
	// end inline asm
	// begin inline asm
	{add.f16 %rs53020,%rs52996,%rs53017;
}
	// end inline asm
	// begin inline asm
	{mul.f16 %rs53023,%rs53002,%rs53008;
}
	// end inline asm
	// begin inline asm
	{add.f16 %rs53026,%rs53002,%rs53023;
}
	// end inline asm
	// begin inline asm
	{mul.f16 %rs53029,%rs53008,%rs53014;
}
	// end inline asm
	// begin inline asm
	{add.f16 %rs53032,%rs53008,%rs53029;
}
	// end inline asm
	// begin inline asm
	{mul.f16 %rs53035,%rs53014,%rs53020;
}
	// end inline asm
	// begin inline asm
	{add.f16 %rs53038,%rs53014,%rs53035;
}
	// end inline asm
	// begin inline asm
	{mul.f16 %rs53041,%rs53020,%rs53026;
}
	// end inline asm
	// begin inline asm
	{add.f16 %rs53044,%rs53020,%rs53041;
}
	// end inline asm
	// begin inline asm
	{mul.f16 %rs53047,%rs53026,%rs53032;
}
	// end inline asm
	// begin inline asm
	{add.f16 %rs53050,%rs53026,%rs53047;
}
	// end inline asm
	// begin inline asm
	{mul.f16 %rs53053,%rs53032,%rs53038;
}
	// end inline asm
	// begin inline asm
	{add.f16 %rs53056,%rs53032,%rs53053;
}
	// end inline asm
	// begin inline asm
	{mul.f16 %rs53059,%rs53038,%rs53044;
}
	// end inline asm
	// begin inline asm
	{add.f16 %rs53062,%rs53038,%rs53059;
}
	// end inline asm
	// begin inline asm
	{mul.f16 %rs53065,%rs53044,%rs53050;
}
	// end inline asm
	// begin inline asm
	{add.f16 %rs53068,%rs53044,%rs53065;
}
	// end inline asm
	// begin inline asm
	{mul.f16 %rs53071,%rs53050,%rs53056;
}
	// end inline asm
	// begin inline asm
	{add.f16 %rs53074,%rs53050,%rs53071;
}
	// end inline asm
	// begin inline asm
	{mul.f16 %rs53077,%rs53056,%rs53062;
}
	// end inline asm
	// begin inline asm
	{add.f16 %rs53080,%rs53056,%rs53077;
}
	// end inline asm
	// begin inline asm
	{mul.f16 %rs53083,%rs53062,%rs53068;
}
	// end inline asm
	// begin inline asm
	{add.f16 %rs53086,%rs53062,%rs53083;
}
	// end inline asm
	// begin inline asm
	{mul.f16 %rs53089,%rs53068,%rs53074;
}
	// end inline asm
	// begin inline asm
	{add.f16 %rs53092,%rs53068,%rs53089;
}
	// end inline asm
	// begin inline asm
	{mul.f16 %rs53095,%rs53074,%rs53080;
}
	// end inline asm
	// begin inline asm
	{add.f16 %rs53098,%rs53074,%rs53095;
}
	// end inline asm
	// begin inline asm
	{mul.f16 %rs53101,%rs53080,%rs53086;
}
	// end inline asm
	// begin inline asm
	{add.f16 %rs53104,%rs53080,%rs53101;
}
	// end inline asm
	// begin inline asm
	{mul.f16 %rs53107,%rs53086,%rs53092;
}
	// end inline asm
	// begin inline asm
	{add.f16 %rs53110,%rs53086,%rs53107;
}
	// end inline asm
	// begin inline asm
	{mul.f16 %rs53113,%rs53092,%rs53098;
}
	// end inline asm
	// begin inline asm
	{add.f16 %rs53116,%rs53092,%rs53113;
}
	// end inline asm
	// begin inline asm
	{mul.f16 %rs53119,%rs53098,%rs53104;
}
	// end inline asm
	// begin inline asm
	{add.f16 %rs53122,%rs53098,%rs53119;
}
	// end inline asm
	// begin inline asm
	{mul.f16 %rs53125,%rs53104,%rs53110;
}
	// end inline asm
	// begin inline asm
	{add.f16 %rs53128,%rs53104,%rs53125;
}
	// end inline asm
	// begin inline asm
	{mul.f16 %rs53131,%rs53110,%rs53116;
}
	// end inline asm
	// begin inline asm
	{add.f16 %rs53134,%rs53110,%rs53131;
}
	// end inline asm
	// begin inline asm
	{mul.f16 %rs53137,%rs53116,%rs53122;
}
	// end inline asm
	// begin inline asm
	{add.f16 %rs53140,%rs53116,%rs53137;
}
	// end inline asm
	// begin inline asm
	{mul.f16 %rs53143,%rs53122,%rs53128;
}
	// end inline asm
	// begin inline asm
	{add.f16 %rs53146,%rs53122,%rs53143;
}
	// end inline asm
	// begin inline asm
	{mul.f16 %rs53149,%rs53128,%rs53134;
}
	// end inline asm
	// begin inline asm
	{add.f16 %rs53152,%rs53128,%rs53149;
}
	// end inline asm
	// begin inline asm
	{mul.f16 %rs53155,%rs53134,%rs53140;
}
	// end inline asm
	// begin inline asm
	{add.f16 %rs53158,%rs53134,%rs53155;
}
	// end inline asm
	// begin inline asm
	{mul.f16 %rs53161,%rs53140,%rs53146;
}
	// end inline asm
	// begin inline asm
	{add.f16 %rs53164,%rs53140,%rs53161;
}
	// end inline asm
	// begin inline asm
	{mul.f16 %rs53167,%rs53146,%rs53152;
}
	// end inline asm
	// begin inline asm
	{add.f16 %rs53170,%rs53146,%rs53167;
}
	// end inline asm
	// begin inline asm
	{mul.f16 %rs53173,%rs53152,%rs53158;
}
	// end inline asm
	// begin inline asm
	{add.f16 %rs53176,%rs53152,%rs53173;
}
	// end inline asm
	// begin inline asm
	{mul.f16 %rs53179,%rs53158,%rs53164;
}
	// end inline asm
	// begin inline asm
	{add.f16 %rs53182,%rs53158,%rs53179;
}
	// end inline asm
	// begin inline asm
	{mul.f16 %rs53185,%rs53164,%rs53170;
}
	// end inline asm
	// begin inline asm
	{add.f16 %rs53188,%rs53164,%rs53185;
}
	// end inline asm
	// begin inline asm
	{mul.f16 %rs53191,%rs53170,%rs53176;
}
	// end inline asm
	// begin inline asm
	{add.f16 %rs53194,%rs53170,%rs53191;
}
	// end inline asm
	// begin inline asm
	{mul.f16 %rs53197,%rs53176,%rs53182;
}
	// end inline asm
	// begin inline asm
	{add.f16 %rs53200,%rs53176,%rs53197;
}
	// end inline asm
	// begin inline asm
	{mul.f16 %rs53203,%rs53182,%rs53188;
}
	// end inline asm
	// begin inline asm
	{add.f16 %rs53206,%rs53182,%rs53203;
}
	// end inline asm
	// begin inline asm
	{mul.f16 %rs53209,%rs53188,%rs53194;
}
	// end inline asm
	// begin inline asm
	{add.f16 %rs53212,%rs53188,%rs53209;
}
	// end inline asm
	// begin inline asm
	{mul.f16 %rs53215,%rs53194,%rs53200;
}
	// end inline asm
	// begin inline asm
	{add.f16 %rs53218,%rs53194,%rs53215;
}
	// end inline asm
	// begin inline asm
	{mul.f16 %rs53221,%rs53200,%rs53206;
}
	// end inline asm
	// begin inline asm
	{add.f16 %rs53224,%rs53200,%rs53221;
}
	// end inline asm
	// begin inline asm
	{mul.f16 %rs53227,%rs53206,%rs53212;
}
	// end inline asm
	// begin inline asm
	{add.f16 %rs53230,%rs53206,%rs53227;
}
	// end inline asm
	// begin inline asm
	{mul.f16 %rs53233,%rs53212,%rs53218;
}
	// end inline asm
	// begin inline asm
	{add.f16 %rs53236,%rs53212,%rs53233;
}
	// end inline asm
	// begin inline asm
	{mul.f16 %rs53239,%rs53218,%rs53224;
}
	// end inline asm
	// begin inline asm
	{add.f16 %rs53242,%rs53218,%rs53239;
}
	// end inline asm
	// begin inline asm
	{mul.f16 %rs53245,%rs53224,%rs53230;
}
	// end inline asm
	// begin inline asm
	{add.f16 %rs53248,%rs53224,%rs53245;
}
	// end inline asm
	// begin inline asm
	{mul.f16 %rs53251,%rs53230,%rs53236;
}
	// end inline asm
	// begin inline asm
	{add.f16 %rs53254,%rs53230,%rs53251;
}
	// end inline asm
	// begin inline asm
	{mul.f16 %rs53257,%rs53236,%rs53242;
}
	// end inline asm
	// begin inline asm
	{add.f16 %rs53260,%rs53236,%rs53257;
}
	// end inline asm
	// begin inline asm
	{mul.f16 %rs53263,%rs53242,%rs53248;
}
	// end inline asm
	// begin inline asm
	{add.f16 %rs53266,%rs53242,%rs53263;
}
	// end inline asm
	// begin inline asm
	{mul.f16 %rs53269,%rs53248,%rs53254;
}
	// end inline asm
	// begin inline asm
	{add.f16 %rs53272,%rs53248,%rs53269;
}
	// end inline asm
	// begin inline asm
	{mul.f16 %rs53275,%rs53254,%rs53260;
}
	// end inline asm
	// begin inline asm
	{add.f16 %rs53278,%rs53254,%rs53275;
}
	// end inline asm
	// begin inline asm
	{mul.f16 %rs53281,%rs53260,%rs53266;
}
	// end inline asm
	// begin inline asm
	{add.f16 %rs53284,%rs53260,%rs53281;
}
	// end inline asm
	// begin inline asm
	{mul.f16 %rs53287,%rs53266,%rs53272;
}
	// end inline asm
	// begin inline asm
	{add.f16 %rs53290,%rs53266,%rs53287;
}
	// end inline asm
	// begin inline asm
	{mul.f16 %rs53293,%rs53272,%rs53278;
}
	// end inline asm
	// begin inline asm
	{add.f16 %rs53296,%rs53272,%rs53293;
}
	// end inline asm
	// begin inline asm
	{mul.f16 %rs53299,%rs53278,%rs53284;
}
	// end inline asm
	// begin inline asm
	{add.f16 %rs53302,%rs53278,%rs53299;
}
	// end inline asm
	// begin inline asm
	{mul.f16 %rs53305,%rs53284,%rs53290;
}
	// end inline asm
	// begin inline asm
	{add.f16 %rs53308,%rs53284,%rs53305;
}
	// end inline asm
	// begin inline asm
	{mul.f16 %rs53311,%rs53290,%rs53296;
}
	// end inline asm
	// begin inline asm
	{add.f16 %rs53314,%rs53290,%rs53311;
}
	// end inline asm
	// begin inline asm
	{mul.f16 %rs53317,%rs53296,%rs53302;
}
	// end inline asm
	// begin inline asm
	{add.f16 %rs53320,%rs53296,%rs53317;
}
	// end inline asm
	// begin inline asm
	{mul.f16 %rs53323,%rs53302,%rs53308;
}
	// end inline asm
	// begin inline asm
	{add.f16 %rs53326,%rs53302,%rs53323;
}
	// end inline asm
	// begin inline asm
	{mul.f16 %rs53329,%rs53308,%rs53314;
}
	// end inline asm
	// begin inline asm
	{add.f16 %rs53332,%rs53308,%rs53329;
}
	// end inline asm
	// begin inline asm
	{mul.f16 %rs53335,%rs53314,%rs53320;
}
	// end inline asm
	// begin inline asm
	{add.f16 %rs53338,%rs53314,%rs53335;
}
	// end inline asm
	// begin inline asm
	{mul.f16 %rs53341,%rs53320,%rs53326;
}
	// end inline asm
	// begin inline asm
	{add.f16 %rs53344,%rs53320,%rs53341;
}
	// end inline asm
	// begin inline asm
	{mul.f16 %rs53347,%rs53326,%rs53332;
}
	// end inline asm
	// begin inline asm
	{add.f16 %rs53350,%rs53326,%rs53347;
}
	// end inline asm
	// begin inline asm
	{mul.f16 %rs53353,%rs53332,%rs53338;
}
	// end inline asm
	// begin inline asm
	{add.f16 %rs53356,%rs53332,%rs53353;
}
	// end inline asm
	// begin inline asm
	{mul.f16 %rs53359,%rs53338,%rs53344;
}
	// end inline asm
	// begin inline asm
	{add.f16 %rs53362,%rs53338,%rs53359;
}
	// end inline asm
	// begin inline asm
	{mul.f16 %rs53365,%rs53344,%rs53350;
}
	// end inline asm
	// begin inline asm
	{add.f16 %rs53368,%rs53344,%rs53365;
}
	// end inline asm
	// begin inline asm
	{mul.f16 %rs53371,%rs53350,%rs53356;
}
	// end inline asm
	// begin inline asm
	{add.f16 %rs53374,%rs53350,%rs53371;
}
	// end inline asm
	// begin inline asm
	{mul.f16 %rs53377,%rs53356,%rs53362;
}
	// end inline asm
	// begin inline asm
	{add.f16 %rs53380,%rs53356,%rs53377;
}
	// end inline asm
	// begin inline asm
	{mul.f16 %rs53383,%rs53362,%rs53368;
}
	// end inline asm
	// begin inline asm
	{add.f16 %rs53386,%rs53362,%rs53383;
}
	// end inline asm
	// begin inline asm
	{mul.f16 %rs53389,%rs53368,%rs53374;
}
	// end inline asm
	// begin inline asm
	{add.f16 %rs53392,%rs53368,%rs53389;
}
	// end inline asm
	// begin inline asm
	{mul.f16 %rs53395,%rs53374,%rs53380;
}
	// end inline asm
	// begin inline asm
	{add.f16 %rs53398,%rs53374,%rs53395;
}
	// end inline asm
	// begin inline asm
	{mul.f16 %rs53401,%rs53380,%rs53386;
}
	// end inline asm
	// begin inline asm
	{add.f16 %rs53404,%rs53380,%rs53401;
}
	// end inline asm
	// begin inline asm
	{mul.f16 %rs53407,%rs53386,%rs53392;
}
	// end inline asm
	// begin inline asm
	{add.f16 %rs53410,%rs53386,%rs53407;
}
	// end inline asm
	// begin inline asm
	{mul.f16 %rs53413,%rs53392,%rs53398;
}
	// end inline asm
	// begin inline asm
	{add.f16 %rs53416,%rs53392,%rs53413;
}
	// end inline asm
	// begin inline asm
	{mul.f16 %rs53419,%rs53398,%rs53404;
}
	// end inline asm
	// begin inline asm
	{add.f16 %rs53422,%rs53398,%rs53419;
}
	// end inline asm
	// begin inline asm
	{mul.f16 %rs53425,%rs53404,%rs53410;
}
	// end inline asm
	// begin inline asm
	{add.f16 %rs53428,%rs53404,%rs53425;
}
	// end inline asm
	// begin inline asm
	{mul.f16 %rs53431,%rs53410,%rs53416;
}
	// end inline asm
	// begin inline asm
	{add.f16 %rs53434,%rs53410,%rs53431;
}
	// end inline asm
	// begin inline asm
	{mul.f16 %rs53437,%rs53416,%rs53422;
}
	// end inline asm
	// begin inline asm
	{add.f16 %rs53440,%rs53416,%rs53437;
}
	// end inline asm
	// begin inline asm
	{mul.f16 %rs53443,%rs53422,%rs53428;
}
	// end inline asm
	// begin inline asm
	{add.f16 %rs53446,%rs53422,%rs53443;
}
	// end inline asm
	// begin inline asm
	{mul.f16 %rs53449,%rs53428,%rs53434;
}
	// end inline asm
	// begin inline asm
	{add.f16 %rs53452,%rs53428,%rs53449;
}
	// end inline asm
	// begin inline asm
	{mul.f16 %rs53455,%rs53434,%rs53440;
}
	// end inline asm
	// begin inline asm
	{add.f16 %rs53458,%rs53434,%rs53455;
}
	// end inline asm
	// begin inline asm
	{mul.f16 %rs53461,%rs53440,%rs53446;
}
	// end inline asm
	// begin inline asm
	{add.f16 %rs53464,%rs53440,%rs53461;
}
	// end inline asm
	// begin inline asm
	{mul.f16 %rs53467,%rs53446,%rs53452;
}
	// end inline asm
	// begin inline asm
	{add.f16 %rs53470,%rs53446,%rs53467;
}
	// end inline asm
	// begin inline asm
	{mul.f16 %rs53473,%rs53452,%rs53458;
}
	// end inline asm
	// begin inline asm
	{add.f16 %rs53476,%rs53452,%rs53473;
}
	// end inline asm
	// begin inline asm
	{mul.f16 %rs53479,%rs53458,%rs53464;
}
	// end inline asm
	// begin inline asm
	{add.f16 %rs53482,%rs53458,%rs53479;
}
	// end inline asm
	// begin inline asm
	{mul.f16 %rs53485,%rs53464,%rs53470;
}
	// end inline asm
	// begin inline asm
	{add.f16 %rs53488,%rs53464,%rs53485;
}
	// end inline asm
	// begin inline asm
	{mul.f16 %rs53491,%rs53470,%rs53476;
}
	// end inline asm
	// begin inline asm
	{add.f16 %rs53494,%rs53470,%rs53491;
}
	// end inline asm
	// begin inline asm
	{mul.f16 %rs53497,%rs53476,%rs53482;
}
	// end inline asm
	// begin inline asm
	{add.f16 %rs53500,%rs53476,%rs53497;
}
	// end inline asm
	// begin inline asm
	{mul.f16 %rs53503,%rs53482,%rs53488;
}
	// end inline asm
	// begin inline asm
	{add.f16 %rs53506,%rs53482,%rs53503;
}
	// end inline asm
	// begin inline asm
	{mul.f16 %rs53509,%rs53488,%rs53494;
}
	// end inline asm
	// begin inline asm
	{add.f16 %rs53512,%rs53488,%rs53509;
}
	// end inline asm
	// begin inline asm
	{mul.f16 %rs53515,%rs53494,%rs53500;
}
	// end inline asm
	// begin inline asm
	{add.f16 %rs53518,%rs53494,%rs53515;
}
	// end inline asm
	// begin inline asm
	{mul.f16 %rs53521,%rs53500,%rs53506;
}
	// end inline asm
	// begin inline asm
	{add.f16 %rs53524,%rs53500,%rs53521;
}
	// end inline asm
	// begin inline asm
	{mul.f16 %rs53527,%rs53506,%rs53512;
}
	// end inline asm
	// begin inline asm
	{add.f16 %rs53530,%rs53506,%rs53527;
}
	// end inline asm
	// begin inline asm
	{mul.f16 %rs53533,%rs53512,%rs53518;
}
	// end inline asm
	// begin inline asm
	{add.f16 %rs53536,%rs53512,%rs53533;
}
	// end inline asm
	// begin inline asm
	{mul.f16 %rs53539,%rs53518,%rs53524;
}
	// end inline asm
	// begin inline asm
	{add.f16 %rs53542,%rs53518,%rs53539;
}
	// end inline asm
	// begin inline asm
	{mul.f16 %rs53545,%rs53524,%rs53530;
}
	// end inline asm
	// begin inline asm
	{add.f16 %rs53548,%rs53524,%rs53545;
}
	// end inline asm
	// begin inline asm
	{mul.f16 %rs53551,%rs53530,%rs53536;
}
	// end inline asm
	// begin inline asm
	{add.f16 %rs53554,%rs53530,%rs53551;
}
	// end inline asm
	// begin inline asm
	{mul.f16 %rs53557,%rs53536,%rs53542;
}
	// end inline asm
	// begin inline asm
	{add.f16 %rs53560,%rs53536,%rs53557;
}
	// end inline asm
	// begin inline asm
	{mul.f16 %rs53563,%rs53542,%rs53548;
}
	// end inline asm
	// begin inline asm
	{add.f16 %rs53566,%rs53542,%rs53563;
}
	// end inline asm
	// begin inline asm
	{mul.f16 %rs53569,%rs53548,%rs53554;
}
	// end inline asm
	// begin inline asm
	{add.f16 %rs53572,%rs53548,%rs53569;
}
	// end inline asm
	// begin inline asm
	{mul.f16 %rs53575,%rs53554,%rs53560;
}
	// end inline asm
	// begin inline asm
	{add.f16 %rs53578,%rs53554,%rs53575;
}
	// end inline asm
	// begin inline asm
	{mul.f16 %rs53581,%rs53560,%rs53566;
}
	// end inline asm
	// begin inline asm
	{add.f16 %rs53584,%rs53560,%rs53581;
}
	// end inline asm
	// begin inline asm
	{mul.f16 %rs53587,%rs53566,%rs53572;
}
	// end inline asm
	// begin inline asm
	{add.f16 %rs53590,%rs53566,%rs53587;
}
	// end inline asm
	// begin inline asm
	{mul.f16 %rs53593,%rs53572,%rs53578;
}
	// end inline asm
	// begin inline asm
	{add.f16 %rs53596,%rs53572,%rs53593;
}
	// end inline asm
	// begin inline asm
	{mul.f16 %rs53599,%rs53578,%rs53584;
}
	// end inline asm
	// begin inline asm
	{add.f16 %rs53602,%rs53578,%rs53599;
}
	// end inline asm
	// begin inline asm
	{mul.f16 %rs53605,%rs53584,%rs53590;
}
	// end inline asm
	// begin inline asm
	{add.f16 %rs53608,%rs53584,%rs53605;
}
	// end inline asm
	// begin inline asm
	{mul.f16 %rs53611,%rs53590,%rs53596;
}
	// end inline asm
	// begin inline asm
	{add.f16 %rs53614,%rs53590,%rs53611;
}
	// end inline asm
	// begin inline asm
	{mul.f16 %rs53617,%rs53596,%rs53602;
}
	// end inline asm
	// begin inline asm
	{add.f16 %rs53620,%rs53596,%rs53617;
}
	// end inline asm
	// begin inline asm
	{mul.f16 %rs53623,%rs53602,%rs53608;
}
	// end inline asm
	// begin inline asm
	{add.f16 %rs53626,%rs53602,%rs53623;
}
	// end inline asm
	// begin inline asm
	{mul.f16 %rs53629,%rs53608,%rs53614;
}
	// end inline asm
	// begin inline asm
	{add.f16 %rs53632,%rs53608,%rs53629;
}
	// end inline asm
	// begin inline asm
	{mul.f16 %rs53635,%rs53614,%rs53620;
}
	// end inline asm
	// begin inline asm
	{add.f16 %rs53638,%rs53614,%rs53635;
}
	// end inline asm
	// begin inline asm
	{mul.f16 %rs53641,%rs53620,%rs53626;
}
	// end inline asm
	// begin inline asm
	{add.f16 %rs53644,%rs53620,%rs53641;
}
	// end inline asm
	// begin inline asm
	{mul.f16 %rs53647,%rs53626,%rs53632;
}
	// end inline asm
	// begin inline asm
	{add.f16 %rs53650,%rs53626,%rs53647;
}
	// end inline asm
	// begin inline asm
	{mul.f16 %rs53653,%rs53632,%rs53638;
}
	// end inline asm
	// begin inline asm
	{add.f16 %rs53656,%rs53632,%rs53653;
}
	// end inline asm
	// begin inline asm
	{mul.f16 %rs53659,%rs53638,%rs53644;
}
	// end inline asm
	// begin inline asm
	{add.f16 %rs53662,%rs53638,%rs53659;
}
	// end inline asm
	// begin inline asm
	{mul.f16 %rs53665,%rs53644,%rs53650;
}
	// end inline asm
	// begin inline asm
	{add.f16 %rs53668,%rs53644,%rs53665;
}
	// end inline asm
	// begin inline asm
	{mul.f16 %rs53671,%rs53650,%rs53656;
}
	// end inline asm
	// begin inline asm
	{add.f16 %rs53674,%rs53650,%rs53671;
}
	// end inline asm
	// begin inline asm
	{mul.f16 %rs53677,%rs53656,%rs53662;
}
	// end inline asm
	// begin inline asm
	{add.f16 %rs53680,%rs53656,%rs53677;
}
	// end inline asm
	// begin inline asm
	{mul.f16 %rs53683,%rs53662,%rs53668;
}
	// end inline asm
	// begin inline asm
	{add.f16 %rs53686,%rs53662,%rs53683;
}
	// end inline asm
	// begin inline asm
	{mul.f16 %rs53689,%rs53668,%rs53674;
}
	// end inline asm
	// begin inline asm
	{add.f16 %rs53692,%rs53668,%rs53689;
}
	// end inline asm
	// begin inline asm
	{mul.f16 %rs53695,%rs53674,%rs53680;
}
	// end inline asm
	// begin inline asm
	{add.f16 %rs53698,%rs53674,%rs53695;
}
	// end inline asm
	// begin inline asm
	{mul.f16 %rs53701,%rs53680,%rs53686;
}
	// end inline asm
	// begin inline asm
	{add.f16 %rs53704,%rs53680,%rs53701;
}
	// end inline asm
	// begin inline asm
	{mul.f16 %rs53707,%rs53686,%rs53692;
}
	// end inline asm
	// begin inline asm
	{add.f16 %rs53710,%rs53686,%rs53707;
}
	// end inline asm
	// begin inline asm
	{mul.f16 %rs53713,%rs53692,%rs53698;
}
	// end inline asm
	// begin inline asm
	{add.f16 %rs53716,%rs53692,%rs53713;
}
	// end inline asm
	// begin inline asm
	{mul.f16 %rs53719,%rs53698,%rs53704;
}
	// end inline asm
	// begin inline asm
	{add.f16 %rs53722,%rs53698,%rs53719;
}
	// end inline asm
	// begin inline asm
	{mul.f16 %rs53725,%rs53704,%rs53710;
}
	// end inline asm
	// begin inline asm
	{add.f16 %rs53728,%rs53704,%rs53725;
}
	// end inline asm
	// begin inline asm
	{mul.f16 %rs53731,%rs53710,%rs53716;
}
	// end inline asm
	// begin inline asm
	{add.f16 %rs53734,%rs53710,%rs53731;
}
	// end inline asm
	// begin inline asm
	{mul.f16 %rs53737,%rs53716,%rs53722;
}
	// end inline asm
	// begin inline asm
	{add.f16 %rs53740,%rs53716,%rs53737;
}
	// end inline asm
	// begin inline asm
	{mul.f16 %rs53743,%rs53722,%rs53728;
}
	// end inline asm
	// begin inline asm
	{add.f16 %rs53746,%rs53722,%rs53743;
}
	// end inline asm
	// begin inline asm
	{mul.f16 %rs53749,%rs53728,%rs53734;
}
	// end inline asm
	// begin inline asm
	{add.f16 %rs53752,%rs53728,%rs53749;
}
	// end inline asm
	// begin inline asm
	{mul.f16 %rs53755,%rs53734,%rs53740;
}
	// end inline asm
	// begin inline asm
	{add.f16 %rs53758,%rs53734,%rs53755;
}
	// end inline asm
	// begin inline asm
	{mul.f16 %rs53761,%rs53740,%rs53746;
}
	// end inline asm
	// begin inline asm
	{add.f16 %rs53764,%rs53740,%rs53761;
}
	// end inline asm
	// begin inline asm
	{mul.f16 %rs53767,%rs53746,%rs53752;
}
	// end inline asm
	// begin inline asm
	{add.f16 %rs53770,%rs53746,%rs53767;
}
	// end inline asm
	// begin inline asm
	{mul.f16 %rs53773,%rs53752,%rs53758;
}
	// end inline asm
	// begin inline asm
	{add.f16 %rs53776,%rs53752,%rs53773;
}
	// end inline asm
	// begin inline asm
	{mul.f16 %rs53779,%rs53758,%rs53764;
}
	// end inline asm
	// begin inline asm
	{add.f16 %rs53782,%rs53758,%rs53779;
}
	// end inline asm
	// begin inline asm
	{mul.f16 %rs53785,%rs53764,%rs53770;
}
	// end inline asm
	// begin inline asm
	{add.f16 %rs53788,%rs53764,%rs53785;
}
	// end inline asm
	// begin inline asm
	{mul.f16 %rs53791,%rs53770,%rs53776;
}
	// end inline asm
	// begin inline asm
	{add.f16 %rs53794,%rs53770,%rs53791;
}
	// end inline asm
	// begin inline asm
	{mul.f16 %rs53797,%rs53776,%rs53782;
}
	// end inline asm
	// begin inline asm
	{add.f16 %rs53800,%rs53776,%rs53797;
}
	// end inline asm
	// begin inline asm
	{mul.f16 %rs53803,%rs53782,%rs53788;
}
	// end inline asm
	// begin inline asm
	{add.f16 %rs53806,%rs53782,%rs53803;
}
	// end inline asm
	// begin inline asm
	{mul.f16 %rs53809,%rs53788,%rs53794;
}
	// end inline asm
	// begin inline asm
	{add.f16 %rs53812,%rs53788,%rs53809;
}
	// end inline asm
	// begin inline asm
	{mul.f16 %rs53815,%rs53794,%rs53800;
}
	// end inline asm
	// begin inline asm
	{add.f16 %rs53818,%rs53794,%rs53815;
}
	// end inline asm
	// begin inline asm
	{mul.f16 %rs53821,%rs53800,%rs53806;
}
	// end inline asm
	// begin inline asm
	{add.f16 %rs53824,%rs53800,%rs53821;
}
	// end inline asm
	// begin inline asm
	{mul.f16 %rs53827,%rs53806,%rs53812;
}
	// end inline asm
	// begin inline asm
	{add.f16 %rs53830,%rs53806,%rs53827;
}
	// end inline asm
	// begin inline asm
	{mul.f16 %rs53833,%rs53812,%rs53818;
}
	// end inline asm
	// begin inline asm
	{add.f16 %rs53836,%rs53812,%rs53833;
}
	// end inline asm
	// begin inline asm
	{mul.f16 %rs53839,%rs53818,%rs53824;
}
	// end inline asm
	// begin inline asm
	{add.f16 %rs53842,%rs53818,%rs53839;
}
	// end inline asm
	// begin inline asm
	{mul.f16 %rs53845,%rs53824,%rs53830;
}
	// end inline asm
	// begin inline asm
	{add.f16 %rs53848,%rs53824,%rs53845;
}
	// end inline asm
	// begin inline asm
	{mul.f16 %rs53851,%rs53830,%rs53836;
}
	// end inline asm
	// begin inline asm
	{add.f16 %rs53854,%rs53830,%rs53851;
}
	// end inline asm
	// begin inline asm
	{mul.f16 %rs53857,%rs53836,%rs53842;
}
	// end inline asm
	// begin inline asm
	{add.f16 %rs53860,%rs53836,%rs53857;
}
	// end inline asm
	// begin inline asm
	{mul.f16 %rs53863,%rs53842,%rs53848;
}
	// end inline asm
	// begin inline asm
	{add.f16 %rs53866,%rs53842,%rs53863;
}
	// end inline asm
	// begin inline asm
	{mul.f16 %rs53869,%rs53848,%rs53854;
}
	// end inline asm
	// begin inline asm
	{add.f16 %rs53872,%rs53848,%rs53869;
}
	// end inline asm
	// begin inline asm
	{mul.f16 %rs53875,%rs53854,%rs53860;
}
	// end inline asm
	// begin inline asm
	{add.f16 %rs53878,%rs53854,%rs53875;
}
	// end inline asm
	// begin inline asm
	{mul.f16 %rs53881,%rs53860,%rs53866;
}
	// end inline asm
	// begin inline asm
	{add.f16 %rs53884,%rs53860,%rs53881;
}
	// end inline asm
	// begin inline asm
	{mul.f16 %rs53887,%rs53866,%rs53872;
}
	// end inline asm
	// begin inline asm
	{add.f16 %rs53890,%rs53866,%rs53887;
}
	// end inline asm
	// begin inline asm
	{mul.f16 %rs53893,%rs53872,%rs53878;
}
	// end inline asm
	// begin inline asm
	{add.f16 %rs53896,%rs53872,%rs53893;
}
	// end inline asm
	// begin inline asm
	{mul.f16 %rs53899,%rs53878,%rs53884;
}
	// end inline asm
	// begin inline asm
	{add.f16 %rs53902,%rs53878,%rs53899;
}
	// end inline asm
	// begin inline asm
	{mul.f16 %rs53905,%rs53884,%rs53890;
}
	// end inline asm
	// begin inline asm
	{add.f16 %rs53908,%rs53884,%rs53905;
}
	// end inline asm
	// begin inline asm
	{mul.f16 %rs53911,%rs53890,%rs53896;
}
	// end inline asm
	// begin inline asm
	{add.f16 %rs53914,%rs53890,%rs53911;
}
	// end inline asm
	// begin inline asm
	{mul.f16 %rs53917,%rs53896,%rs53902;
}
	// end inline asm
	// begin inline asm
	{add.f16 %rs53920,%rs53896,%rs53917;
}
	// end inline asm
	// begin inline asm
	{mul.f16 %rs53923,%rs53902,%rs53908;
}
	// end inline asm
	// begin inline asm
	{add.f16 %rs53926,%rs53902,%rs53923;
}
	// end inline asm
	// begin inline asm
	{mul.f16 %rs53929,%rs53908,%rs53914;
}
	// end inline asm
	// begin inline asm
	{add.f16 %rs53932,%rs53908,%rs53929;
}
	// end inline asm
	// begin inline asm
	{mul.f16 %rs53935,%rs53914,%rs53920;
}
	// end inline asm
	// begin inline asm
	{add.f16 %rs53938,%rs53914,%rs53935;
}
	// end inline asm
	// begin inline asm
	{mul.f16 %rs53941,%rs53920,%rs53926;
}
	// end inline asm
	// begin inline asm
	{add.f16 %rs53944,%rs53920,%rs53941;
}
	// end inline asm
	// begin inline asm
	{mul.f16 %rs53947,%rs53926,%rs53932;
}
	// end inline asm
	// begin inline asm
	{add.f16 %rs53950,%rs53926,%rs53947;
}
	// end inline asm
	// begin inline asm
	{mul.f16 %rs53953,%rs53932,%rs53938;
}
	// end inline asm
	// begin inline asm
	{add.f16 %rs53956,%rs53932,%rs53953;
}
	// end inline asm
	// begin inline asm
	{mul.f16 %rs53959,%rs53938,%rs53944;
}
	// end inline asm
	// begin inline asm
	{add.f16 %rs53962,%rs53938,%rs53959;
}
	// end inline asm
	// begin inline asm
	{mul.f16 %rs53965,%rs53944,%rs53950;
}
	// end inline asm
	// begin inline asm
	{add.f16 %rs53968,%rs53944,%rs53965;
}
	// end inline asm
	// begin inline asm
	{mul.f16 %rs53971,%rs53950,%rs53956;
}
	// end inline asm
	// begin inline asm
	{add.f16 %rs53974,%rs53950,%rs53971;
}
	// end inline asm
	// begin inline asm
	{mul.f16 %rs53977,%rs53956,%rs53962;
}
	// end inline asm
	// begin inline asm
	{add.f16 %rs53980,%rs53956,%rs53977;
}
	// end inline asm
	// begin inline asm
	{mul.f16 %rs53983,%rs53962,%rs53968;
}
	// end inline asm
	// begin inline asm
	{add.f16 %rs53986,%rs53962,%rs53983;
}
	// end inline asm
	// begin inline asm
	{mul.f16 %rs53989,%rs53968,%rs53974;
}
	// end inline asm
	// begin inline asm
	{add.f16 %rs53992,%rs53968,%rs53989;
}
	// end inline asm
	// begin inline asm
	{mul.f16 %rs53995,%rs53974,%rs53980;
}
	// end inline asm
	// begin inline asm
	{add.f16 %rs53998,%rs53974,%rs53995;
}
	// end inline asm
	// begin inline asm
	{mul.f16 %rs54001,%rs53980,%rs53986;
}
	// end inline asm
	// begin inline asm
	{add.f16 %rs54004,%rs53980,%rs54001;
}
	// end inline asm
	// begin inline asm
	{mul.f16 %rs54007,%rs53986,%rs53992;
}
	// end inline asm
	// begin inline asm
	{add.f16 %rs54010,%rs53986,%rs54007;
}
	// end inline asm
	// begin inline asm
	{mul.f16 %rs54013,%rs53992,%rs53998;
}
	// end inline asm
	// begin inline asm
	{add.f16 %rs54016,%rs53992,%rs54013;
}
	// end inline asm
	// begin inline asm
	{mul.f16 %rs54019,%rs53998,%rs54004;
}
	// end inline asm
	// begin inline asm
	{add.f16 %rs54022,%rs53998,%rs54019;
}
	// end inline asm
	// begin inline asm
	{mul.f16 %rs54025,%rs54004,%rs54010;
}
	// end inline asm
	// begin inline asm
	{add.f16 %rs54028,%rs54004,%rs54025;
}
	// end inline asm
	// begin inline asm
	{mul.f16 %rs54031,%rs54010,%rs54016;
}
	// end inline asm
	// begin inline asm
	{add.f16 %rs54034,%rs54010,%rs54031;
}
	// end inline asm
	// begin inline asm
	{mul.f16 %rs54037,%rs54016,%rs54022;
}
	// end inline asm
	// begin inline asm
	{add.f16 %rs54040,%rs54016,%rs54037;
}
	// end inline asm
	// begin inline asm
	{mul.f16 %rs54043,%rs54022,%rs54028;
}
	// end inline asm
	// begin inline asm
	{add.f16 %rs54046,%rs54022,%rs54043;
}
	// end inline asm
	// begin inline asm
	{mul.f16 %rs54049,%rs54028,%rs54034;
}
	// end inline asm
	// begin inline asm
	{add.f16 %rs54052,%rs54028,%rs54049;
}
	// end inline asm
	// begin inline asm
	{mul.f16 %rs54055,%rs54034,%rs54040;
}
	// end inline asm
	// begin inline asm
	{add.f16 %rs54058,%rs54034,%rs54055;
}
	// end inline asm
	// begin inline asm
	{mul.f16 %rs54061,%rs54040,%rs54046;
}
	// end inline asm
	// begin inline asm
	{add.f16 %rs54064,%rs54040,%rs54061;
}
	// end inline asm
	// begin inline asm
	{mul.f16 %rs54067,%rs54046,%rs54052;
}
	// end inline asm
	// begin inline asm
	{add.f16 %rs54070,%rs54046,%rs54067;
}
	// end inline asm
	// begin inline asm
	{mul.f16 %rs54073,%rs54052,%rs54058;
}
	// end inline asm
	// begin inline asm
	{add.f16 %rs54076,%rs54052,%rs54073;
}
	// end inline asm
	// begin inline asm
	{mul.f16 %rs54079,%rs54058,%rs54064;
}
	// end inline asm
	// begin inline asm
	{add.f16 %rs54082,%rs54058,%rs54079;
}
	// end inline asm
	// begin inline asm
	{mul.f16 %rs54085,%rs54064,%rs54070;
}
	// end inline asm
	// begin inline asm
	{add.f16 %rs54088,%rs54064,%rs54085;
}
	// end inline asm
	// begin inline asm
	{mul.f16 %rs54091,%rs54070,%rs54076;
}
	// end inline asm
	// begin inline asm
	{add.f16 %rs54094,%rs54070,%rs54091;
}
	// end inline asm
	// begin inline asm
	{mul.f16 %rs54097,%rs54076,%rs54082;
}
	// end inline asm
	// begin inline asm
	{add.f16 %rs54100,%rs54076,%rs54097;
}
	// end inline asm
	// begin inline asm
	{mul.f16 %rs54103,%rs54082,%rs54088;
}
	// end inline asm
	// begin inline asm
	{add.f16 %rs54106,%rs54082,%rs54103;
}
	// end inline asm
	// begin inline asm
	{mul.f16 %rs54109,%rs54088,%rs54094;
}
	// end inline asm
	// begin inline asm
	{add.f16 %rs54112,%rs54088,%rs54109;
}
	// end inline asm
	// begin inline asm
	{mul.f16 %rs54115,%rs54094,%rs54100;
}
	// end inline asm
	// begin inline asm
	{add.f16 %rs54118,%rs54094,%rs54115;
}
	// end inline asm
	// begin inline asm
	{mul.f16 %rs54121,%rs54100,%rs54106;
}
	// end inline asm
	// begin inline asm
	{add.f16 %rs54124,%rs54100,%rs54121;
}
	// end inline asm
	// begin inline asm
	{mul.f16 %rs54127,%rs54106,%rs54112;
}
	// end inline asm
	// begin inline asm
	{add.f16 %rs54130,%rs54106,%rs54127;
}
	// end inline asm
	// begin inline asm
	{mul.f16 %rs54133,%rs54112,%rs54118;
}
	// end inline asm
	// begin inline asm
	{add.f16 %rs54136,%rs54112,%rs54133;
}
	// end inline asm
	// begin inline asm
	{mul.f16 %rs54139,%rs54118,%rs54124;
}
	// end inline asm
	// begin inline asm
	{add.f16 %rs54142,%rs54118,%rs54139;
}
	// end inline asm
	// begin inline asm
	{mul.f16 %rs54145,%rs54124,%rs54130;
}
	// end inline asm
	// begin inline asm
	{add.f16 %rs54148,%rs54124,%rs54145;
}
	// end inline asm
	// begin inline asm
	{mul.f16 %rs54151,%rs54130,%rs54136;
}
	// end inline asm
	// begin inline asm
	{add.f16 %rs54154,%rs54130,%rs54151;
}
	// end inline asm
	// begin inline asm
	{mul.f16 %rs54157,%rs54136,%rs54142;
}
	// end inline asm
	// begin inline asm
	{add.f16 %rs54160,%rs54136,%rs54157;
}
	// end inline asm
	// begin inline asm
	{mul.f16 %rs54163,%rs54142,%rs54148;
}
	// end inline asm
	// begin inline asm
	{add.f16 %rs54166,%rs54142,%rs54163;
}
	// end inline asm
	// begin inline asm
	{mul.f16 %rs54169,%rs54148,%rs54154;
}
	// end inline asm
	// begin inline asm
	{add.f16 %rs54172,%rs54148,%rs54169;
}
	// end inline asm
	// begin inline asm
	{mul.f16 %rs54175,%rs54154,%rs54160;
}
	// end inline asm
	// begin inline asm
	{add.f16 %rs54178,%rs54154,%rs54175;
}
	// end inline asm
	// begin inline asm
	{mul.f16 %rs54181,%rs54160,%rs54166;
}
	// end inline asm
	// begin inline asm
	{add.f16 %rs54184,%rs54160,%rs54181;
}
	// end inline asm
	// begin inline asm
	{mul.f16 %rs54187,%rs54166,%rs54172;
}
	// end inline asm
	// begin inline asm
	{add.f16 %rs54190,%rs54166,%rs54187;
}
	// end inline asm
	// begin inline asm
	{mul.f16 %rs54193,%rs54172,%rs54178;
}
	// end inline asm
	// begin inline asm
	{add.f16 %rs54196,%rs54172,%rs54193;
}
	// end inline asm
	// begin inline asm
	{mul.f16 %rs54199,%rs54178,%rs54184;
}
	// end inline asm
	// begin inline asm
	{add.f16 %rs54202,%rs54178,%rs54199;
}
	// end inline asm
	// begin inline asm
	{mul.f16 %rs54205,%rs54184,%rs54190;
}
	// end inline asm
	// begin inline asm
	{add.f16 %rs54208,%rs54184,%rs54205;
}
	// end inline asm
	// begin inline asm
	{mul.f16 %rs54211,%rs54190,%rs54196;
}
	// end inline asm
	// begin inline asm
	{add.f16 %rs54214,%rs54190,%rs54211;
}
	// end inline asm
	// begin inline asm
	{mul.f16 %rs54217,%rs54196,%rs54202;
}
	// end inline asm
	// begin inline asm
	{add.f16 %rs54220,%rs54196,%rs54217;
}
	// end inline asm
	// begin inline asm
	{mul.f16 %rs54223,%rs54202,%rs54208;
}
	// end inline asm
	// begin inline asm
	{add.f16 %rs54226,%rs54202,%rs54223;
}
	// end inline asm
	// begin inline asm
	{mul.f16 %rs54229,%rs54208,%rs54214;
}
	// end inline asm
	// begin inline asm
	{add.f16 %rs54232,%rs54208,%rs54229;
}
	// end inline asm
	// begin inline asm
	{mul.f16 %rs54235,%rs54214,%rs54220;
}
	// end inline asm
	// begin inline asm
	{add.f16 %rs54238,%rs54214,%rs54235;
}
	// end inline asm
	// begin inline asm
	{mul.f16 %rs54241,%rs54220,%rs54226;
}
	// end inline asm
	// begin inline asm
	{add.f16 %rs54244,%rs54220,%rs54241;
}
	// end inline asm
	// begin inline asm
	{mul.f16 %rs54247,%rs54226,%rs54232;
}
	// end inline asm
	// begin inline asm
	{add.f16 %rs54250,%rs54226,%rs54247;
}
	// end inline asm
	// begin inline asm
	{mul.f16 %rs54253,%rs54232,%rs54238;
}
	// end inline asm
	// begin inline asm
	{add.f16 %rs54256,%rs54232,%rs54253;
}
	// end inline asm
	// begin inline asm
	{mul.f16 %rs54259,%rs54238,%rs54244;
}
	// end inline asm
	// begin inline asm
	{add.f16 %rs54262,%rs54238,%rs54259;
}
	// end inline asm
	// begin inline asm
	{mul.f16 %rs54265,%rs54244,%rs54250;
}
	// end inline asm
	// begin inline asm
	{add.f16 %rs54268,%rs54244,%rs54265;
}
	// end inline asm
	// begin inline asm
	{mul.f16 %rs54271,%rs54250,%rs54256;
}
	// end inline asm
	// begin inline asm
	{add.f16 %rs54274,%rs54250,%rs54271;
}
	// end inline asm
	// begin inline asm
	{mul.f16 %rs54277,%rs54256,%rs54262;
}
	// end inline asm
	// begin inline asm
	{add.f16 %rs54280,%rs54256,%rs54277;
}
	// end inline asm
	// begin inline asm
	{mul.f16 %rs54283,%rs54262,%rs54268;
}
	// end inline asm
	// begin inline asm
	{add.f16 %rs54286,%rs54262,%rs54283;
}
	// end inline asm
	// begin inline asm
	{mul.f16 %rs54289,%rs54268,%rs54274;
}
	// end inline asm
	// begin inline asm
	{add.f16 %rs54292,%rs54268,%rs54289;
}
	// end inline asm
	// begin inline asm
	{mul.f16 %rs54295,%rs54274,%rs54280;
}
	// end inline asm
	// begin inline asm
	{add.f16 %rs54298,%rs54274,%rs54295;
}
	// end inline asm
	// begin inline asm
	{mul.f16 %rs54301,%rs54280,%rs54286;
}
	// end inline asm
	// begin inline asm
	{add.f16 %rs54304,%rs54280,%rs54301;
}
	// end inline asm
	// begin inline asm
	{mul.f16 %rs54307,%rs54286,%rs54292;
}
	// end inline asm
	// begin inline asm
	{add.f16 %rs54310,%rs54286,%rs54307;
}
	// end inline asm
	// begin inline asm
	{mul.f16 %rs54313,%rs54292,%rs54298;
}
	// end inline asm
	// begin inline asm
	{add.f16 %rs54316,%rs54292,%rs54313;
}
	// end inline asm
	// begin inline asm
	{mul.f16 %rs54319,%rs54298,%rs54304;
}
	// end inline asm
	// begin inline asm
	{add.f16 %rs54322,%rs54298,%rs54319;
}
	// end inline asm
	// begin inline asm
	{mul.f16 %rs54325,%rs54304,%rs54310;
}
	// end inline asm
	// begin inline asm
	{add.f16 %rs54328,%rs54304,%rs54325;
}
	// end inline asm
	// begin inline asm
	{mul.f16 %rs54331,%rs54310,%rs54316;
}
	// end inline asm
	// begin inline asm
	{add.f16 %rs54334,%rs54310,%rs54331;
}
	// end inline asm
	// begin inline asm
	{mul.f16 %rs54337,%rs54316,%rs54322;
}
	// end inline asm
	// begin inline asm
	{add.f16 %rs54340,%rs54316,%rs54337;
}
	// end inline asm
	// begin inline asm
	{mul.f16 %rs54343,%rs54322,%rs54328;
}
	// end inline asm
	// begin inline asm
	{add.f16 %rs54346,%rs54322,%rs54343;
}
	// end inline asm
	// begin inline asm
	{mul.f16 %rs54349,%rs54328,%rs54334;
}
	// end inline asm
	// begin inline asm
	{add.f16 %rs54352,%rs54328,%rs54349;
}
	// end inline asm
	// begin inline asm
	{mul.f16 %rs54355,%rs54334,%rs54340;
}
	// end inline asm
	// begin inline asm
	{add.f16 %rs54358,%rs54334,%rs54355;
}
	// end inline asm
	// begin inline asm
	{mul.f16 %rs54361,%rs54340,%rs54346;
}
	// end inline asm
	// begin inline asm
	{add.f16 %rs54364,%rs54340,%rs54361;
}
	// end inline asm
	// begin inline asm
	{mul.f16 %rs54367,%rs54346,%rs54352;
}
	// end inline asm
	// begin inline asm
	{add.f16 %rs54370,%rs54346,%rs54367;
}
	// end inline asm
	// begin inline asm
	{mul.f16 %rs54373,%rs54352,%rs54358;
}
	// end inline asm
	// begin inline asm
	{add.f16 %rs54376,%rs54352,%rs54373;
}
	// end inline asm
	// begin inline asm
	{mul.f16 %rs54379,%rs54358,%rs54364;
}
	// end inline asm
	// begin inline asm
	{add.f16 %rs54382,%rs54358,%rs54379;
}
	// end inline asm
	// begin inline asm
	{mul.f16 %rs54385,%rs54364,%rs54370;
}
	// end inline asm
	// begin inline asm
	{add.f16 %rs54388,%rs54364,%rs54385;
}
	// end inline asm
	// begin inline asm
	{mul.f16 %rs54391,%rs54370,%rs54376;
}
	// end inline asm
	// begin inline asm
	{add.f16 %rs54394,%rs54370,%rs54391;
}
	// end inline asm
	// begin inline asm
	{mul.f16 %rs54397,%rs54376,%rs54382;
}
	// end inline asm
	// begin inline asm
	{add.f16 %rs54400,%rs54376,%rs54397;
}
	// end inline asm
	// begin inline asm
	{mul.f16 %rs54403,%rs54382,%rs54388;
}
	// end inline asm
	// begin inline asm
	{add.f16 %rs54406,%rs54382,%rs54403;
}
	// end inline asm
	// begin inline asm
	{mul.f16 %rs54409,%rs54388,%rs54394;
}
	// end inline asm
	// begin inline asm
	{add.f16 %rs54412,%rs54388,%rs54409;
}
	// end inline asm
	// begin inline asm
	{mul.f16 %rs54415,%rs54394,%rs54400;
}
	// end inline asm
	// begin inline asm
	{add.f16 %rs54418,%rs54394,%rs54415;
}
	// end inline asm
	// begin inline asm
	{mul.f16 %rs54421,%rs54400,%rs54406;
}
	// end inline asm
	// begin inline asm
	{add.f16 %rs54424,%rs54400,%rs54421;
}
	// end inline asm
	// begin inline asm
	{mul.f16 %rs54427,%rs54406,%rs54412;
}
	// end inline asm
	// begin inline asm
	{add.f16 %rs54430,%rs54406,%rs54427;
}
	// end inline asm
	// begin inline asm
	{mul.f16 %rs54433,%rs54412,%rs54418;
}
	// end inline asm
	// begin inline asm
	{add.f16 %rs54436,%rs54412,%rs54433;
}
	// end inline asm
	// begin inline asm
	{mul.f16 %rs54439,%rs54418,%rs54424;
}
	// end inline asm
	// begin inline asm
	{add.f16 %rs54442,%rs54418,%rs54439;
}
	// end inline asm
	// begin inline asm
	{mul.f16 %rs54445,%rs54424,%rs54430;
}
	// end inline asm
	// begin inline asm
	{add.f16 %rs54448,%rs54424,%rs54445;
}
	// end inline asm
	// begin inline asm
	{mul.f16 %rs54451,%rs54430,%rs54436;
}
	// end inline asm
	// begin inline asm
	{add.f16 %rs54454,%rs54430,%rs54451;
}
	// end inline asm
	// begin inline asm
	{mul.f16 %rs54457,%rs54436,%rs54442;
}
	// end inline asm
	// begin inline asm
	{add.f16 %rs54460,%rs54436,%rs54457;
}
	// end inline asm
	// begin inline asm
	{mul.f16 %rs54463,%rs54442,%rs54448;
}
	// end inline asm
	// begin inline asm
	{add.f16 %rs54466,%rs54442,%rs54463;
}
	// end inline asm
	// begin inline asm
	{mul.f16 %rs54469,%rs54448,%rs54454;
}
	// end inline asm
	// begin inline asm
	{add.f16 %rs54472,%rs54448,%rs54469;
}
	// end inline asm
	// begin inline asm
	{mul.f16 %rs54475,%rs54454,%rs54460;
}
	// end inline asm
	// begin inline asm
	{add.f16 %rs54478,%rs54454,%rs54475;
}
	// end inline asm
	// begin inline asm
	{mul.f16 %rs54481,%rs54460,%rs54466;
}
	// end inline asm
	// begin inline asm
	{add.f16 %rs54484,%rs54460,%rs54481;
}
	// end inline asm
	// begin inline asm
	{mul.f16 %rs54487,%rs54466,%rs54472;
}
	// end inline asm
	// begin inline asm
	{add.f16 %rs54490,%rs54466,%rs54487;
}
	// end inline asm
	// begin inline asm
	{mul.f16 %rs54493,%rs54472,%rs54478;
}
	// end inline asm
	// begin inline asm
	{add.f16 %rs54496,%rs54472,%rs54493;
}
	// end inline asm
	// begin inline asm
	{mul.f16 %rs54499,%rs54478,%rs54484;
}
	// end inline asm
	// begin inline asm
	{add.f16 %rs54502,%rs54478,%rs54499;
}
	// end inline asm
	// begin inline asm
	{mul.f16 %rs54505,%rs54484,%rs54490;
}
	// end inline asm
	// begin inline asm
	{add.f16 %rs54508,%rs54484,%rs54505;
}
	// end inline asm
	// begin inline asm
	{mul.f16 %rs54511,%rs54490,%rs54496;
}
	// end inline asm
	// begin inline asm
	{add.f16 %rs54514,%rs54490,%rs54511;
}
	// end inline asm
	// begin inline asm
	{mul.f16 %rs54517,%rs54496,%rs54502;
}
	// end inline asm
	// begin inline asm
	{add.f16 %rs54520,%rs54496,%rs54517;
}
	// end inline asm
	// begin inline asm
	{mul.f16 %rs54523,%rs54502,%rs54508;
}
	// end inline asm
	// begin inline asm
	{add.f16 %rs54526,%rs54502,%rs54523;
}
	// end inline asm
	// begin inline asm
	{mul.f16 %rs54529,%rs54508,%rs54514;
}
	// end inline asm
	// begin inline asm
	{add.f16 %rs54532,%rs54508,%rs54529;
}
	// end inline asm
	// begin inline asm
	{mul.f16 %rs54535,%rs54514,%rs54520;
}
	// end inline asm
	// begin inline asm
	{add.f16 %rs54538,%rs54514,%rs54535;
}
	// end inline asm
	// begin inline asm
	{mul.f16 %rs54541,%rs54520,%rs54526;
}
	// end inline asm
	// begin inline asm
	{add.f16 %rs54544,%rs54520,%rs54541;
}
	// end inline asm
	// begin inline asm
	{mul.f16 %rs54547,%rs54526,%rs54532;
}
	// end inline asm
	// begin inline asm
	{add.f16 %rs54550,%rs54526,%rs54547;
}
	// end inline asm
	// begin inline asm
	{mul.f16 %rs54553,%rs54532,%rs54538;
}
	// end inline asm
	// begin inline asm
	{add.f16 %rs54556,%rs54532,%rs54553;
}
	// end inline asm
	// begin inline asm
	{mul.f16 %rs54559,%rs54538,%rs54544;
}
	// end inline asm
	// begin inline asm
	{add.f16 %rs54562,%rs54538,%rs54559;
}
	// end inline asm
	// begin inline asm
	{mul.f16 %rs54565,%rs54544,%rs54550;
}
	// end inline asm
	// begin inline asm
	{add.f16 %rs54568,%rs54544,%rs54565;
}
	// end inline asm
	// begin inline asm
	{mul.f16 %rs54571,%rs54550,%rs54556;
}
	// end inline asm
	// begin inline asm
	{add.f16 %rs54574,%rs54550,%rs54571;
}
	// end inline asm
	// begin inline asm
	{mul.f16 %rs54577,%rs54556,%rs54562;
}
	// end inline asm
	// begin inline asm
	{add.f16 %rs54580,%rs54556,%rs54577;
}
	// end inline asm
	// begin inline asm
	{mul.f16 %rs54583,%rs54562,%rs54568;
}
	// end inline asm
	// begin inline asm
	{add.f16 %rs54586,%rs54562,%rs54583;
}
	// end inline asm
	// begin inline asm
	{mul.f16 %rs54589,%rs54568,%rs54574;
}
	// end inline asm
	// begin inline asm
	{add.f16 %rs54592,%rs54568,%rs54589;
}
	// end inline asm
	// begin inline asm
	{mul.f16 %rs54595,%rs54574,%rs54580;
}
	// end inline asm
	// begin inline asm
	{add.f16 %rs54598,%rs54574,%rs54595;
}
	// end inline asm
	// begin inline asm
	{mul.f16 %rs54601,%rs54580,%rs54586;
}
	// end inline asm
	// begin inline asm
	{add.f16 %rs54604,%rs54580,%rs54601;
}
	// end inline asm
	// begin inline asm
	{mul.f16 %rs54607,%rs54586,%rs54592;
}
	// end inline asm
	// begin inline asm
	{add.f16 %rs54610,%rs54586,%rs54607;
}
	// end inline asm
	// begin inline asm
	{mul.f16 %rs54613,%rs54592,%rs54598;
}
	// end inline asm
	// begin inline asm
	{add.f16 %rs54616,%rs54592,%rs54613;
}
	// end inline asm
	// begin inline asm
	{mul.f16 %rs54619,%rs54598,%rs54604;
}
	// end inline asm
	// begin inline asm
	{add.f16 %rs54622,%rs54598,%rs54619;
}
	// end inline asm
	// begin inline asm
	{mul.f16 %rs54625,%rs54604,%rs54610;
}
	// end inline asm
	// begin inline asm
	{add.f16 %rs54628,%rs54604,%rs54625;
}
	// end inline asm
	// begin inline asm
	{mul.f16 %rs54631,%rs54610,%rs54616;
}
	// end inline asm
	// begin inline asm
	{add.f16 %rs54634,%rs54610,%rs54631;
}
	// end inline asm
	// begin inline asm
	{mul.f16 %rs54637,%rs54616,%rs54622;
}
	// end inline asm
	// begin inline asm
	{add.f16 %rs54640,%rs54616,%rs54637;
}
	// end inline asm
	// begin inline asm
	{mul.f16 %rs54643,%rs54622,%rs54628;
}
	// end inline asm
	// begin inline asm
	{add.f16 %rs54646,%rs54622,%rs54643;
}
	// end inline asm
	// begin inline asm
	{mul.f16 %rs54649,%rs54628,%rs54634;
}
	// end inline asm
	// begin inline asm
	{add.f16 %rs54652,%rs54628,%rs54649;
}
	// end inline asm
	// begin inline asm
	{mul.f16 %rs54655,%rs54634,%rs54640;
}
	// end inline asm
	// begin inline asm
	{add.f16 %rs54658,%rs54634,%rs54655;
}
	// end inline asm
	// begin inline asm
	{mul.f16 %rs54661,%rs54640,%rs54646;
}
	// end inline asm
	// begin inline asm
	{add.f16 %rs54664,%rs54640,%rs54661;
}
	// end inline asm
	// begin inline asm
	{mul.f16 %rs54667,%rs54646,%rs54652;
}
	// end inline asm
	// begin inline asm
	{add.f16 %rs54670,%rs54646,%rs54667;
}
	// end inline asm
	// begin inline asm
	{mul.f16 %rs54673,%rs54652,%rs54658;
}
	// end inline asm
	// begin inline asm
	{add.f16 %rs54676,%rs54652,%rs54673;
}
	// end inline asm
	// begin inline asm
	{mul.f16 %rs54679,%rs54658,%rs54664;
}
	// end inline asm
	// begin inline asm
	{add.f16 %rs54682,%rs54658,%rs54679;
}
	// end inline asm
	// begin inline asm
	{mul.f16 %rs54685,%rs54664,%rs54670;
}
	// end inline asm
	// begin inline asm
	{add.f16 %rs54688,%rs54664,%rs54685;
}
	// end inline asm
	// begin inline asm
	{mul.f16 %rs54691,%rs54670,%rs54676;
}
	// end inline asm
	// begin inline asm
	{add.f16 %rs54694,%rs54670,%rs54691;
}
	// end inline asm
	// begin inline asm
	{mul.f16 %rs54697,%rs54676,%rs54682;
}
	// end inline asm
	// begin inline asm
	{add.f16 %rs54700,%rs54676,%rs54697;
}
	// end inline asm
	// begin inline asm
	{mul.f16 %rs54703,%rs54682,%rs54688;
}
	// end inline asm
	// begin inline asm
	{add.f16 %rs54706,%rs54682,%rs54703;
}
	// end inline asm
	// begin inline asm
	{mul.f16 %rs54709,%rs54688,%rs54694;
}
	// end inline asm
	// begin inline asm
	{add.f16 %rs54712,%rs54688,%rs54709;
}
	// end inline asm
	// begin inline asm
	{mul.f16 %rs54715,%rs54694,%rs54700;
}
	// end inline asm
	// begin inline asm
	{add.f16 %rs54718,%rs54694,%rs54715;
}
	// end inline asm
	// begin inline asm
	{mul.f16 %rs54721,%rs54700,%rs54706;
}
	// end inline asm
	// begin inline asm
	{add.f16 %rs54724,%rs54700,%rs54721;
}
	// end inline asm
	// begin inline asm
	{mul.f16 %rs54727,%rs54706,%rs54712;
}
	// end inline asm
	// begin inline asm
	{add.f16 %rs54730,%rs54706,%rs54727;
}
	// end inline asm
	// begin inline asm
	{mul.f16 %rs54733,%rs54712,%rs54718;
}
	// end inline asm
	// begin inline asm
	{add.f16 %rs54736,%rs54712,%rs54733;
}
	// end inline asm
	// begin inline asm
	{mul.f16 %rs54739,%rs54718,%rs54724;
}
	// end inline asm
	// begin inline asm
	{add.f16 %rs54742,%rs54718,%rs54739;
}
	// end inline asm
	// begin inline asm
	{mul.f16 %rs54745,%rs54724,%rs54730;
}
	// end inline asm
	// begin inline asm
	{add.f16 %rs54748,%rs54724,%rs54745;
}
	// end inline asm
	// begin inline asm
	{mul.f16 %rs54751,%rs54730,%rs54736;
}
	// end inline asm
	// begin inline asm
	{add.f16 %rs54754,%rs54730,%rs54751;
}
	// end inline asm
	// begin inline asm
	{mul.f16 %rs54757,%rs54736,%rs54742;
}
	// end inline asm
	// begin inline asm
	{add.f16 %rs54760,%rs54736,%rs54757;
}
	// end inline asm
	// begin inline asm
	{mul.f16 %rs54763,%rs54742,%rs54748;
}
	// end inline asm
	// begin inline asm
	{add.f16 %rs54766,%rs54742,%rs54763;
}
	// end inline asm
	// begin inline asm
	{mul.f16 %rs54769,%rs54748,%rs54754;
}
	// end inline asm
	// begin inline asm
	{add.f16 %rs54772,%rs54748,%rs54769;
}
	// end inline asm
	// begin inline asm
	{mul.f16 %rs54775,%rs54754,%rs54760;
}
	// end inline asm
	// begin inline asm
	{add.f16 %rs54778,%rs54754,%rs54775;
}
	// end inline asm
	// begin inline asm
	{mul.f16 %rs54781,%rs54760,%rs54766;
}
	// end inline asm
	// begin inline asm
	{add.f16 %rs54784,%rs54760,%rs54781;
}
	// end inline asm
	// begin inline asm
	{mul.f16 %rs54787,%rs54766,%rs54772;
}
	// end inline asm
	// begin inline asm
	{add.f16 %rs54790,%rs54766,%rs54787;
}
	// end inline asm
	// begin inline asm
	{mul.f16 %rs54793,%rs54772,%rs54778;
}
	// end inline asm
	// begin inline asm
	{add.f16 %rs54796,%rs54772,%rs54793;
}
	// end inline asm
	// begin inline asm
	{mul.f16 %rs54799,%rs54778,%rs54784;
}
	// end inline asm
	// begin inline asm
	{add.f16 %rs54802,%rs54778,%rs54799;
}
	// end inline asm
	// begin inline asm
	{mul.f16 %rs54805,%rs54784,%rs54790;
}
	// end inline asm
	// begin inline asm
	{add.f16 %rs54808,%rs54784,%rs54805;
}
	// end inline asm
	// begin inline asm
	{mul.f16 %rs54811,%rs54790,%rs54796;
}
	// end inline asm
	// begin inline asm
	{add.f16 %rs54814,%rs54790,%rs54811;
}
	// end inline asm
	// begin inline asm
	{mul.f16 %rs54817,%rs54796,%rs54802;
}
	// end inline asm
	// begin inline asm
	{add.f16 %rs54820,%rs54796,%rs54817;
}
	// end inline asm
	// begin inline asm
	{mul.f16 %rs54823,%rs54802,%rs54808;
}
	// end inline asm
	// begin inline asm
	{add.f16 %rs54826,%rs54802,%rs54823;
}
	// end inline asm
	// begin inline asm
	{mul.f16 %rs54829,%rs54808,%rs54814;
}
	// end inline asm
	// begin inline asm
	{add.f16 %rs54832,%rs54808,%rs54829;
}
	// end inline asm
	// begin inline asm
	{mul.f16 %rs54835,%rs54814,%rs54820;
}
	// end inline asm
	// begin inline asm
	{add.f16 %rs54838,%rs54814,%rs54835;
}
	// end inline asm
	// begin inline asm
	{mul.f16 %rs54841,%rs54820,%rs54826;
}
	// end inline asm
	// begin inline asm
	{add.f16 %rs54844,%rs54820,%rs54841;
}
	// end inline asm
	// begin inline asm
	{mul.f16 %rs54847,%rs54826,%rs54832;
}
	// end inline asm
	// begin inline asm
	{add.f16 %rs54850,%rs54826,%rs54847;
}
	// end inline asm
	// begin inline asm
	{mul.f16 %rs54853,%rs54832,%rs54838;
}
	// end inline asm
	// begin inline asm
	{add.f16 %rs54856,%rs54832,%rs54853;
}
	// end inline asm
	// begin inline asm
	{mul.f16 %rs54859,%rs54838,%rs54844;
}
	// end inline asm
	// begin inline asm
	{add.f16 %rs54862,%rs54838,%rs54859;
}
	// end inline asm
	// begin inline asm
	{mul.f16 %rs54865,%rs54844,%rs54850;
}
	// end inline asm
	// begin inline asm
	{add.f16 %rs54868,%rs54844,%rs54865;
}
	// end inline asm
	// begin inline asm
	{mul.f16 %rs54871,%rs54850,%rs54856;
}
	// end inline asm
	// begin inline asm
	{add.f16 %rs54874,%rs54850,%rs54871;
}
	// end inline asm
	// begin inline asm
	{mul.f16 %rs54877,%rs54856,%rs54862;
}
	// end inline asm
	// begin inline asm
	{add.f16 %rs54880,%rs54856,%rs54877;
}
	// end inline asm
	// begin inline asm
	{mul.f16 %rs54883,%rs54862,%rs54868;
}
	// end inline asm
	// begin inline asm
	{add.f16 %rs54886,%rs54862,%rs54883;
}
	// end inline asm
	// begin inline asm
	{mul.f16 %rs54889,%rs54868,%rs54874;
}
	// end inline asm
	// begin inline asm
	{add.f16 %rs54892,%rs54868,%rs54889;
}
	// end inline asm
	// begin inline asm
	{mul.f16 %rs54895,%rs54874,%rs54880;
}
	// end inline asm
	// begin inline asm
	{add.f16 %rs54898,%rs54874,%rs54895;
}
	// end inline asm
	// begin inline asm
	{mul.f16 %rs54901,%rs54880,%rs54886;
}
	// end inline asm
	// begin inline asm
	{add.f16 %rs54904,%rs54880,%rs54901;
}
	// end inline asm
	// begin inline asm
	{mul.f16 %rs54907,%rs54886,%rs54892;
}
	// end inline asm
	// begin inline asm
	{add.f16 %rs54910,%rs54886,%rs54907;
}
	// end inline asm
	// begin inline asm
	{mul.f16 %rs54913,%rs54892,%rs54898;
}
	// end inline asm
	// begin inline asm
	{add.f16 %rs54916,%rs54892,%rs54913;
}
	// end inline asm
	// begin inline asm
	{mul.f16 %rs54919,%rs54898,%rs54904;
}
	// end inline asm
	// begin inline asm
	{add.f16 %rs54922,%rs54898,%rs54919;
}
	// end inline asm
	// begin inline asm
	{mul.f16 %rs54925,%rs54904,%rs54910;
}
	// end inline asm
	// begin inline asm
	{add.f16 %rs54928,%rs54904,%rs54925;
}
	// end inline asm
	// begin inline asm
	{mul.f16 %rs54931,%rs54910,%rs54916;
}
	// end inline asm
	// begin inline asm
	{add.f16 %rs54934,%rs54910,%rs54931;
}
	// end inline asm
	// begin inline asm
	{mul.f16 %rs54937,%rs54916,%rs54922;
}
	// end inline asm
	// begin inline asm
	{add.f16 %rs54940,%rs54916,%rs54937;
}
	// end inline asm
	// begin inline asm
	{mul.f16 %rs54943,%rs54922,%rs54928;
}
	// end inline asm
	// begin inline asm
	{add.f16 %rs54946,%rs54922,%rs54943;
}
	// end inline asm
	// begin inline asm
	{mul.f16 %rs54949,%rs54928,%rs54934;
}
	// end inline asm
	// begin inline asm
	{add.f16 %rs54952,%rs54928,%rs54949;
}
	// end inline asm
	// begin inline asm
	{mul.f16 %rs54955,%rs54934,%rs54940;
}
	// end inline asm
	// begin inline asm
	{add.f16 %rs54958,%rs54934,%rs54955;
}
	// end inline asm
	// begin inline asm
	{mul.f16 %rs54961,%rs54940,%rs54946;
}
	// end inline asm
	// begin inline asm
	{add.f16 %rs54964,%rs54940,%rs54961;
}
	// end inline asm
	// begin inline asm
	{mul.f16 %rs54967,%rs54946,%rs54952;
}
	// end inline asm
	// begin inline asm
	{add.f16 %rs54970,%rs54946,%rs54967;
}
	// end inline asm
	// begin inline asm
	{mul.f16 %rs54973,%rs54952,%rs54958;
}
	// end inline asm
	// begin inline asm
	{add.f16 %rs54976,%rs54952,%rs54973;
}
	// end inline asm
	// begin inline asm
	{mul.f16 %rs54979,%rs54958,%rs54964;
}
	// end inline asm
	// begin inline asm
	{add.f16 %rs54982,%rs54958,%rs54979;
}
	// end inline asm
	// begin inline asm
	{mul.f16 %rs54985,%rs54964,%rs54970;
}
	// end inline asm
	// begin inline asm
	{add.f16 %rs54988,%rs54964,%rs54985;
}
	// end inline asm
	// begin inline asm
	{mul.f16 %rs54991,%rs54970,%rs54976;
}
	// end inline asm
	// begin inline asm
	{add.f16 %rs54994,%rs54970,%rs54991;
}
	// end inline asm
	// begin inline asm
	{mul.f16 %rs54997,%rs54976,%rs54982;
}
	// end inline asm
	// begin inline asm
	{add.f16 %rs55000,%rs54976,%rs54997;
}
	// end inline asm
	// begin inline asm
	{mul.f16 %rs55003,%rs54982,%rs54988;
}
	// end inline asm
	// begin inline asm
	{add.f16 %rs55006,%rs54982,%rs55003;
}
	// end inline asm
	// begin inline asm
	{mul.f16 %rs55009,%rs54988,%rs54994;
}
	// end inline asm
	// begin inline asm
	{add.f16 %rs55012,%rs54988,%rs55009;
}
	// end inline asm
	// begin inline asm
	{mul.f16 %rs55015,%rs54994,%rs55000;
}
	// end inline asm
	// begin inline asm
	{add.f16 %rs55018,%rs54994,%rs55015;
}
	// end inline asm
	// begin inline asm
	{mul.f16 %rs55021,%rs55000,%rs55006;
}
	// end inline asm
	// begin inline asm
	{add.f16 %rs55024,%rs55000,%rs55021;
}
	// end inline asm
	// begin inline asm
	{mul.f16 %rs55027,%rs55006,%rs55012;
}
	// end inline asm
	// begin inline asm
	{add.f16 %rs55030,%rs55006,%rs55027;
}
	// end inline asm
	// begin inline asm
	{mul.f16 %rs55033,%rs55012,%rs55018;
}
	// end inline asm
	// begin inline asm
	{add.f16 %rs55036,%rs55012,%rs55033;
}
	// end inline asm
	// begin inline asm
	{mul.f16 %rs55039,%rs55018,%rs55024;
}
	// end inline asm
	// begin inline asm
	{add.f16 %rs55042,%rs55018,%rs55039;
}
	// end inline asm
	// begin inline asm
	{mul.f16 %rs55045,%rs55024,%rs55030;
}
	// end inline asm
	// begin inline asm
	{add.f16 %rs55048,%rs55024,%rs55045;
}
	// end inline asm
	// begin inline asm
	{mul.f16 %rs55051,%rs55030,%rs55036;
}
	// end inline asm
	// begin inline asm
	{add.f16 %rs55054,%rs55030,%rs55051;
}
	// end inline asm
	// begin inline asm
	{mul.f16 %rs55057,%rs55036,%rs55042;
}
	// end inline asm
	// begin inline asm
	{add.f16 %rs55060,%rs55036,%rs55057;
}
	// end inline asm
	// begin inline asm
	{mul.f16 %rs55063,%rs55042,%rs55048;
}
	// end inline asm
	// begin inline asm
	{add.f16 %rs55066,%rs55042,%rs55063;
}
	// end inline asm
	// begin inline asm
	{mul.f16 %rs55069,%rs55048,%rs55054;
}
	// end inline asm
	// begin inline asm
	{add.f16 %rs55072,%rs55048,%rs55069;
}
	// end inline asm
	// begin inline asm
	{mul.f16 %rs55075,%rs55054,%rs55060;
}
	// end inline asm
	// begin inline asm
	{add.f16 %rs55078,%rs55054,%rs55075;
}
	// end inline asm
	// begin inline asm
	{mul.f16 %rs55081,%rs55060,%rs55066;
}
	// end inline asm
	// begin inline asm
	{add.f16 %rs55084,%rs55060,%rs55081;
}
	// end inline asm
	// begin inline asm
	{mul.f16 %rs55087,%rs55066,%rs55072;
}
	// end inline asm
	// begin inline asm
	{add.f16 %rs55090,%rs55066,%rs55087;
}
	// end inline asm
	// begin inline asm
	{mul.f16 %rs55093,%rs55072,%rs55078;
}
	// end inline asm
	// begin inline asm
	{add.f16 %rs55096,%rs55072,%rs55093;
}
	// end inline asm
	// begin inline asm
	{mul.f16 %rs55099,%rs55078,%rs55084;
}
	// end inline asm
	// begin inline asm
	{add.f16 %rs55102,%rs55078,%rs55099;
}
	// end inline asm
	// begin inline asm
	{mul.f16 %rs55105,%rs55084,%rs55090;
}
	// end inline asm
	// begin inline asm
	{add.f16 %rs55108,%rs55084,%rs55105;
}
	// end inline asm
	// begin inline asm
	{mul.f16 %rs55111,%rs55090,%rs55096;
}
	// end inline asm
	// begin inline asm
	{add.f16 %rs55114,%rs55090,%rs55111;
}
	// end inline asm
	// begin inline asm
	{mul.f16 %rs55117,%rs55096,%rs55102;
}
	// end inline asm
	// begin inline asm
	{add.f16 %rs55120,%rs55096,%rs55117;
}
	// end inline asm
	// begin inline asm
	{mul.f16 %rs55123,%rs55102,%rs55108;
}
	// end inline asm
	// begin inline asm
	{add.f16 %rs55126,%rs55102,%rs55123;
}
	// end inline asm
	// begin inline asm
	{mul.f16 %rs55129,%rs55108,%rs55114;
}
	// end inline asm
	// begin inline asm
	{add.f16 %rs55132,%rs55108,%rs55129;
}
	// end inline asm
	// begin inline asm
	{mul.f16 %rs55135,%rs55114,%rs55120;
}
	// end inline asm
	// begin inline asm
	{add.f16 %rs55138,%rs55114,%rs55135;
}
	// end inline asm
	// begin inline asm
	{mul.f16 %rs55141,%rs55120,%rs55126;
}
	// end inline asm
	// begin inline asm
	{add.f16 %rs55144,%rs55120,%rs55141;
}
	// end inline asm
	// begin inline asm
	{mul.f16 %rs55147,%rs55126,%rs55132;
}
	// end inline asm
	// begin inline asm
	{add.f16 %rs55150,%rs55126,%rs55147;
}
	// end inline asm
	// begin inline asm
	{mul.f16 %rs55153,%rs55132,%rs55138;
}
	// end inline asm
	// begin inline asm
	{add.f16 %rs55156,%rs55132,%rs55153;
}
	// end inline asm
	// begin inline asm
	{mul.f16 %rs55159,%rs55138,%rs55144;
}
	// end inline asm
	// begin inline asm
	{add.f16 %rs55162,%rs55138,%rs55159;
}
	// end inline asm
	// begin inline asm
	{mul.f16 %rs55165,%rs55144,%rs55150;
}
	// end inline asm
	// begin inline asm
	{add.f16 %rs55168,%rs55144,%rs55165;
}
	// end inline asm
	// begin inline asm
	{mul.f16 %rs55171,%rs55150,%rs55156;
}
	// end inline asm
	// begin inline asm
	{add.f16 %rs55174,%rs55150,%rs55171;
}
	// end inline asm
	// begin inline asm
	{mul.f16 %rs55177,%rs55156,%rs55162;
}
	// end inline asm
	// begin inline asm
	{add.f16 %rs55180,%rs55156,%rs55177;
}
	// end inline asm
	// begin inline asm
	{mul.f16 %rs55183,%rs55162,%rs55168;
}
	// end inline asm
	// begin inline asm
	{add.f16 %rs55186,%rs55162,%rs55183;
}
	// end inline asm
	// begin inline asm
	{mul.f16 %rs55189,%rs55168,%rs55174;
}
	// end inline asm
	// begin inline asm
	{add.f16 %rs55192,%rs55168,%rs55189;
}
	// end inline asm
	// begin inline asm
	{mul.f16 %rs55195,%rs55174,%rs55180;
}
	// end inline asm
	// begin inline asm
	{add.f16 %rs55198,%rs55174,%rs55195;
}
	// end inline asm
	// begin inline asm
	{mul.f16 %rs55201,%rs55180,%rs55186;
}
	// end inline asm
	// begin inline asm
	{add.f16 %rs55204,%rs55180,%rs55201;
}
	// end inline asm
	// begin inline asm
	{mul.f16 %rs55207,%rs55186,%rs55192;
}
	// end inline asm
	// begin inline asm
	{add.f16 %rs55210,%rs55186,%rs55207;
}
	// end inline asm
	// begin inline asm
	{mul.f16 %rs55213,%rs55192,%rs55198;
}
	// end inline asm
	// begin inline asm
	{add.f16 %rs55216,%rs55192,%rs55213;
}
	// end inline asm
	// begin inline asm
	{mul.f16 %rs55219,%rs55198,%rs55204;
}
	// end inline asm
	// begin inline asm
	{add.f16 %rs55222,%rs55198,%rs55219;
}
	// end inline asm
	// begin inline asm
	{mul.f16 %rs55225,%rs55204,%rs55210;
}
	// end inline asm
	// begin inline asm
	{add.f16 %rs55228,%rs55204,%rs55225;
}
	// end inline asm
	// begin inline asm
	{mul.f16 %rs55231,%rs55210,%rs55216;
}
	// end inline asm
	// begin inline asm
	{add.f16 %rs55234,%rs55210,%rs55231;
}
	// end inline asm
	// begin inline asm
	{mul.f16 %rs55237,%rs55216,%rs55222;
}
	// end inline asm
	// begin inline asm
	{add.f16 %rs55240,%rs55216,%rs55237;
}
	// end inline asm
	// begin inline asm
	{mul.f16 %rs55243,%rs55222,%rs55228;
}
	// end inline asm
	// begin inline asm
	{add.f16 %rs55246,%rs55222,%rs55243;
}
	// end inline asm
	// begin inline asm
	{mul.f16 %rs55249,%rs55228,%rs55234;
}
	// end inline asm
	// begin inline asm
	{add.f16 %rs55252,%rs55228,%rs55249;
}
	// end inline asm
	// begin inline asm
	{mul.f16 %rs55255,%rs55234,%rs55240;
}
	// end inline asm
	// begin inline asm
	{add.f16 %rs55258,%rs55234,%rs55255;
}
	// end inline asm
	// begin inline asm
	{mul.f16 %rs55261,%rs55240,%rs55246;
}
	// end inline asm
	// begin inline asm
	{add.f16 %rs55264,%rs55240,%rs55261;
}
	// end inline asm
	// begin inline asm
	{mul.f16 %rs55267,%rs55246,%rs55252;
}
	// end inline asm
	// begin inline asm
	{add.f16 %rs55270,%rs55246,%rs55267;
}
	// end inline asm
	// begin inline asm
	{mul.f16 %rs55273,%rs55252,%rs55258;
}
	// end inline asm
	// begin inline asm
	{add.f16 %rs55276,%rs55252,%rs55273;
}
	// end inline asm
	// begin inline asm
	{mul.f16 %rs55279,%rs55258,%rs55264;
}
	// end inline asm
	// begin inline asm
	{add.f16 %rs55282,%rs55258,%rs55279;
}
	// end inline asm
	// begin inline asm
	{mul.f16 %rs55285,%rs55264,%rs55270;
}
	// end inline asm
	// begin inline asm
	{add.f16 %rs55288,%rs55264,%rs55285;
}
	// end inline asm
	// begin inline asm
	{mul.f16 %rs55291,%rs55270,%rs55276;
}
	// end inline asm
	// begin inline asm
	{add.f16 %rs55294,%rs55270,%rs55291;
}
	// end inline asm
	// begin inline asm
	{mul.f16 %rs55297,%rs55276,%rs55282;
}
	// end inline asm
	// begin inline asm
	{add.f16 %rs55300,%rs55276,%rs55297;
}
	// end inline asm
	// begin inline asm
	{mul.f16 %rs55303,%rs55282,%rs55288;
}
	// end inline asm
	// begin inline asm
	{add.f16 %rs55306,%rs55282,%rs55303;
}
	// end inline asm
	// begin inline asm
	{mul.f16 %rs55309,%rs55288,%rs55294;
}
	// end inline asm
	// begin inline asm
	{add.f16 %rs55312,%rs55288,%rs55309;
}
	// end inline asm
	// begin inline asm
	{mul.f16 %rs55315,%rs55294,%rs55300;
}
	// end inline asm
	// begin inline asm
	{add.f16 %rs55318,%rs55294,%rs55315;
}
	// end inline asm
	// begin inline asm
	{mul.f16 %rs55321,%rs55300,%rs55306;
}
	// end inline asm
	// begin inline asm
	{add.f16 %rs55324,%rs55300,%rs55321;
}
	// end inline asm
	// begin inline asm
	{mul.f16 %rs55327,%rs55306,%rs55312;
}
	// end inline asm
	// begin inline asm
	{add.f16 %rs55330,%rs55306,%rs55327;
}
	// end inline asm
	// begin inline asm
	{mul.f16 %rs55333,%rs55312,%rs55318;
}
	// end inline asm
	// begin inline asm
	{add.f16 %rs55336,%rs55312,%rs55333;
}
	// end inline asm
	// begin inline asm
	{mul.f16 %rs55339,%rs55318,%rs55324;
}
	// end inline asm
	// begin inline asm
	{add.f16 %rs55342,%rs55318,%rs55339;
}
	// end inline asm
	// begin inline asm
	{mul.f16 %rs55345,%rs55324,%rs55330;
}
	// end inline asm
	// begin inline asm
	{add.f16 %rs55348,%rs55324,%rs55345;
}
	// end inline asm
	// begin inline asm
	{mul.f16 %rs55351,%rs55330,%rs55336;
}
	// end inline asm
	// begin inline asm
	{add.f16 %rs55354,%rs55330,%rs55351;
}
	// end inline asm
	// begin inline asm
	{mul.f16 %rs55357,%rs55336,%rs55342;
}
	// end inline asm
	// begin inline asm
	{add.f16 %rs55360,%rs55336,%rs55357;
}
	// end inline asm
	// begin inline asm
	{mul.f16 %rs55363,%rs55342,%rs55348;
}
	// end inline asm
	// begin inline asm
	{add.f16 %rs55366,%rs55342,%rs55363;
}
	// end inline asm
	// begin inline asm
	{mul.f16 %rs55369,%rs55348,%rs55354;
}
	// end inline asm
	// begin inline asm
	{add.f16 %rs55372,%rs55348,%rs55369;
}
	// end inline asm
	// begin inline asm
	{mul.f16 %rs55375,%rs55354,%rs55360;
}
	// end inline asm
	// begin inline asm
	{add.f16 %rs55378,%rs55354,%rs55375;
}
	// end inline asm
	// begin inline asm
	{mul.f16 %rs55381,%rs55360,%rs55366;
}
	// end inline asm
	// begin inline asm
	{add.f16 %rs55384,%rs55360,%rs55381;
}
	// end inline asm
	// begin inline asm
	{mul.f16 %rs55387,%rs55366,%rs55372;
}
	// end inline asm
	// begin inline asm
	{add.f16 %rs55390,%rs55366,%rs55387;
}
	// end inline asm
	// begin inline asm
	{mul.f16 %rs55393,%rs55372,%rs55378;
}
	// end inline asm
	// begin inline asm
	{add.f16 %rs55396,%rs55372,%rs55393;
}
	// end inline asm
	// begin inline asm
	{mul.f16 %rs55399,%rs55378,%rs55384;
}
	// end inline asm
	// begin inline asm
	{add.f16 %rs55402,%rs55378,%rs55399;
}
	// end inline asm
	// begin inline asm
	{mul.f16 %rs55405,%rs55384,%rs55390;
}
	// end inline asm
	// begin inline asm
	{add.f16 %rs55408,%rs55384,%rs55405;
}
	// end inline asm
	// begin inline asm
	{mul.f16 %rs55411,%rs55390,%rs55396;
}
	// end inline asm
	// begin inline asm
	{add.f16 %rs55414,%rs55390,%rs55411;
}
	// end inline asm
	// begin inline asm
	{mul.f16 %rs55417,%rs55396,%rs55402;
}
	// end inline asm
	// begin inline asm
	{add.f16 %rs55420,%rs55396,%rs55417;
}
	// end inline asm
	// begin inline asm
	{mul.f16 %rs55423,%rs55402,%rs55408;
}
	// end inline asm
	// begin inline asm
	{add.f16 %rs55426,%rs55402,%rs55423;
}
	// end inline asm
	// begin inline asm
	{mul.f16 %rs55429,%rs55408,%rs55414;
}
	// end inline asm
	// begin inline asm
	{add.f16 %rs55432,%rs55408,%rs55429;
}
	// end inline asm
	// begin inline asm
	{mul.f16 %rs55435,%rs55414,%rs55420;
}
	// end inline asm
	// begin inline asm
	{add.f16 %rs55438,%rs55414,%rs55435;
}
	// end inline asm
	// begin inline asm
	{mul.f16 %rs55441,%rs55420,%rs55426;
}
	// end inline asm
	// begin inline asm
	{add.f16 %rs55444,%rs55420,%rs55441;
}
	// end inline asm
	// begin inline asm
	{mul.f16 %rs55447,%rs55426,%rs55432;
}
	// end inline asm
	// begin inline asm
	{add.f16 %rs55450,%rs55426,%rs55447;
}
	// end inline asm
	// begin inline asm
	{mul.f16 %rs55453,%rs55432,%rs55438;
}
	// end inline asm
	// begin inline asm
	{add.f16 %rs55456,%rs55432,%rs55453;
}
	// end inline asm
	// begin inline asm
	{mul.f16 %rs55459,%rs55438,%rs55444;
}
	// end inline asm
	// begin inline asm
	{add.f16 %rs55462,%rs55438,%rs55459;
}
	// end inline asm
	// begin inline asm
	{mul.f16 %rs55465,%rs55444,%rs55450;
}
	// end inline asm
	// begin inline asm
	{add.f16 %rs55468,%rs55444,%rs55465;
}
	// end inline asm
	// begin inline asm
	{mul.f16 %rs55471,%rs55450,%rs55456;
}
	// end inline asm
	// begin inline asm
	{add.f16 %rs55474,%rs55450,%rs55471;
}
	// end inline asm
	// begin inline asm
	{mul.f16 %rs55477,%rs55456,%rs55462;
}
	// end inline asm
	// begin inline asm
	{add.f16 %rs55480,%rs55456,%rs55477;
}
	// end inline asm
	// begin inline asm
	{mul.f16 %rs55483,%rs55462,%rs55468;
}
	// end inline asm
	// begin inline asm
	{add.f16 %rs55486,%rs55462,%rs55483;
}
	// end inline asm
	// begin inline asm
	{mul.f16 %rs55489,%rs55468,%rs55474;
}
	// end inline asm
	// begin inline asm
	{add.f16 %rs55492,%rs55468,%rs55489;
}
	// end inline asm
	// begin inline asm
	{mul.f16 %rs55495,%rs55474,%rs55480;
}
	// end inline asm
	// begin inline asm
	{add.f16 %rs55498,%rs55474,%rs55495;
}
	// end inline asm
	// begin inline asm
	{mul.f16 %rs55501,%rs55480,%rs55486;
}
	// end inline asm
	// begin inline asm
	{add.f16 %rs55504,%rs55480,%rs55501;
}
	// end inline asm
	// begin inline asm
	{mul.f16 %rs55507,%rs55486,%rs55492;
}
	// end inline asm
	// begin inline asm
	{add.f16 %rs55510,%rs55486,%rs55507;
}
	// end inline asm
	// begin inline asm
	{mul.f16 %rs55513,%rs55492,%rs55498;
}
	// end inline asm
	// begin inline asm
	{add.f16 %rs55516,%rs55492,%rs55513;
}
	// end inline asm
	// begin inline asm
	{mul.f16 %rs55519,%rs55498,%rs55504;
}
	// end inline asm
	// begin inline asm
	{add.f16 %rs55522,%rs55498,%rs55519;
}
	// end inline asm
	// begin inline asm
	{mul.f16 %rs55525,%rs55504,%rs55510;
}
	// end inline asm
	// begin inline asm
	{add.f16 %rs55528,%rs55504,%rs55525;
}
	// end inline asm
	// begin inline asm
	{mul.f16 %rs55531,%rs55510,%rs55516;
}
	// end inline asm
	// begin inline asm
	{add.f16 %rs55534,%rs55510,%rs55531;
}
	// end inline asm
	// begin inline asm
	{mul.f16 %rs55537,%rs55516,%rs55522;
}
	// end inline asm
	// begin inline asm
	{add.f16 %rs55540,%rs55516,%rs55537;
}
	// end inline asm
	// begin inline asm
	{mul.f16 %rs55543,%rs55522,%rs55528;
}
	// end inline asm
	// begin inline asm
	{add.f16 %rs55546,%rs55522,%rs55543;
}
	// end inline asm
	// begin inline asm
	{mul.f16 %rs55549,%rs55528,%rs55534;
}
	// end inline asm
	// begin inline asm
	{add.f16 %rs55552,%rs55528,%rs55549;
}
	// end inline asm
	// begin inline asm
	{mul.f16 %rs55555,%rs55534,%rs55540;
}
	// end inline asm
	// begin inline asm
	{add.f16 %rs55558,%rs55534,%rs55555;
}
	// end inline asm
	// begin inline asm
	{mul.f16 %rs55561,%rs55540,%rs55546;
}
	// end inline asm
	// begin inline asm
	{add.f16 %rs55564,%rs55540,%rs55561;
}
	// end inline asm
	// begin inline asm
	{mul.f16 %rs55567,%rs55546,%rs55552;
}
	// end inline asm
	// begin inline asm
	{add.f16 %rs55570,%rs55546,%rs55567;
}
	// end inline asm
	// begin inline asm
	{mul.f16 %rs55573,%rs55552,%rs55558;
}
	// end inline asm
	// begin inline asm
	{add.f16 %rs55576,%rs55552,%rs55573;
}
	// end inline asm
	// begin inline asm
	{mul.f16 %rs55579,%rs55558,%rs55564;
}
	// end inline asm
	// begin inline asm
	{add.f16 %rs55582,%rs55558,%rs55579;
}
	// end inline asm
	// begin inline asm
	{mul.f16 %rs55585,%rs55564,%rs55570;
}
	// end inline asm
	// begin inline asm
	{add.f16 %rs55588,%rs55564,%rs55585;
}
	// end inline asm
	// begin inline asm
	{mul.f16 %rs55591,%rs55570,%rs55576;
}
	// end inline asm
	// begin inline asm
	{add.f16 %rs55594,%rs55570,%rs55591;
}
	// end inline asm
	// begin inline asm
	{mul.f16 %rs55597,%rs55576,%rs55582;
}
	// end inline asm
	// begin inline asm
	{add.f16 %rs55600,%rs55576,%rs55597;
}
	// end inline asm
	// begin inline asm
	{mul.f16 %rs55603,%rs55582,%rs55588;
}
	// end inline asm
	// begin inline asm
	{add.f16 %rs55606,%rs55582,%rs55603;
}
	// end inline asm
	// begin inline asm
	{mul.f16 %rs55609,%rs55588,%rs55594;
}
	// end inline asm
	// begin inline asm
	{add.f16 %rs55612,%rs55588,%rs55609;
}
	// end inline asm
	// begin inline asm
	{mul.f16 %rs55615,%rs55594,%rs55600;
}
	// end inline asm
	// begin inline asm
	{add.f16 %rs55618,%rs55594,%rs55615;
}
	// end inline asm
	// begin inline asm
	{mul.f16 %rs55621,%rs55600,%rs55606;
}
	// end inline asm
	// begin inline asm
	{add.f16 %rs55624,%rs55600,%rs55621;
}
	// end inline asm
	// begin inline asm
	{mul.f16 %rs55627,%rs55606,%rs55612;
}
	// end inline asm
	// begin inline asm
	{add.f16 %rs55630,%rs55606,%rs55627;
}
	// end inline asm
	// begin inline asm
	{mul.f16 %rs55633,%rs55612,%rs55618;
}
	// end inline asm
	// begin inline asm
	{add.f16 %rs55636,%rs55612,%rs55633;
}
	// end inline asm
	// begin inline asm
	{mul.f16 %rs55639,%rs55618,%rs55624;
}
	// end inline asm
	// begin inline asm
	{add.f16 %rs55642,%rs55618,%rs55639;
}
	// end inline asm
	// begin inline asm
	{mul.f16 %rs55645,%rs55624,%rs55630;
}
	// end inline asm
	// begin inline asm
	{add.f16 %rs55648,%rs55624,%rs55645;
}
	// end inline asm
	// begin inline asm
	{mul.f16 %rs55651,%rs55630,%rs55636;
}
	// end inline asm
	// begin inline asm
	{add.f16 %rs55654,%rs55630,%rs55651;
}
	// end inline asm
	// begin inline asm
	{mul.f16 %rs55657,%rs55636,%rs55642;
}
	// end inline asm
	// begin inline asm
	{add.f16 %rs55660,%rs55636,%rs55657;
}
	// end inline asm
	// begin inline asm
	{mul.f16 %rs55663,%rs55642,%rs55648;
}
	// end inline asm
	// begin inline asm
	{add.f16 %rs55666,%rs55642,%rs55663;
}
	// end inline asm
	// begin inline asm
	{mul.f16 %rs55669,%rs55648,%rs55654;
}
	// end inline asm
	// begin inline asm
	{add.f16 %rs55672,%rs55648,%rs55669;
}
	// end inline asm
	// begin inline asm
	{mul.f16 %rs55675,%rs55654,%rs55660;
}
	// end inline asm
	// begin inline asm
	{add.f16 %rs55678,%rs55654,%rs55675;
}
	// end inline asm
	// begin inline asm
	{mul.f16 %rs55681,%rs55660,%rs55666;
}
	// end inline asm
	// begin inline asm
	{add.f16 %rs55684,%rs55660,%rs55681;
}
	// end inline asm
	// begin inline asm
	{mul.f16 %rs55687,%rs55666,%rs55672;
}
	// end inline asm
	// begin inline asm
	{add.f16 %rs55690,%rs55666,%rs55687;
}
	// end inline asm
	// begin inline asm
	{mul.f16 %rs55693,%rs55672,%rs55678;
}
	// end inline asm
	// begin inline asm
	{add.f16 %rs55696,%rs55672,%rs55693;
}
	// end inline asm
	// begin inline asm
	{mul.f16 %rs55699,%rs55678,%rs55684;
}
	// end inline asm
	// begin inline asm
	{add.f16 %rs55702,%rs55678,%rs55699;
}
	// end inline asm
	// begin inline asm
	{mul.f16 %rs55705,%rs55684,%rs55690;
}
	// end inline asm
	// begin inline asm
	{add.f16 %rs55708,%rs55684,%rs55705;
}
	// end inline asm
	// begin inline asm
	{mul.f16 %rs55711,%rs55690,%rs55696;
}
	// end inline asm
	// begin inline asm
	{add.f16 %rs55714,%rs55690,%rs55711;
}
	// end inline asm
	// begin inline asm
	{mul.f16 %rs55717,%rs55696,%rs55702;
}
	// end inline asm
	// begin inline asm
	{add.f16 %rs55720,%rs55696,%rs55717;
}
	// end inline asm
	// begin inline asm
	{mul.f16 %rs55723,%rs55702,%rs55708;
}
	// end inline asm
	// begin inline asm
	{add.f16 %rs55726,%rs55702,%rs55723;
}
	// end inline asm
	// begin inline asm
	{mul.f16 %rs55729,%rs55708,%rs55714;
}
	// end inline asm
	// begin inline asm
	{add.f16 %rs55732,%rs55708,%rs55729;
}
	// end inline asm
	// begin inline asm
	{mul.f16 %rs55735,%rs55714,%rs55720;
}
	// end inline asm
	// begin inline asm
	{add.f16 %rs55738,%rs55714,%rs55735;
}
	// end inline asm
	// begin inline asm
	{mul.f16 %rs55741,%rs55720,%rs55726;
}
	// end inline asm
	// begin inline asm
	{add.f16 %rs55744,%rs55720,%rs55741;
}
	// end inline asm
	// begin inline asm
	{mul.f16 %rs55747,%rs55726,%rs55732;
}
	// end inline asm
	// begin inline asm
	{add.f16 %rs55750,%rs55726,%rs55747;
}
	// end inline asm
	// begin inline asm
	{mul.f16 %rs55753,%rs55732,%rs55738;
}
	// end inline asm
	// begin inline asm
	{add.f16 %rs55756,%rs55732,%rs55753;
}
	// end inline asm
	// begin inline asm
	{mul.f16 %rs55759,%rs55738,%rs55744;
}
	// end inline asm
	// begin inline asm
	{add.f16 %rs55762,%rs55738,%rs55759;
}
	// end inline asm
	// begin inline asm
	{mul.f16 %rs55765,%rs55744,%rs55750;
}
	// end inline asm
	// begin inline asm
	{add.f16 %rs55768,%rs55744,%rs55765;
}
	// end inline asm
	// begin inline asm
	{mul.f16 %rs55771,%rs55750,%rs55756;
}
	// end inline asm
	// begin inline asm
	{add.f16 %rs55774,%rs55750,%rs55771;
}
	// end inline asm
	// begin inline asm
	{mul.f16 %rs55777,%rs55756,%rs55762;
}
	// end inline asm
	// begin inline asm
	{add.f16 %rs55780,%rs55756,%rs55777;
}
	// end inline asm
	// begin inline asm
	{mul.f16 %rs55783,%rs55762,%rs55768;
}
	// end inline asm
	// begin inline asm
	{add.f16 %rs55786,%rs55762,%rs55783;
}
	// end inline asm
	// begin inline asm
	{mul.f16 %rs55789,%rs55768,%rs55774;
}
	// end inline asm
	// begin inline asm
	{add.f16 %rs55792,%rs55768,%rs55789;
}
	// end inline asm
	// begin inline asm
	{mul.f16 %rs55795,%rs55774,%rs55780;
}
	// end inline asm
	// begin inline asm
	{add.f16 %rs55798,%rs55774,%rs55795;
}
	// end inline asm
	// begin inline asm
	{mul.f16 %rs55801,%rs55780,%rs55786;
}
	// end inline asm
	// begin inline asm
	{add.f16 %rs55804,%rs55780,%rs55801;
}
	// end inline asm
	// begin inline asm
	{mul.f16 %rs55807,%rs55786,%rs55792;
}
	// end inline asm
	// begin inline asm
	{add.f16 %rs55810,%rs55786,%rs55807;
}
	// end inline asm
	// begin inline asm
	{mul.f16 %rs55813,%rs55792,%rs55798;
}
	// end inline asm
	// begin inline asm
	{add.f16 %rs55816,%rs55792,%rs55813;
}
	// end inline asm
	// begin inline asm
	{mul.f16 %rs55819,%rs55798,%rs55804;
}
	// end inline asm
	// begin inline asm
	{add.f16 %rs55822,%rs55798,%rs55819;
}
	// end inline asm
	// begin inline asm
	{mul.f16 %rs55825,%rs55804,%rs55810;
}
	// end inline asm
	// begin inline asm
	{add.f16 %rs55828,%rs55804,%rs55825;
}
	// end inline asm
	// begin inline asm
	{mul.f16 %rs55831,%rs55810,%rs55816;
}
	// end inline asm
	// begin inline asm
	{add.f16 %rs55834,%rs55810,%rs55831;
}
	// end inline asm
	// begin inline asm
	{mul.f16 %rs55837,%rs55816,%rs55822;
}
	// end inline asm
	// begin inline asm
	{add.f16 %rs55840,%rs55816,%rs55837;
}
	// end inline asm
	// begin inline asm
	{mul.f16 %rs55843,%rs55822,%rs55828;
}
	// end inline asm
	// begin inline asm
	{add.f16 %rs55846,%rs55822,%rs55843;
}
	// end inline asm
	// begin inline asm
	{mul.f16 %rs55849,%rs55828,%rs55834;
}
	// end inline asm
	// begin inline asm
	{add.f16 %rs55852,%rs55828,%rs55849;
}
	// end inline asm
	// begin inline asm
	{mul.f16 %rs55855,%rs55834,%rs55840;
}
	// end inline asm
	// begin inline asm
	{add.f16 %rs55858,%rs55834,%rs55855;
}
	// end inline asm
	// begin inline asm
	{mul.f16 %rs55861,%rs55840,%rs55846;
}
	// end inline asm
	// begin inline asm
	{add.f16 %rs55864,%rs55840,%rs55861;
}
	// end inline asm
	// begin inline asm
	{mul.f16 %rs55867,%rs55846,%rs55852;
}
	// end inline asm
	// begin inline asm
	{add.f16 %rs55870,%rs55846,%rs55867;
}
	// end inline asm
	// begin inline asm
	{mul.f16 %rs55873,%rs55852,%rs55858;
}
	// end inline asm
	// begin inline asm
	{add.f16 %rs55876,%rs55852,%rs55873;
}
	// end inline asm
	// begin inline asm
	{mul.f16 %rs55879,%rs55858,%rs55864;
}
	// end inline asm
	// begin inline asm
	{add.f16 %rs55882,%rs55858,%rs55879;
}
	// end inline asm
	// begin inline asm
	{mul.f16 %rs55885,%rs55864,%rs55870;
}
	// end inline asm
	// begin inline asm
	{add.f16 %rs55888,%rs55864,%rs55885;
}
	// end inline asm
	// begin inline asm
	{mul.f16 %rs55891,%rs55870,%rs55876;
}
	// end inline asm
	// begin inline asm
	{add.f16 %rs55894,%rs55870,%rs55891;
}
	// end inline asm
	// begin inline asm
	{mul.f16 %rs55897,%rs55876,%rs55882;
}
	// end inline asm
	// begin inline asm
	{add.f16 %rs55900,%rs55876,%rs55897;
}
	// end inline asm
	// begin inline asm
	{mul.f16 %rs55903,%rs55882,%rs55888;
}
	// end inline asm
	// begin inline asm
	{add.f16 %rs55906,%rs55882,%rs55903;
}
	// end inline asm
	// begin inline asm
	{mul.f16 %rs55909,%rs55888,%rs55894;
}
	// end inline asm
	// begin inline asm
	{add.f16 %rs55912,%rs55888,%rs55909;
}
	// end inline asm
	// begin inline asm
	{mul.f16 %rs55915,%rs55894,%rs55900;
}
	// end inline asm
	// begin inline asm
	{add.f16 %rs55918,%rs55894,%rs55915;
}
	// end inline asm
	// begin inline asm
	{mul.f16 %rs55921,%rs55900,%rs55906;
}
	// end inline asm
	// begin inline asm
	{add.f16 %rs55924,%rs55900,%rs55921;
}
	// end inline asm
	// begin inline asm
	{mul.f16 %rs55927,%rs55906,%rs55912;
}
	// end inline asm
	// begin inline asm
	{add.f16 %rs55930,%rs55906,%rs55927;
}
	// end inline asm
	// begin inline asm
	{mul.f16 %rs55933,%rs55912,%rs55918;
}
	// end inline asm
	// begin inline asm
	{add.f16 %rs55936,%rs55912,%rs55933;
}
	// end inline asm
	// begin inline asm
	{mul.f16 %rs55939,%rs55918,%rs55924;
}
	// end inline asm
	// begin inline asm
	{add.f16 %rs55942,%rs55918,%rs55939;
}
	// end inline asm
	// begin inline asm
	{mul.f16 %rs55945,%rs55924,%rs55930;
}
	// end inline asm
	// begin inline asm
	{add.f16 %rs55948,%rs55924,%rs55945;
}
	// end inline asm
	// begin inline asm
	{mul.f16 %rs55951,%rs55930,%rs55936;
}
	// end inline asm
	// begin inline asm
	{add.f16 %rs55954,%rs55930,%rs55951;
}
	// end inline asm
	// begin inline asm
	{mul.f16 %rs55957,%rs55936,%rs55942;
}
	// end inline asm
	// begin inline asm
	{add.f16 %rs55960,%rs55936,%rs55957;
}
	// end inline asm
	// begin inline asm
	{mul.f16 %rs55963,%rs55942,%rs55948;
}
	// end inline asm
	// begin inline asm
	{add.f16 %rs55966,%rs55942,%rs55963;
}
	// end inline asm
	// begin inline asm
	{mul.f16 %rs55969,%rs55948,%rs55954;
}
	// end inline asm
	// begin inline asm
	{add.f16 %rs55972,%rs55948,%rs55969;
}
	// end inline asm
	// begin inline asm
	{mul.f16 %rs55975,%rs55954,%rs55960;
}
	// end inline asm
	// begin inline asm
	{add.f16 %rs55978,%rs55954,%rs55975;
}
	// end inline asm
	// begin inline asm
	{mul.f16 %rs55981,%rs55960,%rs55966;
}
	// end inline asm
	// begin inline asm
	{add.f16 %rs55984,%rs55960,%rs55981;
}
	// end inline asm
	// begin inline asm
	{mul.f16 %rs55987,%rs55966,%rs55972;
}
	// end inline asm
	// begin inline asm
	{add.f16 %rs55990,%rs55966,%rs55987;
}
	// end inline asm
	// begin inline asm
	{mul.f16 %rs55993,%rs55972,%rs55978;
}
	// end inline asm
	// begin inline asm
	{add.f16 %rs55996,%rs55972,%rs55993;
}
	// end inline asm
	// begin inline asm
	{mul.f16 %rs55999,%rs55978,%rs55984;
}
	// end inline asm
	// begin inline asm
	{add.f16 %rs56002,%rs55978,%rs55999;
}
	// end inline asm
	// begin inline asm
	{mul.f16 %rs56005,%rs55984,%rs55990;
}
	// end inline asm
	// begin inline asm
	{add.f16 %rs56008,%rs55984,%rs56005;
}
	// end inline asm
	// begin inline asm
	{mul.f16 %rs56011,%rs55990,%rs55996;
}
	// end inline asm
	// begin inline asm
	{add.f16 %rs56014,%rs55990,%rs56011;
}
	// end inline asm
	// begin inline asm
	{mul.f16 %rs56017,%rs55996,%rs56002;
}
	// end inline asm
	// begin inline asm
	{add.f16 %rs56020,%rs55996,%rs56017;
}
	// end inline asm
	// begin inline asm
	{mul.f16 %rs56023,%rs56002,%rs56008;
}
	// end inline asm
	// begin inline asm
	{add.f16 %rs56026,%rs56002,%rs56023;
}
	// end inline asm
	// begin inline asm
	{mul.f16 %rs56029,%rs56008,%rs56014;
}
	// end inline asm
	// begin inline asm
	{add.f16 %rs56032,%rs56008,%rs56029;
}
	// end inline asm
	// begin inline asm
	{mul.f16 %rs56035,%rs56014,%rs56020;
}
	// end inline asm
	// begin inline asm
	{add.f16 %rs56038,%rs56014,%rs56035;
}
	// end inline asm
	// begin inline asm
	{mul.f16 %rs56041,%rs56020,%rs56026;
}
	// end inline asm
	// begin inline asm
	{add.f16 %rs56044,%rs56020,%rs56041;
}
	// end inline asm
	// begin inline asm
	{mul.f16 %rs56047,%rs56026,%rs56032;
}
	// end inline asm
	// begin inline asm
	{add.f16 %rs56050,%rs56026,%rs56047;
}
	// end inline asm
	// begin inline asm
	{mul.f16 %rs56053,%rs56032,%rs56038;
}
	// end inline asm
	// begin inline asm
	{add.f16 %rs56056,%rs56032,%rs56053;
}
	// end inline asm
	// begin inline asm
	{mul.f16 %rs56059,%rs56038,%rs56044;
}
	// end inline asm
	// begin inline asm
	{add.f16 %rs56062,%rs56038,%rs56059;
}
	// end inline asm
	// begin inline asm
	{mul.f16 %rs56065,%rs56044,%rs56050;
}
	// end inline asm
	// begin inline asm
	{add.f16 %rs56068,%rs56044,%rs56065;
}
	// end inline asm
	// begin inline asm
	{mul.f16 %rs56071,%rs56050,%rs56056;
}
	// end inline asm
	// begin inline asm
	{add.f16 %rs56074,%rs56050,%rs56071;
}
	// end inline asm
	// begin inline asm
	{mul.f16 %rs56077,%rs56056,%rs56062;
}
	// end inline asm
	// begin inline asm
	{add.f16 %rs56080,%rs56056,%rs56077;
}
	// end inline asm
	// begin inline asm
	{mul.f16 %rs56083,%rs56062,%rs56068;
}
	// end inline asm
	// begin inline asm
	{add.f16 %rs56086,%rs56062,%rs56083;
}
	// end inline asm
	// begin inline asm
	{mul.f16 %rs56089,%rs56068,%rs56074;
}
	// end inline asm
	// begin inline asm
	{add.f16 %rs56092,%rs56068,%rs56089;
}
	// end inline asm
	// begin inline asm
	{mul.f16 %rs56095,%rs56074,%rs56080;
}
	// end inline asm
	// begin inline asm
	{add.f16 %rs56098,%rs56074,%rs56095;
}
	// end inline asm
	// begin inline asm
	{mul.f16 %rs56101,%rs56080,%rs56086;
}
	// end inline asm
	// begin inline asm
	{add.f16 %rs56104,%rs56080,%rs56101;
}
	// end inline asm
	// begin inline asm
	{mul.f16 %rs56107,%rs56086,%rs56092;
}
	// end inline asm
	// begin inline asm
	{add.f16 %rs56110,%rs56086,%rs56107;
}
	// end inline asm
	// begin inline asm
	{mul.f16 %rs56113,%rs56092,%rs56098;
}
	// end inline asm
	// begin inline asm
	{add.f16 %rs56116,%rs56092,%rs56113;
}
	// end inline asm
	// begin inline asm
	{mul.f16 %rs56119,%rs56098,%rs56104;
}
	// end inline asm
	// begin inline asm
	{add.f16 %rs56122,%rs56098,%rs56119;
}
	// end inline asm
	// begin inline asm
	{mul.f16 %rs56125,%rs56104,%rs56110;
}
	// end inline asm
	// begin inline asm
	{add.f16 %rs56128,%rs56104,%rs56125;
}
	// end inline asm
	// begin inline asm
	{mul.f16 %rs56131,%rs56110,%rs56116;
}
	// end inline asm
	// begin inline asm
	{add.f16 %rs56134,%rs56110,%rs56131;
}
	// end inline asm
	// begin inline asm
	{mul.f16 %rs56137,%rs56116,%rs56122;
}
	// end inline asm
	// begin inline asm
	{add.f16 %rs56140,%rs56116,%rs56137;
}
	// end inline asm
	// begin inline asm
	{mul.f16 %rs56143,%rs56122,%rs56128;
}
	// end inline asm
	// begin inline asm
	{add.f16 %rs56146,%rs56122,%rs56143;
}
	// end inline asm
	// begin inline asm
	{mul.f16 %rs56149,%rs56128,%rs56134;
}
	// end inline asm
	// begin inline asm
	{add.f16 %rs56152,%rs56128,%rs56149;
}
	// end inline asm
	// begin inline asm
	{mul.f16 %rs56155,%rs56134,%rs56140;
}
	// end inline asm
	// begin inline asm
	{add.f16 %rs56158,%rs56134,%rs56155;
}
	// end inline asm
	// begin inline asm
	{mul.f16 %rs56161,%rs56140,%rs56146;
}
	// end inline asm
	// begin inline asm
	{add.f16 %rs56164,%rs56140,%rs56161;
}
	// end inline asm
	// begin inline asm
	{mul.f16 %rs56167,%rs56146,%rs56152;
}
	// end inline asm
	// begin inline asm
	{add.f16 %rs56170,%rs56146,%rs56167;
}
	// end inline asm
	// begin inline asm
	{mul.f16 %rs56173,%rs56152,%rs56158;
}
	// end inline asm
	// begin inline asm
	{add.f16 %rs56176,%rs56152,%rs56173;
}
	// end inline asm
	// begin inline asm
	{mul.f16 %rs56179,%rs56158,%rs56164;
}
	// end inline asm
	// begin inline asm
	{add.f16 %rs56182,%rs56158,%rs56179;
}
	// end inline asm
	// begin inline asm
	{mul.f16 %rs56185,%rs56164,%rs56170;
}
	// end inline asm
	// begin inline asm
	{add.f16 %rs56188,%rs56164,%rs56185;
}
	// end inline asm
	// begin inline asm
	{mul.f16 %rs56191,%rs56170,%rs56176;
}
	// end inline asm
	// begin inline asm
	{add.f16 %rs56194,%rs56170,%rs56191;
}
	// end inline asm
	// begin inline asm
	{mul.f16 %rs56197,%rs56176,%rs56182;
}
	// end inline asm
	// begin inline asm
	{add.f16 %rs56200,%rs56176,%rs56197;
}
	// end inline asm
	// begin inline asm
	{mul.f16 %rs56203,%rs56182,%rs56188;
}
	// end inline asm
	// begin inline asm
	{add.f16 %rs56206,%rs56182,%rs56203;
}
	// end inline asm
	// begin inline asm
	{mul.f16 %rs56209,%rs56188,%rs56194;
}
	// end inline asm
	// begin inline asm
	{add.f16 %rs56212,%rs56188,%rs56209;
}
	// end inline asm
	// begin inline asm
	{mul.f16 %rs56215,%rs56194,%rs56200;
}
	// end inline asm
	// begin inline asm
	{add.f16 %rs56218,%rs56194,%rs56215;
}
	// end inline asm
	// begin inline asm
	{mul.f16 %rs56221,%rs56200,%rs56206;
}
	// end inline asm
	// begin inline asm
	{add.f16 %rs56224,%rs56200,%rs56221;
}
	// end inline asm
	// begin inline asm
	{mul.f16 %rs56227,%rs56206,%rs56212;
}
	// end inline asm
	// begin inline asm
	{add.f16 %rs56230,%rs56206,%rs56227;
}
	// end inline asm
	// begin inline asm
	{mul.f16 %rs56233,%rs56212,%rs56218;
}
	// end inline asm
	// begin inline asm
	{add.f16 %rs56236,%rs56212,%rs56233;
}
	// end inline asm
	// begin inline asm
	{mul.f16 %rs56239,%rs56218,%rs56224;
}
	// end inline asm
	// begin inline asm
	{add.f16 %rs56242,%rs56218,%rs56239;
}
	// end inline asm
	// begin inline asm
	{mul.f16 %rs56245,%rs56224,%rs56230;
}
	// end inline asm
	// begin inline asm
	{add.f16 %rs56248,%rs56224,%rs56245;
}
	// end inline asm
	// begin inline asm
	{mul.f16 %rs56251,%rs56230,%rs56236;
}
	// end inline asm
	// begin inline asm
	{add.f16 %rs56254,%rs56230,%rs56251;
}
	// end inline asm
	// begin inline asm
	{mul.f16 %rs56257,%rs56236,%rs56242;
}
	// end inline asm
	// begin inline asm
	{add.f16 %rs56260,%rs56236,%rs56257;
}
	// end inline asm
	// begin inline asm
	{mul.f16 %rs56263,%rs56242,%rs56248;
}
	// end inline asm
	// begin inline asm
	{add.f16 %rs56266,%rs56242,%rs56263;
}
	// end inline asm
	// begin inline asm
	{mul.f16 %rs56269,%rs56248,%rs56254;
}
	// end inline asm
	// begin inline asm
	{add.f16 %rs56272,%rs56248,%rs56269;
}
	// end inline asm
	// begin inline asm
	{mul.f16 %rs56275,%rs56254,%rs56260;
}
	// end inline asm
	// begin inline asm
	{add.f16 %rs56278,%rs56254,%rs56275;
}
	// end inline asm
	// begin inline asm
	{mul.f16 %rs56281,%rs56260,%rs56266;
}
	// end inline asm
	// begin inline asm
	{add.f16 %rs56284,%rs56260,%rs56281;
}
	// end inline asm
	// begin inline asm
	{mul.f16 %rs56287,%rs56266,%rs56272;
}
	// end inline asm
	// begin inline asm
	{add.f16 %rs56290,%rs56266,%rs56287;
}
	// end inline asm
	// begin inline asm
	{mul.f16 %rs56293,%rs56272,%rs56278;
}
	// end inline asm
	// begin inline asm
	{add.f16 %rs56296,%rs56272,%rs56293;
}
	// end inline asm
	// begin inline asm
	{mul.f16 %rs56299,%rs56278,%rs56284;
}
	// end inline asm
	// begin inline asm
	{add.f16 %rs56302,%rs56278,%rs56299;
}
	// end inline asm
	// begin inline asm
	{mul.f16 %rs56305,%rs56284,%rs56290;
}
	// end inline asm
	// begin inline asm
	{add.f16 %rs56308,%rs56284,%rs56305;
}
	// end inline asm
	// begin inline asm
	{mul.f16 %rs56311,%rs56290,%rs56296;
}
	// end inline asm
	// begin inline asm
	{add.f16 %rs56314,%rs56290,%rs56311;
}
	// end inline asm
	// begin inline asm
	{mul.f16 %rs56317,%rs56296,%rs56302;
}
	// end inline asm
	// begin inline asm
	{add.f16 %rs56320,%rs56296,%rs56317;
}
	// end inline asm
	// begin inline asm
	{mul.f16 %rs56323,%rs56302,%rs56308;
}
	// end inline asm
	// begin inline asm
	{add.f16 %rs56326,%rs56302,%rs56323;
}
	// end inline asm
	// begin inline asm
	{mul.f16 %rs56329,%rs56308,%rs56314;
}
	// end inline asm
	// begin inline asm
	{add.f16 %rs56332,%rs56308,%rs56329;
}
	// end inline asm
	// begin inline asm
	{mul.f16 %rs56335,%rs56314,%rs56320;
}
	// end inline asm
	// begin inline asm
	{add.f16 %rs56338,%rs56314,%rs56335;
}
	// end inline asm
	// begin inline asm
	{mul.f16 %rs56341,%rs56320,%rs56326;
}
	// end inline asm
	// begin inline asm
	{add.f16 %rs56344,%rs56320,%rs56341;
}
	// end inline asm
	// begin inline asm
	{mul.f16 %rs56347,%rs56326,%rs56332;
}
	// end inline asm
	// begin inline asm
	{add.f16 %rs56350,%rs56326,%rs56347;
}
	// end inline asm
	// begin inline asm
	{mul.f16 %rs56353,%rs56332,%rs56338;
}
	// end inline asm
	// begin inline asm
	{add.f16 %rs56356,%rs56332,%rs56353;
}
	// end inline asm
	// begin inline asm
	{mul.f16 %rs56359,%rs56338,%rs56344;
}
	// end inline asm
	// begin inline asm
	{add.f16 %rs56362,%rs56338,%rs56359;
}
	// end inline asm
	// begin inline asm
	{mul.f16 %rs56365,%rs56344,%rs56350;
}
	// end inline asm
	// begin inline asm
	{add.f16 %rs56368,%rs56344,%rs56365;
}
	// end inline asm
	// begin inline asm
	{mul.f16 %rs56371,%rs56350,%rs56356;
}
	// end inline asm
	// begin inline asm
	{add.f16 %rs56374,%rs56350,%rs56371;
}
	// end inline asm
	// begin inline asm
	{mul.f16 %rs56377,%rs56356,%rs56362;
}
	// end inline asm
	// begin inline asm
	{add.f16 %rs56380,%rs56356,%rs56377;
}
	// end inline asm
	// begin inline asm
	{mul.f16 %rs56383,%rs56362,%rs56368;
}
	// end inline asm
	// begin inline asm
	{add.f16 %rs56386,%rs56362,%rs56383;
}
	// end inline asm
	// begin inline asm
	{mul.f16 %rs56389,%rs56368,%rs56374;
}
	// end inline asm
	// begin inline asm
	{add.f16 %rs56392,%rs56368,%rs56389;
}
	// end inline asm
	// begin inline asm
	{mul.f16 %rs56395,%rs56374,%rs56380;
}
	// end inline asm
	// begin inline asm
	{add.f16 %rs56398,%rs56374,%rs56395;
}
	// end inline asm
	// begin inline asm
	{mul.f16 %rs56401,%rs56380,%rs56386;
}
	// end inline asm
	// begin inline asm
	{add.f16 %rs56404,%rs56380,%rs56401;
}
	// end inline asm
	// begin inline asm
	{mul.f16 %rs56407,%rs56386,%rs56392;
}
	// end inline asm
	// begin inline asm
	{add.f16 %rs56410,%rs56386,%rs56407;
}
	// end inline asm
	// begin inline asm
	{mul.f16 %rs56413,%rs56392,%rs56398;
}
	// end inline asm
	// begin inline asm
	{add.f16 %rs56416,%rs56392,%rs56413;
}
	// end inline asm
	// begin inline asm
	{mul.f16 %rs56419,%rs56398,%rs56404;
}
	// end inline asm
	// begin inline asm
	{add.f16 %rs56422,%rs56398,%rs56419;
}
	// end inline asm
	// begin inline asm
	{mul.f16 %rs56425,%rs56404,%rs56410;
}
	// end inline asm
	// begin inline asm
	{add.f16 %rs56428,%rs56404,%rs56425;
}
	// end inline asm
	// begin inline asm
	{mul.f16 %rs56431,%rs56410,%rs56416;
}
	// end inline asm
	// begin inline asm
	{add.f16 %rs56434,%rs56410,%rs56431;
}
	// end inline asm
	// begin inline asm
	{mul.f16 %rs56437,%rs56416,%rs56422;
}
	// end inline asm
	// begin inline asm
	{add.f16 %rs56440,%rs56416,%rs56437;
}
	// end inline asm
	// begin inline asm
	{mul.f16 %rs56443,%rs56422,%rs56428;
}
	// end inline asm
	// begin inline asm
	{add.f16 %rs56446,%rs56422,%rs56443;
}
	// end inline asm
	// begin inline asm
	{mul.f16 %rs56449,%rs56428,%rs56434;
}
	// end inline asm
	// begin inline asm
	{add.f16 %rs56452,%rs56428,%rs56449;
}
	// end inline asm
	// begin inline asm
	{mul.f16 %rs56455,%rs56434,%rs56440;
}
	// end inline asm
	// begin inline asm
	{add.f16 %rs56458,%rs56434,%rs56455;
}
	// end inline asm
	// begin inline asm
	{mul.f16 %rs56461,%rs56440,%rs56446;
}
	// end inline asm
	// begin inline asm
	{add.f16 %rs56464,%rs56440,%rs56461;
}
	// end inline asm
	// begin inline asm
	{mul.f16 %rs56467,%rs56446,%rs56452;
}
	// end inline asm
	// begin inline asm
	{add.f16 %rs56470,%rs56446,%rs56467;
}
	// end inline asm
	// begin inline asm
	{mul.f16 %rs56473,%rs56452,%rs56458;
}
	// end inline asm
	// begin inline asm
	{add.f16 %rs56476,%rs56452,%rs56473;
}
	// end inline asm
	// begin inline asm
	{mul.f16 %rs56479,%rs56458,%rs56464;
}
	// end inline asm
	// begin inline asm
	{add.f16 %rs56482,%rs56458,%rs56479;
}
	// end inline asm
	// begin inline asm
	{mul.f16 %rs56485,%rs56464,%rs56470;
}
	// end inline asm
	// begin inline asm
	{add.f16 %rs56488,%rs56464,%rs56485;
}
	// end inline asm
	// begin inline asm
	{mul.f16 %rs56491,%rs56470,%rs56476;
}
	// end inline asm
	// begin inline asm
	{add.f16 %rs56494,%rs56470,%rs56491;
}
	// end inline asm
	// begin inline asm
	{mul.f16 %rs56497,%rs56476,%rs56482;
}
	// end inline asm
	// begin inline asm
	{add.f16 %rs56500,%rs56476,%rs56497;
}
	// end inline asm
	// begin inline asm
	{mul.f16 %rs56503,%rs56482,%rs56488;
}
	// end inline asm
	// begin inline asm
	{add.f16 %rs56506,%rs56482,%rs56503;
}
	// end inline asm
	// begin inline asm
	{mul.f16 %rs56509,%rs56488,%rs56494;
}
	// end inline asm
	// begin inline asm
	{add.f16 %rs56512,%rs56488,%rs56509;
}
	// end inline asm
	// begin inline asm
	{mul.f16 %rs56515,%rs56494,%rs56500;
}
	// end inline asm
	// begin inline asm
	{add.f16 %rs56518,%rs56494,%rs56515;
}
	// end inline asm
	// begin inline asm
	{mul.f16 %rs56521,%rs56500,%rs56506;
}
	// end inline asm
	// begin inline asm
	{add.f16 %rs56524,%rs56500,%rs56521;
}
	// end inline asm
	// begin inline asm
	{mul.f16 %rs56527,%rs56506,%rs56512;
}
	// end inline asm
	// begin inline asm
	{add.f16 %rs56530,%rs56506,%rs56527;
}
	// end inline asm
	// begin inline asm
	{mul.f16 %rs56533,%rs56512,%rs56518;
}
	// end inline asm
	// begin inline asm
	{add.f16 %rs56536,%rs56512,%rs56533;
}
	// end inline asm
	// begin inline asm
	{mul.f16 %rs56539,%rs56518,%rs56524;
}
	// end inline asm
	// begin inline asm
	{add.f16 %rs56542,%rs56518,%rs56539;
}
	// end inline asm
	// begin inline asm
	{mul.f16 %rs56545,%rs56524,%rs56530;
}
	// end inline asm
	// begin inline asm
	{add.f16 %rs56548,%rs56524,%rs56545;
}
	// end inline asm
	// begin inline asm
	{mul.f16 %rs56551,%rs56530,%rs56536;
}
	// end inline asm
	// begin inline asm
	{add.f16 %rs56554,%rs56530,%rs56551;
}
	// end inline asm
	// begin inline asm
	{mul.f16 %rs56557,%rs56536,%rs56542;
}
	// end inline asm
	// begin inline asm
	{add.f16 %rs56560,%rs56536,%rs56557;
}
	// end inline asm
	// begin inline asm
	{mul.f16 %rs56563,%rs56542,%rs56548;
}
	// end inline asm
	// begin inline asm
	{add.f16 %rs56566,%rs56542,%rs56563;
}
	// end inline asm
	// begin inline asm
	{mul.f16 %rs56569,%rs56548,%rs56554;
}
	// end inline asm
	// begin inline asm
	{add.f16 %rs56572,%rs56548,%rs56569;
}
	// end inline asm
	// begin inline asm
	{mul.f16 %rs56575,%rs56554,%rs56560;
}
	// end inline asm
	// begin inline asm
	{add.f16 %rs56578,%rs56554,%rs56575;
}
	// end inline asm
	// begin inline asm
	{mul.f16 %rs56581,%rs56560,%rs56566;
}
	// end inline asm
	// begin inline asm
	{add.f16 %rs56584,%rs56560,%rs56581;
}
	// end inline asm
	// begin inline asm
	{mul.f16 %rs56587,%rs56566,%rs56572;
}
	// end inline asm
	// begin inline asm
	{add.f16 %rs56590,%rs56566,%rs56587;
}
	// end inline asm
	// begin inline asm
	{mul.f16 %rs56593,%rs56572,%rs56578;
}
	// end inline asm
	// begin inline asm
	{add.f16 %rs56596,%rs56572,%rs56593;
}
	// end inline asm
	// begin inline asm
	{mul.f16 %rs56599,%rs56578,%rs56584;
}
	// end inline asm
	// begin inline asm
	{add.f16 %rs56602,%rs56578,%rs56599;
}
	// end inline asm
	// begin inline asm
	{mul.f16 %rs56605,%rs56584,%rs56590;
}
	// end inline asm
	// begin inline asm
	{add.f16 %rs56608,%rs56584,%rs56605;
}
	// end inline asm
	// begin inline asm
	{mul.f16 %rs56611,%rs56590,%rs56596;
}
	// end inline asm
	// begin inline asm
	{add.f16 %rs56614,%rs56590,%rs56611;
}
	// end inline asm
	// begin inline asm
	{mul.f16 %rs56617,%rs56596,%rs56602;
}
	// end inline asm
	// begin inline asm
	{add.f16 %rs56620,%rs56596,%rs56617;
}
	// end inline asm
	// begin inline asm
	{mul.f16 %rs56623,%rs56602,%rs56608;
}
	// end inline asm
	// begin inline asm
	{add.f16 %rs56626,%rs56602,%rs56623;
}
	// end inline asm
	// begin inline asm
	{mul.f16 %rs56629,%rs56608,%rs56614;
}
	// end inline asm
	// begin inline asm
	{add.f16 %rs56632,%rs56608,%rs56629;
}
	// end inline asm
	// begin inline asm
	{mul.f16 %rs56635,%rs56614,%rs56620;
}
	// end inline asm
	// begin inline asm
	{add.f16 %rs56638,%rs56614,%rs56635;
}
	// end inline asm
	// begin inline asm
	{mul.f16 %rs56641,%rs56620,%rs56626;
}
	// end inline asm
	// begin inline asm
	{add.f16 %rs56644,%rs56620,%rs56641;
}
	// end inline asm
	// begin inline asm
	{mul.f16 %rs56647,%rs56626,%rs56632;
}
	// end inline asm
	// begin inline asm
	{add.f16 %rs56650,%rs56626,%rs56647;
}
	// end inline asm
	// begin inline asm
	{mul.f16 %rs56653,%rs56632,%rs56638;
}
	// end inline asm
	// begin inline asm
	{add.f16 %rs56656,%rs56632,%rs56653;
}
	// end inline asm
	// begin inline asm
	{mul.f16 %rs56659,%rs56638,%rs56644;
}
	// end inline asm
	// begin inline asm
	{add.f16 %rs56662,%rs56638,%rs56659;
}
	// end inline asm
	// begin inline asm
	{mul.f16 %rs56665,%rs56644,%rs56650;
}
	// end inline asm
	// begin inline asm
	{add.f16 %rs56668,%rs56644,%rs56665;
}
	// end inline asm
	// begin inline asm
	{mul.f16 %rs56671,%rs56650,%rs56656;
}
	// end inline asm
	// begin inline asm
	{add.f16 %rs56674,%rs56650,%rs56671;
}
	// end inline asm
	// begin inline asm
	{mul.f16 %rs56677,%rs56656,%rs56662;
}
	// end inline asm
	// begin inline asm
	{add.f16 %rs56680,%rs56656,%rs56677;
}
	// end inline asm
	// begin inline asm
	{mul.f16 %rs56683,%rs56662,%rs56668;
}
	// end inline asm
	// begin inline asm
	{add.f16 %rs56686,%rs56662,%rs56683;
}
	// end inline asm
	// begin inline asm
	{mul.f16 %rs56689,%rs56668,%rs56674;
}
	// end inline asm
	// begin inline asm
	{add.f16 %rs56692,%rs56668,%rs56689;
}
	// end inline asm
	// begin inline asm
	{mul.f16 %rs56695,%rs56674,%rs56680;
}
	// end inline asm
	// begin inline asm
	{add.f16 %rs56698,%rs56674,%rs56695;
}
	// end inline asm
	// begin inline asm
	{mul.f16 %rs56701,%rs56680,%rs56686;
}
	// end inline asm
	// begin inline asm
	{add.f16 %rs56704,%rs56680,%rs56701;
}
	// end inline asm
	// begin inline asm
	{mul.f16 %rs56707,%rs56686,%rs56692;
}
	// end inline asm
	// begin inline asm
	{add.f16 %rs56710,%rs56686,%rs56707;
}
	// end inline asm
	// begin inline asm
	{mul.f16 %rs56713,%rs56692,%rs56698;
}
	// end inline asm
	// begin inline asm
	{add.f16 %rs56716,%rs56692,%rs56713;
}
	// end inline asm
	// begin inline asm
	{mul.f16 %rs56719,%rs56698,%rs56704;
}
	// end inline asm
	// begin inline asm
	{add.f16 %rs56722,%rs56698,%rs56719;
}
	// end inline asm
	// begin inline asm
	{mul.f16 %rs56725,%rs56704,%rs56710;
}
	// end inline asm
	// begin inline asm
	{add.f16 %rs56728,%rs56704,%rs56725;
}
	// end inline asm
	// begin inline asm
	{mul.f16 %rs56731,%rs56710,%rs56716;
}
	// end inline asm
	// begin inline asm
	{add.f16 %rs56734,%rs56710,%rs56731;
}
	// end inline asm
	// begin inline asm
	{mul.f16 %rs56737,%rs56716,%rs56722;
}
	// end inline asm
	// begin inline asm
	{add.f16 %rs56740,%rs56716,%rs56737;
}
	// end inline asm
	// begin inline asm
	{mul.f16 %rs56743,%rs56722,%rs56728;
}
	// end inline asm
	// begin inline asm
	{add.f16 %rs56746,%rs56722,%rs56743;
}
	// end inline asm
	// begin inline asm
	{mul.f16 %rs56749,%rs56728,%rs56734;
}
	// end inline asm
	// begin inline asm
	{add.f16 %rs56752,%rs56728,%rs56749;
}
	// end inline asm
	// begin inline asm
	{mul.f16 %rs56755,%rs56734,%rs56740;
}
	// end inline asm
	// begin inline asm
	{add.f16 %rs56758,%rs56734,%rs56755;
}
	// end inline asm
	// begin inline asm
	{mul.f16 %rs56761,%rs56740,%rs56746;
}
	// end inline asm
	// begin inline asm
	{add.f16 %rs56764,%rs56740,%rs56761;
}
	// end inline asm
	// begin inline asm
	{mul.f16 %rs56767,%rs56746,%rs56752;
}
	// end inline asm
	// begin inline asm
	{add.f16 %rs56770,%rs56746,%rs56767;
}
	// end inline asm
	// begin inline asm
	{mul.f16 %rs56773,%rs56752,%rs56758;
}
	// end inline asm
	// begin inline asm
	{add.f16 %rs56776,%rs56752,%rs56773;
}
	// end inline asm
	// begin inline asm
	{mul.f16 %rs56779,%rs56758,%rs56764;
}
	// end inline asm
	// begin inline asm
	{add.f16 %rs56782,%rs56758,%rs56779;
}
	// end inline asm
	// begin inline asm
	{mul.f16 %rs56785,%rs56764,%rs56770;
}
	// end inline asm
	// begin inline asm
	{add.f16 %rs56788,%rs56764,%rs56785;
}
	// end inline asm
	// begin inline asm
	{mul.f16 %rs56791,%rs56770,%rs56776;
}
	// end inline asm
	// begin inline asm
	{add.f16 %rs56794,%rs56770,%rs56791;
}
	// end inline asm
	// begin inline asm
	{mul.f16 %rs56797,%rs56776,%rs56782;
}
	// end inline asm
	// begin inline asm
	{add.f16 %rs56800,%rs56776,%rs56797;
}
	// end inline asm
	// begin inline asm
	{mul.f16 %rs56803,%rs56782,%rs56788;
}
	// end inline asm
	// begin inline asm
	{add.f16 %rs56806,%rs56782,%rs56803;
}
	// end inline asm
	// begin inline asm
	{mul.f16 %rs56809,%rs56788,%rs56794;
}
	// end inline asm
	// begin inline asm
	{add.f16 %rs56812,%rs56788,%rs56809;
}
	// end inline asm
	// begin inline asm
	{mul.f16 %rs56815,%rs56794,%rs56800;
}
	// end inline asm
	// begin inline asm
	{add.f16 %rs56818,%rs56794,%rs56815;
}
	// end inline asm
	// begin inline asm
	{mul.f16 %rs56821,%rs56800,%rs56806;
}
	// end inline asm
	// begin inline asm
	{add.f16 %rs56824,%rs56800,%rs56821;
}
	// end inline asm
	// begin inline asm
	{mul.f16 %rs56827,%rs56806,%rs56812;
}
	// end inline asm
	// begin inline asm
	{add.f16 %rs56830,%rs56806,%rs56827;
}
	// end inline asm
	// begin inline asm
	{mul.f16 %rs56833,%rs56812,%rs56818;
}
	// end inline asm
	// begin inline asm
	{add.f16 %rs56836,%rs56812,%rs56833;
}
	// end inline asm
	// begin inline asm
	{mul.f16 %rs56839,%rs56818,%rs56824;
}
	// end inline asm
	// begin inline asm
	{add.f16 %rs56842,%rs56818,%rs56839;
}
	// end inline asm
	// begin inline asm
	{mul.f16 %rs56845,%rs56824,%rs56830;
}
	// end inline asm
	// begin inline asm
	{add.f16 %rs56848,%rs56824,%rs56845;
}
	// end inline asm
	// begin inline asm
	{mul.f16 %rs56851,%rs56830,%rs56836;
}
	// end inline asm
	// begin inline asm
	{add.f16 %rs56854,%rs56830,%rs56851;
}
	// end inline asm
	// begin inline asm
	{mul.f16 %rs56857,%rs56836,%rs56842;
}
	// end inline asm
	// begin inline asm
	{add.f16 %rs56860,%rs56836,%rs56857;
}
	// end inline asm
	// begin inline asm
	{mul.f16 %rs56863,%rs56842,%rs56848;
}
	// end inline asm
	// begin inline asm
	{add.f16 %rs56866,%rs56842,%rs56863;
}
	// end inline asm
	// begin inline asm
	{mul.f16 %rs56869,%rs56848,%rs56854;
}
	// end inline asm
	// begin inline asm
	{add.f16 %rs56872,%rs56848,%rs56869;
}
	// end inline asm
	// begin inline asm
	{mul.f16 %rs56875,%rs56854,%rs56860;
}
	// end inline asm
	// begin inline asm
	{add.f16 %rs56878,%rs56854,%rs56875;
}
	// end inline asm
	// begin inline asm
	{mul.f16 %rs56881,%rs56860,%rs56866;
}
	// end inline asm
	// begin inline asm
	{add.f16 %rs56884,%rs56860,%rs56881;
}
	// end inline asm
	// begin inline asm
	{mul.f16 %rs56887,%rs56866,%rs56872;
}
	// end inline asm
	// begin inline asm
	{add.f16 %rs56890,%rs56866,%rs56887;
}
	// end inline asm
	// begin inline asm
	{mul.f16 %rs56893,%rs56872,%rs56878;
}
	// end inline asm
	// begin inline asm
	{add.f16 %rs56896,%rs56872,%rs56893;
}
	// end inline asm
	// begin inline asm
	{mul.f16 %rs56899,%rs56878,%rs56884;
}
	// end inline asm
	// begin inline asm
	{add.f16 %rs56902,%rs56878,%rs56899;
}
	// end inline asm
	// begin inline asm
	{mul.f16 %rs56905,%rs56884,%rs56890;
}
	// end inline asm
	// begin inline asm
	{add.f16 %rs56908,%rs56884,%rs56905;
}
	// end inline asm
	// begin inline asm
	{mul.f16 %rs56911,%rs56890,%rs56896;
}
	// end inline asm
	// begin inline asm
	{add.f16 %rs56914,%rs56890,%rs56911;
}
	// end inline asm
	// begin inline asm
	{mul.f16 %rs56917,%rs56896,%rs56902;
}
	// end inline asm
	// begin inline asm
	{add.f16 %rs56920,%rs56896,%rs56917;
}
	// end inline asm
	// begin inline asm
	{mul.f16 %rs56923,%rs56902,%rs56908;
}
	// end inline asm
	// begin inline asm
	{add.f16 %rs56926,%rs56902,%rs56923;
}
	// end inline asm
	// begin inline asm
	{mul.f16 %rs56929,%rs56908,%rs56914;
}
	// end inline asm
	// begin inline asm
	{add.f16 %rs56932,%rs56908,%rs56929;
}
	// end inline asm
	// begin inline asm
	{mul.f16 %rs56935,%rs56914,%rs56920;
}
	// end inline asm
	// begin inline asm
	{add.f16 %rs56938,%rs56914,%rs56935;
}
	// end inline asm
	// begin inline asm
	{mul.f16 %rs56941,%rs56920,%rs56926;
}
	// end inline asm
	// begin inline asm
	{add.f16 %rs56944,%rs56920,%rs56941;
}
	// end inline asm
	// begin inline asm
	{mul.f16 %rs56947,%rs56926,%rs56932;
}
	// end inline asm
	// begin inline asm
	{add.f16 %rs56950,%rs56926,%rs56947;
}
	// end inline asm
	// begin inline asm
	{mul.f16 %rs56953,%rs56932,%rs56938;
}
	// end inline asm
	// begin inline asm
	{add.f16 %rs56956,%rs56932,%rs56953;
}
	// end inline asm
	// begin inline asm
	{mul.f16 %rs56959,%rs56938,%rs56944;
}
	// end inline asm
	// begin inline asm
	{add.f16 %rs56962,%rs56938,%rs56959;
}
	// end inline asm
	// begin inline asm
	{mul.f16 %rs56965,%rs56944,%rs56950;
}
	// end inline asm
	// begin inline asm
	{add.f16 %rs56968,%rs56944,%rs56965;
}
	// end inline asm
	// begin inline asm
	{mul.f16 %rs56971,%rs56950,%rs56956;
}
	// end inline asm
	// begin inline asm
	{add.f16 %rs56974,%rs56950,%rs56971;
}
	// end inline asm
	// begin inline asm
	{mul.f16 %rs56977,%rs56956,%rs56962;
}
	// end inline asm
	// begin inline asm
	{add.f16 %rs56980,%rs56956,%rs56977;
}
	// end inline asm
	// begin inline asm
	{mul.f16 %rs56983,%rs56962,%rs56968;
}
	// end inline asm
	// begin inline asm
	{add.f16 %rs56986,%rs56962,%rs56983;
}
	// end inline asm
	// begin inline asm
	{mul.f16 %rs56989,%rs56968,%rs56974;
}
	// end inline asm
	// begin inline asm
	{add.f16 %rs56992,%rs56968,%rs56989;
}
	// end inline asm
	// begin inline asm
	{mul.f16 %rs56995,%rs56974,%rs56980;
}
	// end inline asm
	// begin inline asm
	{add.f16 %rs56998,%rs56974,%rs56995;
}
	// end inline asm
	// begin inline asm
	{mul.f16 %rs57001,%rs56980,%rs56986;
}
	// end inline asm
	// begin inline asm
	{add.f16 %rs57004,%rs56980,%rs57001;
}
	// end inline asm
	// begin inline asm
	{mul.f16 %rs57007,%rs56986,%rs56992;
}
	// end inline asm
	// begin inline asm
	{add.f16 %rs57010,%rs56986,%rs57007;
}
	// end inline asm
	// begin inline asm
	{mul.f16 %rs57013,%rs56992,%rs56998;
}
	// end inline asm
	// begin inline asm
	{add.f16 %rs57016,%rs56992,%rs57013;
}
	// end inline asm
	// begin inline asm
	{mul.f16 %rs57019,%rs56998,%rs57004;
}
	// end inline asm
	// begin inline asm
	{add.f16 %rs57022,%rs56998,%rs57019;
}
	// end inline asm
	// begin inline asm
	{mul.f16 %rs57025,%rs57004,%rs57010;
}
	// end inline asm
	// begin inline asm
	{add.f16 %rs57028,%rs57004,%rs57025;
}
	// end inline asm
	// begin inline asm
	{mul.f16 %rs57031,%rs57010,%rs57016;
}
	// end inline asm
	// begin inline asm
	{add.f16 %rs57034,%rs57010,%rs57031;
}
	// end inline asm
	// begin inline asm
	{mul.f16 %rs57037,%rs57016,%rs57022;
}
	// end inline asm
	// begin inline asm
	{add.f16 %rs57040,%rs57016,%rs57037;
}
	// end inline asm
	// begin inline asm
	{mul.f16 %rs57043,%rs57022,%rs57028;
}
	// end inline asm
	// begin inline asm
	{add.f16 %rs57046,%rs57022,%rs57043;
}
	// end inline asm
	// begin inline asm
	{mul.f16 %rs57049,%rs57028,%rs57034;
}
	// end inline asm
	// begin inline asm
	{add.f16 %rs57052,%rs57028,%rs57049;
}
	// end inline asm
	// begin inline asm
	{mul.f16 %rs57055,%rs57034,%rs57040;
}
	// end inline asm
	// begin inline asm
	{add.f16 %rs57058,%rs57034,%rs57055;
}
	// end inline asm
	// begin inline asm
	{mul.f16 %rs57061,%rs57040,%rs57046;
}
	// end inline asm
	// begin inline asm
	{add.f16 %rs57064,%rs57040,%rs57061;
}
	// end inline asm
	// begin inline asm
	{mul.f16 %rs57067,%rs57046,%rs57052;
}
	// end inline asm
	// begin inline asm
	{add.f16 %rs57070,%rs57046,%rs57067;
}
	// end inline asm
	// begin inline asm
	{mul.f16 %rs57073,%rs57052,%rs57058;
}
	// end inline asm
	// begin inline asm
	{add.f16 %rs57076,%rs57052,%rs57073;
}
	// end inline asm
	// begin inline asm
	{mul.f16 %rs57079,%rs57058,%rs57064;
}
	// end inline asm
	// begin inline asm
	{add.f16 %rs57082,%rs57058,%rs57079;
}
	// end inline asm
	// begin inline asm
	{mul.f16 %rs57085,%rs57064,%rs57070;
}
	// end inline asm
	// begin inline asm
	{add.f16 %rs57088,%rs57064,%rs57085;
}
	// end inline asm
	// begin inline asm
	{mul.f16 %rs57091,%rs57070,%rs57076;
}
	// end inline asm
	// begin inline asm
	{add.f16 %rs57094,%rs57070,%rs57091;
}
	// end inline asm
	// begin inline asm
	{mul.f16 %rs57097,%rs57076,%rs57082;
}
	// end inline asm
	// begin inline asm
	{add.f16 %rs57100,%rs57076,%rs57097;
}
	// end inline asm
	// begin inline asm
	{mul.f16 %rs57103,%rs57082,%rs57088;
}
	// end inline asm
	// begin inline asm
	{add.f16 %rs57106,%rs57082,%rs57103;
}
	// end inline asm
	// begin inline asm
	{mul.f16 %rs57109,%rs57088,%rs57094;
}
	// end inline asm
	// begin inline asm
	{add.f16 %rs57112,%rs57088,%rs57109;
}
	// end inline asm
	// begin inline asm
	{mul.f16 %rs57115,%rs57094,%rs57100;
}
	// end inline asm
	// begin inline asm
	{add.f16 %rs57118,%rs57094,%rs57115;
}
	// end inline asm
	// begin inline asm
	{mul.f16 %rs57121,%rs57100,%rs57106;
}
	// end inline asm
	// begin inline asm
	{add.f16 %rs57124,%rs57100,%rs57121;
}
	// end inline asm
	// begin inline asm
	{mul.f16 %rs57127,%rs57106,%rs57112;
}
	// end inline asm
	// begin inline asm
	{add.f16 %rs57130,%rs57106,%rs57127;
}
	// end inline asm
	// begin inline asm
	{mul.f16 %rs57133,%rs57112,%rs57118;
}
	// end inline asm
	// begin inline asm
	{add.f16 %rs57136,%rs57112,%rs57133;
}
	// end inline asm
	// begin inline asm
	{mul.f16 %rs57139,%rs57118,%rs57124;
}
	// end inline asm
	// begin inline asm
	{add.f16 %rs57142,%rs57118,%rs57139;
}
	// end inline asm
	// begin inline asm
	{mul.f16 %rs57145,%rs57124,%rs57130;
}
	// end inline asm
	// begin inline asm
	{add.f16 %rs57148,%rs57124,%rs57145;
}
	// end inline asm
	// begin inline asm
	{mul.f16 %rs57151,%rs57130,%rs57136;
}
	// end inline asm
	// begin inline asm
	{add.f16 %rs57154,%rs57130,%rs57151;
}
	// end inline asm
	// begin inline asm
	{mul.f16 %rs57157,%rs57136,%rs57142;
}
	// end inline asm
	// begin inline asm
	{add.f16 %rs57160,%rs57136,%rs57157;
}
	// end inline asm
	// begin inline asm
	{mul.f16 %rs57163,%rs57142,%rs57148;
}
	// end inline asm
	// begin inline asm
	{add.f16 %rs57166,%rs57142,%rs57163;
}
	// end inline asm
	// begin inline asm
	{mul.f16 %rs57169,%rs57148,%rs57154;
}
	// end inline asm
	// begin inline asm
	{add.f16 %rs57172,%rs57148,%rs57169;
}
	// end inline asm
	// begin inline asm
	{mul.f16 %rs57175,%rs57154,%rs57160;
}
	// end inline asm
	// begin inline asm
	{add.f16 %rs57178,%rs57154,%rs57175;
}
	// end inline asm
	// begin inline asm
	{mul.f16 %rs57181,%rs57160,%rs57166;
}
	// end inline asm
	// begin inline asm
	{add.f16 %rs57184,%rs57160,%rs57181;
}
	// end inline asm
	// begin inline asm
	{mul.f16 %rs57187,%rs57166,%rs57172;
}
	// end inline asm
	// begin inline asm
	{add.f16 %rs57190,%rs57166,%rs57187;
}
	// end inline asm
	// begin inline asm
	{mul.f16 %rs57193,%rs57172,%rs57178;
}
	// end inline asm
	// begin inline asm
	{add.f16 %rs57196,%rs57172,%rs57193;
}
	// end inline asm
	// begin inline asm
	{mul.f16 %rs57199,%rs57178,%rs57184;
}
	// end inline asm
	// begin inline asm
	{add.f16 %rs57202,%rs57178,%rs57199;
}
	// end inline asm
	// begin inline asm
	{mul.f16 %rs57205,%rs57184,%rs57190;
}
	// end inline asm
	// begin inline asm
	{add.f16 %rs57208,%rs57184,%rs57205;
}
	// end inline asm
	// begin inline asm
	{mul.f16 %rs57211,%rs57190,%rs57196;
}
	// end inline asm
	// begin inline asm
	{add.f16 %rs57214,%rs57190,%rs57211;
}
	// end inline asm
	// begin inline asm
	{mul.f16 %rs57217,%rs57196,%rs57202;
}
	// end inline asm
	// begin inline asm
	{add.f16 %rs57220,%rs57196,%rs57217;
}
	// end inline asm
	// begin inline asm
	{mul.f16 %rs57223,%rs57202,%rs57208;
}
	// end inline asm
	// begin inline asm
	{add.f16 %rs57226,%rs57202,%rs57223;
}
	// end inline asm
	// begin inline asm
	{mul.f16 %rs57229,%rs57208,%rs57214;
}
	// end inline asm
	// begin inline asm
	{add.f16 %rs57232,%rs57208,%rs57229;
}
	// end inline asm
	// begin inline asm
	{mul.f16 %rs57235,%rs57214,%rs57220;
}
	// end inline asm
	// begin inline asm
	{add.f16 %rs57238,%rs57214,%rs57235;
}
	// end inline asm
	// begin inline asm
	{mul.f16 %rs57241,%rs57220,%rs57226;
}
	// end inline asm
	// begin inline asm
	{add.f16 %rs57244,%rs57220,%rs57241;
}
	// end inline asm
	// begin inline asm
	{mul.f16 %rs57247,%rs57226,%rs57232;
}
	// end inline asm
	// begin inline asm
	{add.f16 %rs57250,%rs57226,%rs57247;
}
	// end inline asm
	// begin inline asm
	{mul.f16 %rs57253,%rs57232,%rs57238;
}
	// end inline asm
	// begin inline asm
	{add.f16 %rs57256,%rs57232,%rs57253;
}
	// end inline asm
	// begin inline asm
	{mul.f16 %rs57259,%rs57238,%rs57244;
}
	// end inline asm
	// begin inline asm
	{add.f16 %rs57262,%rs57238,%rs57259;
}
	// end inline asm
	// begin inline asm
	{mul.f16 %rs57265,%rs57244,%rs57250;
}
	// end inline asm
	// begin inline asm
	{add.f16 %rs57268,%rs57244,%rs57265;
}
	// end inline asm
	// begin inline asm
	{mul.f16 %rs57271,%rs57250,%rs57256;
}
	// end inline asm
	// begin inline asm
	{add.f16 %rs57274,%rs57250,%rs57271;
}
	// end inline asm
	// begin inline asm
	{mul.f16 %rs57277,%rs57256,%rs57262;
}
	// end inline asm
	// begin inline asm
	{add.f16 %rs57280,%rs57256,%rs57277;
}
	// end inline asm
	// begin inline asm
	{mul.f16 %rs57283,%rs57262,%rs57268;
}
	// end inline asm
	// begin inline asm
	{add.f16 %rs57286,%rs57262,%rs57283;
}
	// end inline asm
	// begin inline asm
	{mul.f16 %rs57289,%rs57268,%rs57274;
}
	// end inline asm
	// begin inline asm
	{add.f16 %rs57292,%rs57268,%rs57289;
}
	// end inline asm
	// begin inline asm
	{mul.f16 %rs57295,%rs57274,%rs57280;
}
	// end inline asm
	// begin inline asm
	{add.f16 %rs57298,%rs57274,%rs57295;
}
	// end inline asm
	// begin inline asm
	{mul.f16 %rs57301,%rs57280,%rs57286;
}
	// end inline asm
	// begin inline asm
	{add.f16 %rs57304,%rs57280,%rs57301;
}
	// end inline asm
	// begin inline asm
	{mul.f16 %rs57307,%rs57286,%rs57292;
}
	// end inline asm
	// begin inline asm
	{add.f16 %rs57310,%rs57286,%rs57307;
}
	// end inline asm
	// begin inline asm
	{mul.f16 %rs57313,%rs57292,%rs57298;
}
	// end inline asm
	// begin inline asm
	{add.f16 %rs57316,%rs57292,%rs57313;
}
	// end inline asm
	// begin inline asm
	{mul.f16 %rs57319,%rs57298,%rs57304;
}
	// end inline asm
	// begin inline asm
	{add.f16 %rs57322,%rs57298,%rs57319;
}
	// end inline asm
	// begin inline asm
	{mul.f16 %rs57325,%rs57304,%rs57310;
}
	// end inline asm
	// begin inline asm
	{add.f16 %rs57328,%rs57304,%rs57325;
}
	// end inline asm
	// begin inline asm
	{mul.f16 %rs57331,%rs57310,%rs57316;
}
	// end inline asm
	// begin inline asm
	{add.f16 %rs57334,%rs57310,%rs57331;
}
	// end inline asm
	// begin inline asm
	{mul.f16 %rs57337,%rs57316,%rs57322;
}
	// end inline asm
	// begin inline asm
	{add.f16 %rs57340,%rs57316,%rs57337;
}
	// end inline asm
	// begin inline asm
	{mul.f16 %rs57343,%rs57322,%rs57328;
}
	// end inline asm
	// begin inline asm
	{add.f16 %rs57346,%rs57322,%rs57343;
}
	// end inline asm
	// begin inline asm
	{mul.f16 %rs57349,%rs57328,%rs57334;
}
	// end inline asm
	// begin inline asm
	{add.f16 %rs57352,%rs57328,%rs57349;
}
	// end inline asm
	// begin inline asm
	{mul.f16 %rs57355,%rs57334,%rs57340;
}
	// end inline asm
	// begin inline asm
	{add.f16 %rs57358,%rs57334,%rs57355;
}
	// end inline asm
	// begin inline asm
	{mul.f16 %rs57361,%rs57340,%rs57346;
}
	// end inline asm
	// begin inline asm
	{add.f16 %rs57364,%rs57340,%rs57361;
}
	// end inline asm
	// begin inline asm
	{mul.f16 %rs57367,%rs57346,%rs57352;
}
	// end inline asm
	// begin inline asm
	{add.f16 %rs57370,%rs57346,%rs57367;
}
	// end inline asm
	// begin inline asm
	{mul.f16 %rs57373,%rs57352,%rs57358;
}
	// end inline asm
	// begin inline asm
	{add.f16 %rs57376,%rs57352,%rs57373;
}
	// end inline asm
	// begin inline asm
	{mul.f16 %rs57379,%rs57358,%rs57364;
}
	// end inline asm
	// begin inline asm
	{add.f16 %rs57382,%rs57358,%rs57379;
}
	// end inline asm
	// begin inline asm
	{mul.f16 %rs57385,%rs57364,%rs57370;
}
	// end inline asm
	// begin inline asm
	{add.f16 %rs57388,%rs57364,%rs57385;
}
	// end inline asm
	// begin inline asm
	{mul.f16 %rs57391,%rs57370,%rs57376;
}
	// end inline asm
	// begin inline asm
	{add.f16 %rs57394,%rs57370,%rs57391;
}
	// end inline asm
	// begin inline asm
	{mul.f16 %rs57397,%rs57376,%rs57382;
}
	// end inline asm
	// begin inline asm
	{add.f16 %rs57400,%rs57376,%rs57397;
}
	// end inline asm
	// begin inline asm
	{mul.f16 %rs57403,%rs57382,%rs57388;
}
	// end inline asm
	// begin inline asm
	{add.f16 %rs57406,%rs57382,%rs57403;
}
	// end inline asm
	// begin inline asm
	{mul.f16 %rs57409,%rs57388,%rs57394;
}
	// end inline asm
	// begin inline asm
	{add.f16 %rs57412,%rs57388,%rs57409;
}
	// end inline asm
	// begin inline asm
	{mul.f16 %rs57415,%rs57394,%rs57400;
}
	// end inline asm
	// begin inline asm
	{add.f16 %rs57418,%rs57394,%rs57415;
}
	// end inline asm
	// begin inline asm
	{mul.f16 %rs57421,%rs57400,%rs57406;
}
	// end inline asm
	// begin inline asm
	{add.f16 %rs57424,%rs57400,%rs57421;
}
	// end inline asm
	// begin inline asm
	{mul.f16 %rs57427,%rs57406,%rs57412;
}
	// end inline asm
	// begin inline asm
	{add.f16 %rs57430,%rs57406,%rs57427;
}
	// end inline asm
	// begin inline asm
	{mul.f16 %rs57433,%rs57412,%rs57418;
}
	// end inline asm
	// begin inline asm
	{add.f16 %rs57436,%rs57412,%rs57433;
}
	// end inline asm
	// begin inline asm
	{mul.f16 %rs57439,%rs57418,%rs57424;
}
	// end inline asm
	// begin inline asm
	{add.f16 %rs57442,%rs57418,%rs57439;
}
	// end inline asm
	// begin inline asm
	{mul.f16 %rs57445,%rs57424,%rs57430;
}
	// end inline asm
	// begin inline asm
	{add.f16 %rs57448,%rs57424,%rs57445;
}
	// end inline asm
	// begin inline asm
	{mul.f16 %rs57451,%rs57430,%rs57436;
}
	// end inline asm
	// begin inline asm
	{add.f16 %rs57454,%rs57430,%rs57451;
}
	// end inline asm
	// begin inline asm
	{mul.f16 %rs57457,%rs57436,%rs57442;
}
	// end inline asm
	// begin inline asm
	{add.f16 %rs57460,%rs57436,%rs57457;
}
	// end inline asm
	// begin inline asm
	{mul.f16 %rs57463,%rs57442,%rs57448;
}
	// end inline asm
	// begin inline asm
	{add.f16 %rs57466,%rs57442,%rs57463;
}
	// end inline asm
	// begin inline asm
	{mul.f16 %rs57469,%rs57448,%rs57454;
}
	// end inline asm
	// begin inline asm
	{add.f16 %rs57472,%rs57448,%rs57469;
}
	// end inline asm
	// begin inline asm
	{mul.f16 %rs57475,%rs57454,%rs57460;
}
	// end inline asm
	// begin inline asm
	{add.f16 %rs57478,%rs57454,%rs57475;
}
	// end inline asm
	// begin inline asm
	{mul.f16 %rs57481,%rs57460,%rs57466;
}
	// end inline asm
	// begin inline asm
	{add.f16 %rs57484,%rs57460,%rs57481;
}
	// end inline asm
	// begin inline asm
	{mul.f16 %rs57487,%rs57466,%rs57472;
}
	// end inline asm
	// begin inline asm
	{add.f16 %rs57490,%rs57466,%rs57487;
}
	// end inline asm
	// begin inline asm
	{mul.f16 %rs57493,%rs57472,%rs57478;
}
	// end inline asm
	// begin inline asm
	{add.f16 %rs57496,%rs57472,%rs57493;
}
	// end inline asm
	// begin inline asm
	{mul.f16 %rs57499,%rs57478,%rs57484;
}
	// end inline asm
	// begin inline asm
	{add.f16 %rs57502,%rs57478,%rs57499;
}
	// end inline asm
	// begin inline asm
	{mul.f16 %rs57505,%rs57484,%rs57490;
}
	// end inline asm
	// begin inline asm
	{add.f16 %rs57508,%rs57484,%rs57505;
}
	// end inline asm
	// begin inline asm
	{mul.f16 %rs57511,%rs57490,%rs57496;
}
	// end inline asm
	// begin inline asm
	{add.f16 %rs57514,%rs57490,%rs57511;
}
	// end inline asm
	// begin inline asm
	{mul.f16 %rs57517,%rs57496,%rs57502;
}
	// end inline asm
	// begin inline asm
	{add.f16 %rs57520,%rs57496,%rs57517;
}
	// end inline asm
	// begin inline asm
	{mul.f16 %rs57523,%rs57502,%rs57508;
}
	// end inline asm
	// begin inline asm
	{add.f16 %rs57526,%rs57502,%rs57523;
}
	// end inline asm
	// begin inline asm
	{mul.f16 %rs57529,%rs57508,%rs57514;
}
	// end inline asm
	// begin inline asm
	{add.f16 %rs57532,%rs57508,%rs57529;
}
	// end inline asm
	// begin inline asm
	{mul.f16 %rs57535,%rs57514,%rs57520;
}
	// end inline asm
	// begin inline asm
	{add.f16 %rs57538,%rs57514,%rs57535;
}
	// end inline asm
	// begin inline asm
	{mul.f16 %rs57541,%rs57520,%rs57526;
}
	// end inline asm
	// begin inline asm
	{add.f16 %rs57544,%rs57520,%rs57541;
}
	// end inline asm
	// begin inline asm
	{mul.f16 %rs57547,%rs57526,%rs57532;
}
	// end inline asm
	// begin inline asm
	{add.f16 %rs57550,%rs57526,%rs57547;
}
	// end inline asm
	// begin inline asm
	{mul.f16 %rs57553,%rs57532,%rs57538;
}
	// end inline asm
	// begin inline asm
	{add.f16 %rs57556,%rs57532,%rs57553;
}
	// end inline asm
	// begin inline asm
	{mul.f16 %rs57559,%rs57538,%rs57544;
}
	// end inline asm
	// begin inline asm
	{add.f16 %rs57562,%rs57538,%rs57559;
}
	// end inline asm
	// begin inline asm
	{mul.f16 %rs57565,%rs57544,%rs57550;
}
	// end inline asm
	// begin inline asm
	{add.f16 %rs57568,%rs57544,%rs57565;
}
	// end inline asm
	// begin inline asm
	{mul.f16 %rs57571,%rs57550,%rs57556;
}
	// end inline asm
	// begin inline asm
	{add.f16 %rs57574,%rs57550,%rs57571;
}
	// end inline asm
	// begin inline asm
	{mul.f16 %rs57577,%rs57556,%rs57562;
}
	// end inline asm
	// begin inline asm
	{add.f16 %rs57580,%rs57556,%rs57577;
}
	// end inline asm
	// begin inline asm
	{mul.f16 %rs57583,%rs57562,%rs57568;
}
	// end inline asm
	// begin inline asm
	{add.f16 %rs57586,%rs57562,%rs57583;
}
	// end inline asm
	// begin inline asm
	{mul.f16 %rs57589,%rs57568,%rs57574;
}
	// end inline asm
	// begin inline asm
	{add.f16 %rs57592,%rs57568,%rs57589;
}
	// end inline asm
	// begin inline asm
	{mul.f16 %rs57595,%rs57574,%rs57580;
}
	// end inline asm
	// begin inline asm
	{add.f16 %rs57598,%rs57574,%rs57595;
}
	// end inline asm
	// begin inline asm
	{mul.f16 %rs57601,%rs57580,%rs57586;
}
	// end inline asm
	// begin inline asm
	{add.f16 %rs57604,%rs57580,%rs57601;
}
	// end inline asm
	// begin inline asm
	{mul.f16 %rs57607,%rs57586,%rs57592;
}
	// end inline asm
	// begin inline asm
	{add.f16 %rs57610,%rs57586,%rs57607;
}
	// end inline asm
	// begin inline asm
	{mul.f16 %rs57613,%rs57592,%rs57598;
}
	// end inline asm
	// begin inline asm
	{add.f16 %rs57616,%rs57592,%rs57613;
}
	// end inline asm
	// begin inline asm
	{mul.f16 %rs57619,%rs57598,%rs57604;
}
	// end inline asm
	// begin inline asm
	{add.f16 %rs57622,%rs57598,%rs57619;
}
	// end inline asm
	// begin inline asm
	{mul.f16 %rs57625,%rs57604,%rs57610;
}
	// end inline asm
	// begin inline asm
	{add.f16 %rs57628,%rs57604,%rs57625;
}
	// end inline asm
	// begin inline asm
	{mul.f16 %rs57631,%rs57610,%rs57616;
}
	// end inline asm
	// begin inline asm
	{add.f16 %rs57634,%rs57610,%rs57631;
}
	// end inline asm
	// begin inline asm
	{mul.f16 %rs57637,%rs57616,%rs57622;
}
	// end inline asm
	// begin inline asm
	{add.f16 %rs57640,%rs57616,%rs57637;
}
	// end inline asm
	// begin inline asm
	{mul.f16 %rs57643,%rs57622,%rs57628;
}
	// end inline asm
	// begin inline asm
	{add.f16 %rs57646,%rs57622,%rs57643;
}
	// end inline asm
	// begin inline asm
	{mul.f16 %rs57649,%rs57628,%rs57634;
}
	// end inline asm
	// begin inline asm
	{add.f16 %rs57652,%rs57628,%rs57649;
}
	// end inline asm
	// begin inline asm
	{mul.f16 %rs57655,%rs57634,%rs57640;
}
	// end inline asm
	// begin inline asm
	{add.f16 %rs57658,%rs57634,%rs57655;
}
	// end inline asm
	// begin inline asm
	{mul.f16 %rs57661,%rs57640,%rs57646;
}
	// end inline asm
	// begin inline asm
	{add.f16 %rs57664,%rs57640,%rs57661;
}
	// end inline asm
	// begin inline asm
	{mul.f16 %rs57667,%rs57646,%rs57652;
}
	// end inline asm
	// begin inline asm
	{add.f16 %rs57670,%rs57646,%rs57667;
}
	// end inline asm
	// begin inline asm
	{mul.f16 %rs57673,%rs57652,%rs57658;
}
	// end inline asm
	// begin inline asm
	{add.f16 %rs57676,%rs57652,%rs57673;
}
	// end inline asm
	// begin inline asm
	{mul.f16 %rs57679,%rs57658,%rs57664;
}
	// end inline asm
	// begin inline asm
	{add.f16 %rs57682,%rs57658,%rs57679;
}
	// end inline asm
	// begin inline asm
	{mul.f16 %rs57685,%rs57664,%rs57670;
}
	// end inline asm
	// begin inline asm
	{add.f16 %rs57688,%rs57664,%rs57685;
}
	// end inline asm
	// begin inline asm
	{mul.f16 %rs57691,%rs57670,%rs57676;
}
	// end inline asm
	// begin inline asm
	{add.f16 %rs57694,%rs57670,%rs57691;
}
	// end inline asm
	// begin inline asm
	{mul.f16 %rs57697,%rs57676,%rs57682;
}
	// end inline asm
	// begin inline asm
	{add.f16 %rs57700,%rs57676,%rs57697;
}
	// end inline asm
	// begin inline asm
	{mul.f16 %rs57703,%rs57682,%rs57688;
}
	// end inline asm
	// begin inline asm
	{add.f16 %rs57706,%rs57682,%rs57703;
}
	// end inline asm
	// begin inline asm
	{mul.f16 %rs57709,%rs57688,%rs57694;
}
	// end inline asm
	// begin inline asm
	{add.f16 %rs57712,%rs57688,%rs57709;
}
	// end inline asm
	// begin inline asm
	{mul.f16 %rs57715,%rs57694,%rs57700;
}
	// end inline asm
	// begin inline asm
	{add.f16 %rs57718,%rs57694,%rs57715;
}
	// end inline asm
	// begin inline asm
	{mul.f16 %rs57721,%rs57700,%rs57706;
}
	// end inline asm
	// begin inline asm
	{add.f16 %rs57724,%rs57700,%rs57721;
}
	// end inline asm
	// begin inline asm
	{mul.f16 %rs57727,%rs57706,%rs57712;
}
	// end inline asm
	// begin inline asm
	{add.f16 %rs57730,%rs57706,%rs57727;
}
	// end inline asm
	// begin inline asm
	{mul.f16 %rs57733,%rs57712,%rs57718;
}
	// end inline asm
	// begin inline asm
	{add.f16 %rs57736,%rs57712,%rs57733;
}
	// end inline asm
	// begin inline asm
	{mul.f16 %rs57739,%rs57718,%rs57724;
}
	// end inline asm
	// begin inline asm
	{add.f16 %rs57742,%rs57718,%rs57739;
}
	// end inline asm
	// begin inline asm
	{mul.f16 %rs57745,%rs57724,%rs57730;
}
	// end inline asm
	// begin inline asm
	{add.f16 %rs57748,%rs57724,%rs57745;
}
	// end inline asm
	// begin inline asm
	{mul.f16 %rs57751,%rs57730,%rs57736;
}
	// end inline asm
	// begin inline asm
	{add.f16 %rs57754,%rs57730,%rs57751;
}
	// end inline asm
	// begin inline asm
	{mul.f16 %rs57757,%rs57736,%rs57742;
}
	// end inline asm
	// begin inline asm
	{add.f16 %rs57760,%rs57736,%rs57757;
}
	// end inline asm
	// begin inline asm
	{mul.f16 %rs57763,%rs57742,%rs57748;
}
	// end inline asm
	// begin inline asm
	{add.f16 %rs57766,%rs57742,%rs57763;
}
	// end inline asm
	// begin inline asm
	{mul.f16 %rs57769,%rs57748,%rs57754;
}
	// end inline asm
	// begin inline asm
	{add.f16 %rs57772,%rs57748,%rs57769;
}
	// end inline asm
	// begin inline asm
	{mul.f16 %rs57775,%rs57754,%rs57760;
}
	// end inline asm
	// begin inline asm
	{add.f16 %rs57778,%rs57754,%rs57775;
}
	// end inline asm
	// begin inline asm
	{mul.f16 %rs57781,%rs57760,%rs57766;
}
	// end inline asm
	// begin inline asm
	{add.f16 %rs57784,%rs57760,%rs57781;
}
	// end inline asm
	// begin inline asm
	{mul.f16 %rs57787,%rs57766,%rs57772;
}
	// end inline asm
	// begin inline asm
	{add.f16 %rs57790,%rs57766,%rs57787;
}
	// end inline asm
	// begin inline asm
	{mul.f16 %rs57793,%rs57772,%rs57778;
}
	// end inline asm
	// begin inline asm
	{add.f16 %rs57796,%rs57772,%rs57793;
}
	// end inline asm
	// begin inline asm
	{mul.f16 %rs57799,%rs57778,%rs57784;
}
	// end inline asm
	// begin inline asm
	{add.f16 %rs57802,%rs57778,%rs57799;
}
	// end inline asm
	// begin inline asm
	{mul.f16 %rs57805,%rs57784,%rs57790;
}
	// end inline asm
	// begin inline asm
	{add.f16 %rs57808,%rs57784,%rs57805;
}
	// end inline asm
	// begin inline asm
	{mul.f16 %rs57811,%rs57790,%rs57796;
}
	// end inline asm
	// begin inline asm
	{add.f16 %rs57814,%rs57790,%rs57811;
}
	// end inline asm
	// begin inline asm
	{mul.f16 %rs57817,%rs57796,%rs57802;
}
	// end inline asm
	// begin inline asm
	{add.f16 %rs57820,%rs57796,%rs57817;
}
	// end inline asm
	// begin inline asm
	{mul.f16 %rs57823,%rs57802,%rs57808;
}
	// end inline asm
	// begin inline asm
	{add.f16 %rs57826,%rs57802,%rs57823;
}
	// end inline asm
	// begin inline asm
	{mul.f16 %rs57829,%rs57808,%rs57814;
}
	// end inline asm
	// begin inline asm
	{add.f16 %rs57832,%rs57808,%rs57829;
}
	// end inline asm
	// begin inline asm
	{mul.f16 %rs57835,%rs57814,%rs57820;
}
	// end inline asm
	// begin inline asm
	{add.f16 %rs57838,%rs57814,%rs57835;
}
	// end inline asm
	// begin inline asm
	{mul.f16 %rs57841,%rs57820,%rs57826;
}
	// end inline asm
	// begin inline asm
	{add.f16 %rs57844,%rs57820,%rs57841;
}
	// end inline asm
	// begin inline asm
	{mul.f16 %rs57847,%rs57826,%rs57832;
}
	// end inline asm
	// begin inline asm
	{add.f16 %rs57850,%rs57826,%rs57847;
}
	// end inline asm
	// begin inline asm
	{mul.f16 %rs57853,%rs57832,%rs57838;
}
	// end inline asm
	// begin inline asm
	{add.f16 %rs57856,%rs57832,%rs57853;
}
	// end inline asm
	// begin inline asm
	{mul.f16 %rs57859,%rs57838,%rs57844;
}
	// end inline asm
	// begin inline asm
	{add.f16 %rs57862,%rs57838,%rs57859;
}
	// end inline asm
	// begin inline asm
	{mul.f16 %rs57865,%rs57844,%rs57850;
}
	// end inline asm
	// begin inline asm
	{add.f16 %rs57868,%rs57844,%rs57865;
}
	// end inline asm
	// begin inline asm
	{mul.f16 %rs57871,%rs57850,%rs57856;
}
	// end inline asm
	// begin inline asm
	{add.f16 %rs57874,%rs57850,%rs57871;
}
	// end inline asm
	// begin inline asm
	{mul.f16 %rs57877,%rs57856,%rs57862;
}
	// end inline asm
	// begin inline asm
	{add.f16 %rs57880,%rs57856,%rs57877;
}
	// end inline asm
	// begin inline asm
	{mul.f16 %rs57883,%rs57862,%rs57868;
}
	// end inline asm
	// begin inline asm
	{add.f16 %rs57886,%rs57862,%rs57883;
}
	// end inline asm
	// begin inline asm
	{mul.f16 %rs57889,%rs57868,%rs57874;
}
	// end inline asm
	// begin inline asm
	{add.f16 %rs57892,%rs57868,%rs57889;
}
	// end inline asm
	// begin inline asm
	{mul.f16 %rs57895,%rs57874,%rs57880;
}
	// end inline asm
	// begin inline asm
	{add.f16 %rs57898,%rs57874,%rs57895;
}
	// end inline asm
	// begin inline asm
	{mul.f16 %rs57901,%rs57880,%rs57886;
}
	// end inline asm
	// begin inline asm
	{add.f16 %rs57904,%rs57880,%rs57901;
}
	// end inline asm
	// begin inline asm
	{mul.f16 %rs57907,%rs57886,%rs57892;
}
	// end inline asm
	// begin inline asm
	{add.f16 %rs57910,%rs57886,%rs57907;
}
	// end inline asm
	// begin inline asm
	{mul.f16 %rs57913,%rs57892,%rs57898;
}
	// end inline asm
	// begin inline asm
	{add.f16 %rs57916,%rs57892,%rs57913;
}
	// end inline asm
	// begin inline asm
	{mul.f16 %rs57919,%rs57898,%rs57904;
}
	// end inline asm
	// begin inline asm
	{add.f16 %rs57922,%rs57898,%rs57919;
}
	// end inline asm
	// begin inline asm
	{mul.f16 %rs57925,%rs57904,%rs57910;
}
	// end inline asm
	// begin inline asm
	{add.f16 %rs57928,%rs57904,%rs57925;
}
	// end inline asm
	// begin inline asm
	{mul.f16 %rs57931,%rs57910,%rs57916;
}
	// end inline asm
	// begin inline asm
	{add.f16 %rs57934,%rs57910,%rs57931;
}
	// end inline asm
	// begin inline asm
	{mul.f16 %rs57937,%rs57916,%rs57922;
}
	// end inline asm
	// begin inline asm
	{add.f16 %rs57940,%rs57916,%rs57937;
}
	// end inline asm
	// begin inline asm
	{mul.f16 %rs57943,%rs57922,%rs57928;
}
	// end inline asm
	// begin inline asm
	{add.f16 %rs57946,%rs57922,%rs57943;
}
	// end inline asm
	// begin inline asm
	{mul.f16 %rs57949,%rs57928,%rs57934;
}
	// end inline asm
	// begin inline asm
	{add.f16 %rs57952,%rs57928,%rs57949;
}
	// end inline asm
	// begin inline asm
	{mul.f16 %rs57955,%rs57934,%rs57940;
}
	// end inline asm
	// begin inline asm
	{add.f16 %rs57958,%rs57934,%rs57955;
}
	// end inline asm
	// begin inline asm
	{mul.f16 %rs57961,%rs57940,%rs57946;
}
	// end inline asm
	// begin inline asm
	{add.f16 %rs57964,%rs57940,%rs57961;
}
	// end inline asm
	// begin inline asm
	{mul.f16 %rs57967,%rs57946,%rs57952;
}
	// end inline asm
	// begin inline asm
	{add.f16 %rs57970,%rs57946,%rs57967;
}
	// end inline asm
	// begin inline asm
	{mul.f16 %rs57973,%rs57952,%rs57958;
}
	// end inline asm
	// begin inline asm
	{add.f16 %rs57976,%rs57952,%rs57973;
}
	// end inline asm
	// begin inline asm
	{mul.f16 %rs57979,%rs57958,%rs57964;
}
	// end inline asm
	// begin inline asm
	{add.f16 %rs57982,%rs57958,%rs57979;
}
	// end inline asm
	// begin inline asm
	{mul.f16 %rs57985,%rs57964,%rs57970;
}
	// end inline asm
	// begin inline asm
	{add.f16 %rs57988,%rs57964,%rs57985;
}
	// end inline asm
	// begin inline asm
	{mul.f16 %rs57991,%rs57970,%rs57976;
}
	// end inline asm
	// begin inline asm
	{add.f16 %rs57994,%rs57970,%rs57991;
}
	// end inline asm
	// begin inline asm
	{mul.f16 %rs57997,%rs57976,%rs57982;
}
	// end inline asm
	// begin inline asm
	{add.f16 %rs58000,%rs57976,%rs57997;
}
	// end inline asm
	// begin inline asm
	{mul.f16 %rs58003,%rs57982,%rs57988;
}
	// end inline asm
	// begin inline asm
	{add.f16 %rs58006,%rs57982,%rs58003;
}
	// end inline asm
	// begin inline asm
	{mul.f16 %rs58009,%rs57988,%rs57994;
}
	// end inline asm
	// begin inline asm
	{add.f16 %rs58012,%rs57988,%rs58009;
}
	// end inline asm
	// begin inline asm
	{mul.f16 %rs58015,%rs57994,%rs58000;
}
	// end inline asm
	// begin inline asm
	{add.f16 %rs58018,%rs57994,%rs58015;
}
	// end inline asm
	// begin inline asm
	{mul.f16 %rs58021,%rs58000,%rs58006;
}
	// end inline asm
	// begin inline asm
	{add.f16 %rs58024,%rs58000,%rs58021;
}
	// end inline asm
	// begin inline asm
	{mul.f16 %rs58027,%rs58006,%rs58012;
}
	// end inline asm
	// begin inline asm
	{add.f16 %rs58030,%rs58006,%rs58027;
}
	// end inline asm
	// begin inline asm
	{mul.f16 %rs58033,%rs58012,%rs58018;
}
	// end inline asm
	// begin inline asm
	{add.f16 %rs58036,%rs58012,%rs58033;
}
	// end inline asm
	// begin inline asm
	{mul.f16 %rs58039,%rs58018,%rs58024;
}
	// end inline asm
	// begin inline asm
	{add.f16 %rs58042,%rs58018,%rs58039;
}
	// end inline asm
	// begin inline asm
	{mul.f16 %rs58045,%rs58024,%rs58030;
}
	// end inline asm
	// begin inline asm
	{add.f16 %rs58048,%rs58024,%rs58045;
}
	// end inline asm
	// begin inline asm
	{mul.f16 %rs58051,%rs58030,%rs58036;
}
	// end inline asm
	// begin inline asm
	{add.f16 %rs58054,%rs58030,%rs58051;
}
	// end inline asm
	// begin inline asm
	{mul.f16 %rs58057,%rs58036,%rs58042;
}
	// end inline asm
	// begin inline asm
	{add.f16 %rs58060,%rs58036,%rs58057;
}
	// end inline asm
	// begin inline asm
	{mul.f16 %rs58063,%rs58042,%rs58048;
}
	// end inline asm
	// begin inline asm
	{add.f16 %rs58066,%rs58042,%rs58063;
}
	// end inline asm
	// begin inline asm
	{mul.f16 %rs58069,%rs58048,%rs58054;
}
	// end inline asm
	// begin inline asm
	{add.f16 %rs58072,%rs58048,%rs58069;
}
	// end inline asm
	// begin inline asm
	{mul.f16 %rs58075,%rs58054,%rs58060;
}
	// end inline asm
	// begin inline asm
	{add.f16 %rs58078,%rs58054,%rs58075;
}
	// end inline asm
	// begin inline asm
	{mul.f16 %rs58081,%rs58060,%rs58066;
}
	// end inline asm
	// begin inline asm
	{add.f16 %rs58084,%rs58060,%rs58081;
}
	// end inline asm
	// begin inline asm
	{mul.f16 %rs58087,%rs58066,%rs58072;
}
	// end inline asm
	// begin inline asm
	{add.f16 %rs58090,%rs58066,%rs58087;
}
	// end inline asm
	// begin inline asm
	{mul.f16 %rs58093,%rs58072,%rs58078;
}
	// end inline asm
	// begin inline asm
	{add.f16 %rs58096,%rs58072,%rs58093;
}
	// end inline asm
	// begin inline asm
	{mul.f16 %rs58099,%rs58078,%rs58084;
}
	// end inline asm
	// begin inline asm
	{add.f16 %rs58102,%rs58078,%rs58099;
}
	// end inline asm
	// begin inline asm
	{mul.f16 %rs58105,%rs58084,%rs58090;
}
	// end inline asm
	// begin inline asm
	{add.f16 %rs58108,%rs58084,%rs58105;
}
	// end inline asm
	// begin inline asm
	{mul.f16 %rs58111,%rs58090,%rs58096;
}
	// end inline asm
	// begin inline asm
	{add.f16 %rs58114,%rs58090,%rs58111;
}
	// end inline asm
	// begin inline asm
	{mul.f16 %rs58117,%rs58096,%rs58102;
}
	// end inline asm
	// begin inline asm
	{add.f16 %rs58120,%rs58096,%rs58117;
}
	// end inline asm
	// begin inline asm
	{mul.f16 %rs58123,%rs58102,%rs58108;
}
	// end inline asm
	// begin inline asm
	{add.f16 %rs58126,%rs58102,%rs58123;
}
	// end inline asm
	// begin inline asm
	{mul.f16 %rs58129,%rs58108,%rs58114;
}
	// end inline asm
	// begin inline asm
	{add.f16 %rs58132,%rs58108,%rs58129;
}
	// end inline asm
	// begin inline asm
	{mul.f16 %rs58135,%rs58114,%rs58120;
}
	// end inline asm
	// begin inline asm
	{add.f16 %rs58138,%rs58114,%rs58135;
}
	// end inline asm
	// begin inline asm
	{mul.f16 %rs58141,%rs58120,%rs58126;
}
	// end inline asm
	// begin inline asm
	{add.f16 %rs58144,%rs58120,%rs58141;
}
	// end inline asm
	// begin inline asm
	{mul.f16 %rs58147,%rs58126,%rs58132;
}
	// end inline asm
	// begin inline asm
	{add.f16 %rs58150,%rs58126,%rs58147;
}
	// end inline asm
	// begin inline asm
	{mul.f16 %rs58153,%rs58132,%rs58138;
}
	// end inline asm
	// begin inline asm
	{add.f16 %rs58156,%rs58132,%rs58153;
}
	// end inline asm
	// begin inline asm
	{mul.f16 %rs58159,%rs58138,%rs58144;
}
	// end inline asm
	// begin inline asm
	{add.f16 %rs58162,%rs58138,%rs58159;
}
	// end inline asm
	// begin inline asm
	{mul.f16 %rs58165,%rs58144,%rs58150;
}
	// end inline asm
	// begin inline asm
	{add.f16 %rs58168,%rs58144,%rs58165;
}
	// end inline asm
	// begin inline asm
	{mul.f16 %rs58171,%rs58150,%rs58156;
}
	// end inline asm
	// begin inline asm
	{add.f16 %rs58174,%rs58150,%rs58171;
}
	// end inline asm
	// begin inline asm
	{mul.f16 %rs58177,%rs58156,%rs58162;
}
	// end inline asm
	// begin inline asm
	{add.f16 %rs58180,%rs58156,%rs58177;
}
	// end inline asm
	// begin inline asm
	{mul.f16 %rs58183,%rs58162,%rs58168;
}
	// end inline asm
	// begin inline asm
	{add.f16 %rs58186,%rs58162,%rs58183;
}
	// end inline asm
	// begin inline asm
	{mul.f16 %rs58189,%rs58168,%rs58174;
}
	// end inline asm
	// begin inline asm
	{add.f16 %rs58192,%rs58168,%rs58189;
}
	// end inline asm
	// begin inline asm
	{mul.f16 %rs58195,%rs58174,%rs58180;
}
	// end inline asm
	// begin inline asm
	{add.f16 %rs58198,%rs58174,%rs58195;
}
	// end inline asm
	// begin inline asm
	{mul.f16 %rs58201,%rs58180,%rs58186;
}
	// end inline asm
	// begin inline asm
	{add.f16 %rs58204,%rs58180,%rs58201;
}
	// end inline asm
	// begin inline asm
	{mul.f16 %rs58207,%rs58186,%rs58192;
}
	// end inline asm
	// begin inline asm
	{add.f16 %rs58210,%rs58186,%rs58207;
}
	// end inline asm
	// begin inline asm
	{mul.f16 %rs58213,%rs58192,%rs58198;
}
	// end inline asm
	// begin inline asm
	{add.f16 %rs58216,%rs58192,%rs58213;
}
	// end inline asm
	// begin inline asm
	{mul.f16 %rs58219,%rs58198,%rs58204;
}
	// end inline asm
	// begin inline asm
	{add.f16 %rs58222,%rs58198,%rs58219;
}
	// end inline asm
	// begin inline asm
	{mul.f16 %rs58225,%rs58204,%rs58210;
}
	// end inline asm
	// begin inline asm
	{add.f16 %rs58228,%rs58204,%rs58225;
}
	// end inline asm
	// begin inline asm
	{mul.f16 %rs58231,%rs58210,%rs58216;
}
	// end inline asm
	// begin inline asm
	{add.f16 %rs58234,%rs58210,%rs58231;
}
	// end inline asm
	// begin inline asm
	{mul.f16 %rs58237,%rs58216,%rs58222;
}
	// end inline asm
	// begin inline asm
	{add.f16 %rs58240,%rs58216,%rs58237;
}
	// end inline asm
	// begin inline asm
	{mul.f16 %rs58243,%rs58222,%rs58228;
}
	// end inline asm
	// begin inline asm
	{add.f16 %rs58246,%rs58222,%rs58243;
}
	// end inline asm
	// begin inline asm
	{mul.f16 %rs58249,%rs58228,%rs58234;
}
	// end inline asm
	// begin inline asm
	{add.f16 %rs58252,%rs58228,%rs58249;
}
	// end inline asm
	// begin inline asm
	{mul.f16 %rs58255,%rs58234,%rs58240;
}
	// end inline asm
	// begin inline asm
	{add.f16 %rs58258,%rs58234,%rs58255;
}
	// end inline asm
	// begin inline asm
	{mul.f16 %rs58261,%rs58240,%rs58246;
}
	// end inline asm
	// begin inline asm
	{add.f16 %rs58264,%rs58240,%rs58261;
}
	// end inline asm
	// begin inline asm
	{mul.f16 %rs58267,%rs58246,%rs58252;
}
	// end inline asm
	// begin inline asm
	{add.f16 %rs58270,%rs58246,%rs58267;
}
	// end inline asm
	// begin inline asm
	{mul.f16 %rs58273,%rs58252,%rs58258;
}
	// end inline asm
	// begin inline asm
	{add.f16 %rs58276,%rs58252,%rs58273;
}
	// end inline asm
	// begin inline asm
	{mul.f16 %rs58279,%rs58258,%rs58264;
}
	// end inline asm
	// begin inline asm
	{add.f16 %rs58282,%rs58258,%rs58279;
}
	// end inline asm
	// begin inline asm
	{mul.f16 %rs58285,%rs58264,%rs58270;
}
	// end inline asm
	// begin inline asm
	{add.f16 %rs58288,%rs58264,%rs58285;
}
	// end inline asm
	// begin inline asm
	{mul.f16 %rs58291,%rs58270,%rs58276;
}
	// end inline asm
	// begin inline asm
	{add.f16 %rs58294,%rs58270,%rs58291;
}
	// end inline asm
	// begin inline asm
	{mul.f16 %rs58297,%rs58276,%rs58282;
}
	// end inline asm
	// begin inline asm
	{add.f16 %rs58300,%rs58276,%rs58297;
}
	// end inline asm
	// begin inline asm
	{mul.f16 %rs58303,%rs58282,%rs58288;
}
	// end inline asm
	// begin inline asm
	{add.f16 %rs58306,%rs58282,%rs58303;
}
	// end inline asm
	// begin inline asm
	{mul.f16 %rs58309,%rs58288,%rs58294;
}
	// end inline asm
	// begin inline asm
	{add.f16 %rs58312,%rs58288,%rs58309;
}
	// end inline asm
	// begin inline asm
	{mul.f16 %rs58315,%rs58294,%rs58300;
}
	// end inline asm
	// begin inline asm
	{add.f16 %rs58318,%rs58294,%rs58315;
}
	// end inline asm
	// begin inline asm
	{mul.f16 %rs58321,%rs58300,%rs58306;
}
	// end inline asm
	// begin inline asm
	{add.f16 %rs58324,%rs58300,%rs58321;
}
	// end inline asm
	// begin inline asm
	{mul.f16 %rs58327,%rs58306,%rs58312;
}
	// end inline asm
	// begin inline asm
	{add.f16 %rs58330,%rs58306,%rs58327;
}
	// end inline asm
	// begin inline asm
	{mul.f16 %rs58333,%rs58312,%rs58318;
}
	// end inline asm
	// begin inline asm
	{add.f16 %rs58336,%rs58312,%rs58333;
}
	// end inline asm
	// begin inline asm
	{mul.f16 %rs58339,%rs58318,%rs58324;
}
	// end inline asm
	// begin inline asm
	{add.f16 %rs58342,%rs58318,%rs58339;
}
	// end inline asm
	// begin inline asm
	{mul.f16 %rs58345,%rs58324,%rs58330;
}
	// end inline asm
	// begin inline asm
	{add.f16 %rs58348,%rs58324,%rs58345;
}
	// end inline asm
	// begin inline asm
	{mul.f16 %rs58351,%rs58330,%rs58336;
}
	// end inline asm
	// begin inline asm
	{add.f16 %rs58354,%rs58330,%rs58351;
}
	// end inline asm
	// begin inline asm
	{mul.f16 %rs58357,%rs58336,%rs58342;
}
	// end inline asm
	// begin inline asm
	{add.f16 %rs58360,%rs58336,%rs58357;
}
	// end inline asm
	// begin inline asm
	{mul.f16 %rs58363,%rs58342,%rs58348;
}
	// end inline asm
	// begin inline asm
	{add.f16 %rs58366,%rs58342,%rs58363;
}
	// end inline asm
	// begin inline asm
	{mul.f16 %rs58369,%rs58348,%rs58354;
}
	// end inline asm
	// begin inline asm
	{add.f16 %rs58372,%rs58348,%rs58369;
}
	// end inline asm
	// begin inline asm
	{mul.f16 %rs58375,%rs58354,%rs58360;
}
	// end inline asm
	// begin inline asm
	{add.f16 %rs58378,%rs58354,%rs58375;
}
	// end inline asm
	// begin inline asm
	{mul.f16 %rs58381,%rs58360,%rs58366;
}
	// end inline asm
	// begin inline asm
	{add.f16 %rs58384,%rs58360,%rs58381;
}
	// end inline asm
	// begin inline asm
	{mul.f16 %rs58387,%rs58366,%rs58372;
}
	// end inline asm
	// begin inline asm
	{add.f16 %rs58390,%rs58366,%rs58387;
}
	// end inline asm
	// begin inline asm
	{mul.f16 %rs58393,%rs58372,%rs58378;
}
	// end inline asm
	// begin inline asm
	{add.f16 %rs58396,%rs58372,%rs58393;
}
	// end inline asm
	// begin inline asm
	{mul.f16 %rs58399,%rs58378,%rs58384;
}
	// end inline asm
	// begin inline asm
	{add.f16 %rs58402,%rs58378,%rs58399;
}
	// end inline asm
	// begin inline asm
	{mul.f16 %rs58405,%rs58384,%rs58390;
}
	// end inline asm
	// begin inline asm
	{add.f16 %rs58408,%rs58384,%rs58405;
}
	// end inline asm
	// begin inline asm
	{mul.f16 %rs58411,%rs58390,%rs58396;
}
	// end inline asm
	// begin inline asm
	{add.f16 %rs58414,%rs58390,%rs58411;
}
	// end inline asm
	// begin inline asm
	{mul.f16 %rs58417,%rs58396,%rs58402;
}
	// end inline asm
	// begin inline asm
	{add.f16 %rs58420,%rs58396,%rs58417;
}
	// end inline asm
	// begin inline asm
	{mul.f16 %rs58423,%rs58402,%rs58408;
}
	// end inline asm
	// begin inline asm
	{add.f16 %rs58426,%rs58402,%rs58423;
}
	// end inline asm
	// begin inline asm
	{mul.f16 %rs58429,%rs58408,%rs58414;
}
	// end inline asm
	// begin inline asm
	{add.f16 %rs58432,%rs58408,%rs58429;
}
	// end inline asm
	// begin inline asm
	{mul.f16 %rs58435,%rs58414,%rs58420;
}
	// end inline asm
	// begin inline asm
	{add.f16 %rs58438,%rs58414,%rs58435;
}
	// end inline asm
	// begin inline asm
	{mul.f16 %rs58441,%rs58420,%rs58426;
}
	// end inline asm
	// begin inline asm
	{add.f16 %rs58444,%rs58420,%rs58441;
}
	// end inline asm
	// begin inline asm
	{mul.f16 %rs58447,%rs58426,%rs58432;
}
	// end inline asm
	// begin inline asm
	{add.f16 %rs58450,%rs58426,%rs58447;
}
	// end inline asm
	// begin inline asm
	{mul.f16 %rs58453,%rs58432,%rs58438;
}
	// end inline asm
	// begin inline asm
	{add.f16 %rs58456,%rs58432,%rs58453;
}
	// end inline asm
	// begin inline asm
	{mul.f16 %rs58459,%rs58438,%rs58444;
}
	// end inline asm
	// begin inline asm
	{add.f16 %rs58462,%rs58438,%rs58459;
}
	// end inline asm
	// begin inline asm
	{mul.f16 %rs58465,%rs58444,%rs58450;
}
	// end inline asm
	// begin inline asm
	{add.f16 %rs58468,%rs58444,%rs58465;
}
	// end inline asm
	// begin inline asm
	{mul.f16 %rs58471,%rs58450,%rs58456;
}
	// end inline asm
	// begin inline asm
	{add.f16 %rs58474,%rs58450,%rs58471;
}
	// end inline asm
	// begin inline asm
	{mul.f16 %rs58477,%rs58456,%rs58462;
}
	// end inline asm
	// begin inline asm
	{add.f16 %rs58480,%rs58456,%rs58477;
}
	// end inline asm
	// begin inline asm
	{mul.f16 %rs58483,%rs58462,%rs58468;
}
	// end inline asm
	// begin inline asm
	{add.f16 %rs58486,%rs58462,%rs58483;
}
	// end inline asm
	// begin inline asm
	{mul.f16 %rs58489,%rs58468,%rs58474;
}
	// end inline asm
	// begin inline asm
	{add.f16 %rs58492,%rs58468,%rs58489;
}
	// end inline asm
	// begin inline asm
	{mul.f16 %rs58495,%rs58474,%rs58480;
}
	// end inline asm
	// begin inline asm
	{add.f16 %rs58498,%rs58474,%rs58495;
}
	// end inline asm
	// begin inline asm
	{mul.f16 %rs58501,%rs58480,%rs58486;
}
	// end inline asm
	// begin inline asm
	{add.f16 %rs58504,%rs58480,%rs58501;
}
	// end inline asm
	// begin inline asm
	{mul.f16 %rs58507,%rs58486,%rs58492;
}
	// end inline asm
	// begin inline asm
	{add.f16 %rs58510,%rs58486,%rs58507;
}
	// end inline asm
	// begin inline asm
	{mul.f16 %rs58513,%rs58492,%rs58498;
}
	// end inline asm
	// begin inline asm
	{add.f16 %rs58516,%rs58492,%rs58513;
}
	// end inline asm
	// begin inline asm
	{mul.f16 %rs58519,%rs58498,%rs58504;
}
	// end inline asm
	// begin inline asm
	{add.f16 %rs58522,%rs58498,%rs58519;
}
	// end inline asm
	// begin inline asm
	{mul.f16 %rs58525,%rs58504,%rs58510;
}
	// end inline asm
	// begin inline asm
	{add.f16 %rs58528,%rs58504,%rs58525;
}
	// end inline asm
	// begin inline asm
	{mul.f16 %rs58531,%rs58510,%rs58516;
}
	// end inline asm
	// begin inline asm
	{add.f16 %rs58534,%rs58510,%rs58531;
}
	// end inline asm
	// begin inline asm
	{mul.f16 %rs58537,%rs58516,%rs58522;
}
	// end inline asm
	// begin inline asm
	{add.f16 %rs58540,%rs58516,%rs58537;
}
	// end inline asm
	// begin inline asm
	{mul.f16 %rs58543,%rs58522,%rs58528;
}
	// end inline asm
	// begin inline asm
	{add.f16 %rs58546,%rs58522,%rs58543;
}
	// end inline asm
	// begin inline asm
	{mul.f16 %rs58549,%rs58528,%rs58534;
}
	// end inline asm
	// begin inline asm
	{add.f16 %rs58552,%rs58528,%rs58549;
}
	// end inline asm
	// begin inline asm
	{mul.f16 %rs58555,%rs58534,%rs58540;
}
	// end inline asm
	// begin inline asm
	{add.f16 %rs58558,%rs58534,%rs58555;
}
	// end inline asm
	// begin inline asm
	{mul.f16 %rs58561,%rs58540,%rs58546;
}
	// end inline asm
	// begin inline asm
	{add.f16 %rs58564,%rs58540,%rs58561;
}
	// end inline asm
	// begin inline asm
	{mul.f16 %rs58567,%rs58546,%rs58552;
}
	// end inline asm
	// begin inline asm
	{add.f16 %rs58570,%rs58546,%rs58567;
}
	// end inline asm
	// begin inline asm
	{mul.f16 %rs58573,%rs58552,%rs58558;
}
	// end inline asm
	// begin inline asm
	{add.f16 %rs58576,%rs58552,%rs58573;
}
	// end inline asm
	// begin inline asm
	{mul.f16 %rs58579,%rs58558,%rs58564;
}
	// end inline asm
	// begin inline asm
	{add.f16 %rs58582,%rs58558,%rs58579;
}
	// end inline asm
	// begin inline asm
	{mul.f16 %rs58585,%rs58564,%rs58570;
}
	// end inline asm
	// begin inline asm
	{add.f16 %rs58588,%rs58564,%rs58585;
}
	// end inline asm
	// begin inline asm
	{mul.f16 %rs58591,%rs58570,%rs58576;
}
	// end inline asm
	// begin inline asm
	{add.f16 %rs58594,%rs58570,%rs58591;
}
	// end inline asm
	// begin inline asm
	{mul.f16 %rs58597,%rs58576,%rs58582;
}
	// end inline asm
	// begin inline asm
	{add.f16 %rs58600,%rs58576,%rs58597;
}
	// end inline asm
	// begin inline asm
	{mul.f16 %rs58603,%rs58582,%rs58588;
}
	// end inline asm
	// begin inline asm
	{add.f16 %rs58606,%rs58582,%rs58603;
}
	// end inline asm
	// begin inline asm
	{mul.f16 %rs58609,%rs58588,%rs58594;
}
	// end inline asm
	// begin inline asm
	{add.f16 %rs58612,%rs58588,%rs58609;
}
	// end inline asm
	// begin inline asm
	{mul.f16 %rs58615,%rs58594,%rs58600;
}
	// end inline asm
	// begin inline asm
	{add.f16 %rs58618,%rs58594,%rs58615;
}
	// end inline asm
	// begin inline asm
	{mul.f16 %rs58621,%rs58600,%rs58606;
}
	// end inline asm
	// begin inline asm
	{add.f16 %rs58624,%rs58600,%rs58621;
}
	// end inline asm
	// begin inline asm
	{mul.f16 %rs58627,%rs58606,%rs58612;
}
	// end inline asm
	// begin inline asm
	{add.f16 %rs58630,%rs58606,%rs58627;
}
	// end inline asm
	// begin inline asm
	{mul.f16 %rs58633,%rs58612,%rs58618;
}
	// end inline asm
	// begin inline asm
	{add.f16 %rs58636,%rs58612,%rs58633;
}
	// end inline asm
	// begin inline asm
	{mul.f16 %rs58639,%rs58618,%rs58624;
}
	// end inline asm
	// begin inline asm
	{add.f16 %rs58642,%rs58618,%rs58639;
}
	// end inline asm
	// begin inline asm
	{mul.f16 %rs58645,%rs58624,%rs58630;
}
	// end inline asm
	// begin inline asm
	{add.f16 %rs58648,%rs58624,%rs58645;
}
	// end inline asm
	// begin inline asm
	{mul.f16 %rs58651,%rs58630,%rs58636;
}
	// end inline asm
	// begin inline asm
	{add.f16 %rs58654,%rs58630,%rs58651;
}
	// end inline asm
	// begin inline asm
	{mul.f16 %rs58657,%rs58636,%rs58642;
}
	// end inline asm
	// begin inline asm
	{add.f16 %rs58660,%rs58636,%rs58657;
}
	// end inline asm
	// begin inline asm
	{mul.f16 %rs58663,%rs58642,%rs58648;
}
	// end inline asm
	// begin inline asm
	{add.f16 %rs58666,%rs58642,%rs58663;
}
	// end inline asm
	// begin inline asm
	{mul.f16 %rs58669,%rs58648,%rs58654;
}
	// end inline asm
	// begin inline asm
	{add.f16 %rs58672,%rs58648,%rs58669;
}
	// end inline asm
	// begin inline asm
	{mul.f16 %rs58675,%rs58654,%rs58660;
}
	// end inline asm
	// begin inline asm
	{add.f16 %rs58678,%rs58654,%rs58675;
}
	// end inline asm
	// begin inline asm
	{mul.f16 %rs58681,%rs58660,%rs58666;
}
	// end inline asm
	// begin inline asm
	{add.f16 %rs58684,%rs58660,%rs58681;
}
	// end inline asm
	// begin inline asm
	{mul.f16 %rs58687,%rs58666,%rs58672;
}
	// end inline asm
	// begin inline asm
	{add.f16 %rs58690,%rs58666,%rs58687;
}
	// end inline asm
	// begin inline asm
	{mul.f16 %rs58693,%rs58672,%rs58678;
}
	// end inline asm
	// begin inline asm
	{add.f16 %rs58696,%rs58672,%rs58693;
}
	// end inline asm
	// begin inline asm
	{mul.f16 %rs58699,%rs58678,%rs58684;
}
	// end inline asm
	// begin inline asm
	{add.f16 %rs58702,%rs58678,%rs58699;
}
	// end inline asm
	// begin inline asm
	{mul.f16 %rs58705,%rs58684,%rs58690;
}
	// end inline asm
	// begin inline asm
	{add.f16 %rs58708,%rs58684,%rs58705;
}
	// end inline asm
	// begin inline asm
	{mul.f16 %rs58711,%rs58690,%rs58696;
}
	// end inline asm
	// begin inline asm
	{add.f16 %rs58714,%rs58690,%rs58711;
}
	// end inline asm
	// begin inline asm
	{mul.f16 %rs58717,%rs58696,%rs58702;
}
	// end inline asm
	// begin inline asm
	{add.f16 %rs58720,%rs58696,%rs58717;
}
	// end inline asm
	// begin inline asm
	{mul.f16 %rs58723,%rs58702,%rs58708;
}
	// end inline asm
	// begin inline asm
	{add.f16 %rs58726,%rs58702,%rs58723;
}
	// end inline asm
	// begin inline asm
	{mul.f16 %rs58729,%rs58708,%rs58714;
}
	// end inline asm
	// begin inline asm
	{add.f16 %rs58732,%rs58708,%rs58729;
}
	// end inline asm
	// begin inline asm
	{mul.f16 %rs58735,%rs58714,%rs58720;
}
	// end inline asm
	// begin inline asm
	{add.f16 %rs58738,%rs58714,%rs58735;
}
	// end inline asm
	// begin inline asm
	{mul.f16 %rs58741,%rs58720,%rs58726;
}
	// end inline asm
	// begin inline asm
	{add.f16 %rs58744,%rs58720,%rs58741;
}
	// end inline asm
	// begin inline asm
	{mul.f16 %rs58747,%rs58726,%rs58732;
}
	// end inline asm
	// begin inline asm
	{add.f16 %rs58750,%rs58726,%rs58747;
}
	// end inline asm
	// begin inline asm
	{mul.f16 %rs58753,%rs58732,%rs58738;
}
	// end inline asm
	// begin inline asm
	{add.f16 %rs58756,%rs58732,%rs58753;
}
	// end inline asm
	// begin inline asm
	{mul.f16 %rs58759,%rs58738,%rs58744;
}
	// end inline asm
	// begin inline asm
	{add.f16 %rs58762,%rs58738,%rs58759;
}
	// end inline asm
	// begin inline asm
	{mul.f16 %rs58765,%rs58744,%rs58750;
}
	// end inline asm
	// begin inline asm
	{add.f16 %rs58768,%rs58744,%rs58765;
}
	// end inline asm
	// begin inline asm
	{mul.f16 %rs58771,%rs58750,%rs58756;
}
	// end inline asm
	// begin inline asm
	{add.f16 %rs58774,%rs58750,%rs58771;
}
	// end inline asm
	// begin inline asm
	{mul.f16 %rs58777,%rs58756,%rs58762;
}
	// end inline asm
	// begin inline asm
	{add.f16 %rs58780,%rs58756,%rs58777;
}
	// end inline asm
	// begin inline asm
	{mul.f16 %rs58783,%rs58762,%rs58768;
}
	// end inline asm
	// begin inline asm
	{add.f16 %rs58786,%rs58762,%rs58783;
}
	// end inline asm
	// begin inline asm
	{mul.f16 %rs58789,%rs58768,%rs58774;
}
	// end inline asm
	// begin inline asm
	{add.f16 %rs58792,%rs58768,%rs58789;
}
	// end inline asm
	// begin inline asm
	{mul.f16 %rs58795,%rs58774,%rs58780;
}
	// end inline asm
	// begin inline asm
	{add.f16 %rs58798,%rs58774,%rs58795;
}
	// end inline asm
	// begin inline asm
	{mul.f16 %rs58801,%rs58780,%rs58786;
}
	// end inline asm
	// begin inline asm
	{add.f16 %rs58804,%rs58780,%rs58801;
}
	// end inline asm
	// begin inline asm
	{mul.f16 %rs58807,%rs58786,%rs58792;
}
	// end inline asm
	// begin inline asm
	{add.f16 %rs58810,%rs58786,%rs58807;
}
	// end inline asm
	// begin inline asm
	{mul.f16 %rs58813,%rs58792,%rs58798;
}
	// end inline asm
	// begin inline asm
	{add.f16 %rs58816,%rs58792,%rs58813;
}
	// end inline asm
	// begin inline asm
	{mul.f16 %rs58819,%rs58798,%rs58804;
}
	// end inline asm
	// begin inline asm
	{add.f16 %rs58822,%rs58798,%rs58819;
}
	// end inline asm
	// begin inline asm
	{mul.f16 %rs58825,%rs58804,%rs58810;
}
	// end inline asm
	// begin inline asm
	{add.f16 %rs58828,%rs58804,%rs58825;
}
	// end inline asm
	// begin inline asm
	{mul.f16 %rs58831,%rs58810,%rs58816;
}
	// end inline asm
	// begin inline asm
	{add.f16 %rs58834,%rs58810,%rs58831;
}
	// end inline asm
	// begin inline asm
	{mul.f16 %rs58837,%rs58816,%rs58822;
}
	// end inline asm
	// begin inline asm
	{add.f16 %rs58840,%rs58816,%rs58837;
}
	// end inline asm
	// begin inline asm
	{mul.f16 %rs58843,%rs58822,%rs58828;
}
	// end inline asm
	// begin inline asm
	{add.f16 %rs58846,%rs58822,%rs58843;
}
	// end inline asm
	// begin inline asm
	{mul.f16 %rs58849,%rs58828,%rs58834;
}
	// end inline asm
	// begin inline asm
	{add.f16 %rs58852,%rs58828,%rs58849;
}
	// end inline asm
	// begin inline asm
	{mul.f16 %rs58855,%rs58834,%rs58840;
}
	// end inline asm
	// begin inline asm
	{add.f16 %rs58858,%rs58834,%rs58855;
}
	// end inline asm
	// begin inline asm
	{mul.f16 %rs58861,%rs58840,%rs58846;
}
	// end inline asm
	// begin inline asm
	{add.f16 %rs58864,%rs58840,%rs58861;
}
	// end inline asm
	// begin inline asm
	{mul.f16 %rs58867,%rs58846,%rs58852;
}
	// end inline asm
	// begin inline asm
	{add.f16 %rs58870,%rs58846,%rs58867;
}
	// end inline asm
	// begin inline asm
	{mul.f16 %rs58873,%rs58852,%rs58858;
}
	// end inline asm
	// begin inline asm
	{add.f16 %rs58876,%rs58852,%rs58873;
}
	// end inline asm
	// begin inline asm
	{mul.f16 %rs58879,%rs58858,%rs58864;
}
	// end inline asm
	// begin inline asm
	{add.f16 %rs58882,%rs58858,%rs58879;
}
	// end inline asm
	// begin inline asm
	{mul.f16 %rs58885,%rs58864,%rs58870;
}
	// end inline asm
	// begin inline asm
	{add.f16 %rs58888,%rs58864,%rs58885;
}
	// end inline asm
	// begin inline asm
	{mul.f16 %rs58891,%rs58870,%rs58876;
}
	// end inline asm
	// begin inline asm
	{add.f16 %rs58894,%rs58870,%rs58891;
}
	// end inline asm
	// begin inline asm
	{mul.f16 %rs58897,%rs58876,%rs58882;
}
	// end inline asm
	// begin inline asm
	{add.f16 %rs58900,%rs58876,%rs58897;
}
	// end inline asm
	// begin inline asm
	{mul.f16 %rs58903,%rs58882,%rs58888;
}
	// end inline asm
	// begin inline asm
	{add.f16 %rs58906,%rs58882,%rs58903;
}
	// end inline asm
	// begin inline asm
	{mul.f16 %rs58909,%rs58888,%rs58894;
}
	// end inline asm
	// begin inline asm
	{add.f16 %rs58912,%rs58888,%rs58909;
}
	// end inline asm
	// begin inline asm
	{mul.f16 %rs58915,%rs58894,%rs58900;
}
	// end inline asm
	// begin inline asm
	{add.f16 %rs58918,%rs58894,%rs58915;
}
	// end inline asm
	// begin inline asm
	{mul.f16 %rs58921,%rs58900,%rs58906;
}
	// end inline asm
	// begin inline asm
	{add.f16 %rs58924,%rs58900,%rs58921;
}
	// end inline asm
	// begin inline asm
	{mul.f16 %rs58927,%rs58906,%rs58912;
}
	// end inline asm
	// begin inline asm
	{add.f16 %rs58930,%rs58906,%rs58927;
}
	// end inline asm
	// begin inline asm
	{mul.f16 %rs58933,%rs58912,%rs58918;
}
	// end inline asm
	// begin inline asm
	{add.f16 %rs58936,%rs58912,%rs58933;
}
	// end inline asm
	// begin inline asm
	{mul.f16 %rs58939,%rs58918,%rs58924;
}
	// end inline asm
	// begin inline asm
	{add.f16 %rs58942,%rs58918,%rs58939;
}
	// end inline asm
	// begin inline asm
	{mul.f16 %rs58945,%rs58924,%rs58930;
}
	// end inline asm
	// begin inline asm
	{add.f16 %rs58948,%rs58924,%rs58945;
}
	// end inline asm
	// begin inline asm
	{mul.f16 %rs58951,%rs58930,%rs58936;
}
	// end inline asm
	// begin inline asm
	{add.f16 %rs58954,%rs58930,%rs58951;
}
	// end inline asm
	// begin inline asm
	{mul.f16 %rs58957,%rs58936,%rs58942;
}
	// end inline asm
	// begin inline asm
	{add.f16 %rs58960,%rs58936,%rs58957;
}
	// end inline asm
	// begin inline asm
	{mul.f16 %rs58963,%rs58942,%rs58948;
}
	// end inline asm
	// begin inline asm
	{add.f16 %rs58966,%rs58942,%rs58963;
}
	// end inline asm
	// begin inline asm
	{mul.f16 %rs58969,%rs58948,%rs58954;
}
	// end inline asm
	// begin inline asm
	{add.f16 %rs58972,%rs58948,%rs58969;
}
	// end inline asm
	// begin inline asm
	{mul.f16 %rs58975,%rs58954,%rs58960;
}
	// end inline asm
	// begin inline asm
	{add.f16 %rs58978,%rs58954,%rs58975;
}
	// end inline asm
	// begin inline asm
	{mul.f16 %rs58981,%rs58960,%rs58966;
}
	// end inline asm
	// begin inline asm
	{add.f16 %rs58984,%rs58960,%rs58981;
}
	// end inline asm
	// begin inline asm
	{mul.f16 %rs58987,%rs58966,%rs58972;
}
	// end inline asm
	// begin inline asm
	{add.f16 %rs58990,%rs58966,%rs58987;
}
	// end inline asm
	// begin inline asm
	{mul.f16 %rs58993,%rs58972,%rs58978;
}
	// end inline asm
	// begin inline asm
	{add.f16 %rs58996,%rs58972,%rs58993;
}
	// end inline asm
	// begin inline asm
	{mul.f16 %rs58999,%rs58978,%rs58984;
}
	// end inline asm
	// begin inline asm
	{add.f16 %rs59002,%rs58978,%rs58999;
}
	// end inline asm
	// begin inline asm
	{mul.f16 %rs59005,%rs58984,%rs58990;
}
	// end inline asm
	// begin inline asm
	{add.f16 %rs59008,%rs58984,%rs59005;
}
	// end inline asm
	// begin inline asm
	{mul.f16 %rs59011,%rs58990,%rs58996;
}
	// end inline asm
	// begin inline asm
	{add.f16 %rs59014,%rs58990,%rs59011;
}
	// end inline asm
	// begin inline asm
	{mul.f16 %rs59017,%rs58996,%rs59002;
}
	// end inline asm
	// begin inline asm
	{add.f16 %rs59020,%rs58996,%rs59017;
}
	// end inline asm
	// begin inline asm
	{mul.f16 %rs59023,%rs59002,%rs59008;
}
	// end inline asm
	// begin inline asm
	{add.f16 %rs59026,%rs59002,%rs59023;
}
	// end inline asm
	// begin inline asm
	{mul.f16 %rs59029,%rs59008,%rs59014;
}
	// end inline asm
	// begin inline asm
	{add.f16 %rs59032,%rs59008,%rs59029;
}
	// end inline asm
	// begin inline asm
	{mul.f16 %rs59035,%rs59014,%rs59020;
}
	// end inline asm
	// begin inline asm
	{add.f16 %rs59038,%rs59014,%rs59035;
}
	// end inline asm
	// begin inline asm
	{mul.f16 %rs59041,%rs59020,%rs59026;
}
	// end inline asm
	// begin inline asm
	{add.f16 %rs59044,%rs59020,%rs59041;
}
	// end inline asm
	// begin inline asm
	{mul.f16 %rs59047,%rs59026,%rs59032;
}
	// end inline asm
	// begin inline asm
	{add.f16 %rs59050,%rs59026,%rs59047;
}
	// end inline asm
	// begin inline asm
	{mul.f16 %rs59053,%rs59032,%rs59038;
}
	// end inline asm
	// begin inline asm
	{add.f16 %rs59056,%rs59032,%rs59053;
}
	// end inline asm
	// begin inline asm
	{mul.f16 %rs59059,%rs59038,%rs59044;
}
	// end inline asm
	// begin inline asm
	{add.f16 %rs59062,%rs59038,%rs59059;
}
	// end inline asm
	// begin inline asm
	{mul.f16 %rs59065,%rs59044,%rs59050;
}
	// end inline asm
	// begin inline asm
	{add.f16 %rs59068,%rs59044,%rs59065;
}
	// end inline asm
	// begin inline asm
	{mul.f16 %rs59071,%rs59050,%rs59056;
}
	// end inline asm
	// begin inline asm
	{add.f16 %rs59074,%rs59050,%rs59071;
}
	// end inline asm
	// begin inline asm
	{mul.f16 %rs59077,%rs59056,%rs59062;
}
	// end inline asm
	// begin inline asm
	{add.f16 %rs59080,%rs59056,%rs59077;
}
	// end inline asm
	// begin inline asm
	{mul.f16 %rs59083,%rs59062,%rs59068;
}
	// end inline asm
	// begin inline asm
	{add.f16 %rs59086,%rs59062,%rs59083;
}
	// end inline asm
	// begin inline asm
	{mul.f16 %rs59089,%rs59068,%rs59074;
}
	// end inline asm
	// begin inline asm
	{add.f16 %rs59092,%rs59068,%rs59089;
}
	// end inline asm
	// begin inline asm
	{mul.f16 %rs59095,%rs59074,%rs59080;
}
	// end inline asm
	// begin inline asm
	{add.f16 %rs59098,%rs59074,%rs59095;
}
	// end inline asm
	// begin inline asm
	{mul.f16 %rs59101,%rs59080,%rs59086;
}
	// end inline asm
	// begin inline asm
	{add.f16 %rs59104,%rs59080,%rs59101;
}
	// end inline asm
	// begin inline asm
	{mul.f16 %rs59107,%rs59086,%rs59092;
}
	// end inline asm
	// begin inline asm
	{add.f16 %rs59110,%rs59086,%rs59107;
}
	// end inline asm
	// begin inline asm
	{mul.f16 %rs59113,%rs59092,%rs59098;
}
	// end inline asm
	// begin inline asm
	{add.f16 %rs59116,%rs59092,%rs59113;
}
	// end inline asm
	// begin inline asm
	{mul.f16 %rs59119,%rs59098,%rs59104;
}
	// end inline asm
	// begin inline asm
	{add.f16 %rs59122,%rs59098,%rs59119;
}
	// end inline asm
	// begin inline asm
	{mul.f16 %rs59125,%rs59104,%rs59110;
}
	// end inline asm
	// begin inline asm
	{add.f16 %rs59128,%rs59104,%rs59125;
}
	// end inline asm
	// begin inline asm
	{mul.f16 %rs59131,%rs59110,%rs59116;
}
	// end inline asm
	// begin inline asm
	{add.f16 %rs59134,%rs59110,%rs59131;
}
	// end inline asm
	// begin inline asm
	{mul.f16 %rs59137,%rs59116,%rs59122;
}
	// end inline asm
	// begin inline asm
	{add.f16 %rs59140,%rs59116,%rs59137;
}
	// end inline asm
	// begin inline asm
	{mul.f16 %rs59143,%rs59122,%rs59128;
}
	// end inline asm
	// begin inline asm
	{add.f16 %rs59146,%rs59122,%rs59143;
}
	// end inline asm
	// begin inline asm
	{mul.f16 %rs59149,%rs59128,%rs59134;
}
	// end inline asm
	// begin inline asm
	{add.f16 %rs59152,%rs59128,%rs59149;
}
	// end inline asm
	// begin inline asm
	{mul.f16 %rs59155,%rs59134,%rs59140;
}
	// end inline asm
	// begin inline asm
	{add.f16 %rs59158,%rs59134,%rs59155;
}
	// end inline asm
	// begin inline asm
	{mul.f16 %rs59161,%rs59140,%rs59146;
}
	// end inline asm
	// begin inline asm
	{add.f16 %rs59164,%rs59140,%rs59161;
}
	// end inline asm
	// begin inline asm
	{mul.f16 %rs59167,%rs59146,%rs59152;
}
	// end inline asm
	// begin inline asm
	{add.f16 %rs59170,%rs59146,%rs59167;
}
	// end inline asm
	// begin inline asm
	{mul.f16 %rs59173,%rs59152,%rs59158;
}
	// end inline asm
	// begin inline asm
	{add.f16 %rs59176,%rs59152,%rs59173;
}
	// end inline asm
	// begin inline asm
	{mul.f16 %rs59179,%rs59158,%rs59164;
}
	// end inline asm
	// begin inline asm
	{add.f16 %rs59182,%rs59158,%rs59179;
}
	// end inline asm
	// begin inline asm
	{mul.f16 %rs59185,%rs59164,%rs59170;
}
	// end inline asm
	// begin inline asm
	{add.f16 %rs59188,%rs59164,%rs59185;
}
	// end inline asm
	// begin inline asm
	{mul.f16 %rs59191,%rs59170,%rs59176;
}
	// end inline asm
	// begin inline asm
	{add.f16 %rs59194,%rs59170,%rs59191;
}
	// end inline asm
	// begin inline asm
	{mul.f16 %rs59197,%rs59176,%rs59182;
}
	// end inline asm
	// begin inline asm
	{add.f16 %rs59200,%rs59176,%rs59197;
}
	// end inline asm
	// begin inline asm
	{mul.f16 %rs59203,%rs59182,%rs59188;
}
	// end inline asm
	// begin inline asm
	{add.f16 %rs59206,%rs59182,%rs59203;
}
	// end inline asm
	// begin inline asm
	{mul.f16 %rs59209,%rs59188,%rs59194;
}
	// end inline asm
	// begin inline asm
	{add.f16 %rs59212,%rs59188,%rs59209;
}
	// end inline asm
	// begin inline asm
	{mul.f16 %rs59215,%rs59194,%rs59200;
}
	// end inline asm
	// begin inline asm
	{add.f16 %rs59218,%rs59194,%rs59215;
}
	// end inline asm
	// begin inline asm
	{mul.f16 %rs59221,%rs59200,%rs59206;
}
	// end inline asm
	// begin inline asm
	{add.f16 %rs59224,%rs59200,%rs59221;
}
	// end inline asm
	// begin inline asm
	{mul.f16 %rs59227,%rs59206,%rs59212;
}
	// end inline asm
	// begin inline asm
	{add.f16 %rs59230,%rs59206,%rs59227;
}
	// end inline asm
	// begin inline asm
	{mul.f16 %rs59233,%rs59212,%rs59218;
}
	// end inline asm
	// begin inline asm
	{add.f16 %rs59236,%rs59212,%rs59233;
}
	// end inline asm
	// begin inline asm
	{mul.f16 %rs59239,%rs59218,%rs59224;
}
	// end inline asm
	// begin inline asm
	{add.f16 %rs59242,%rs59218,%rs59239;
}
	// end inline asm
	// begin inline asm
	{mul.f16 %rs59245,%rs59224,%rs59230;
}
	// end inline asm
	// begin inline asm
	{add.f16 %rs59248,%rs59224,%rs59245;
}
	// end inline asm
	// begin inline asm
	{mul.f16 %rs59251,%rs59230,%rs59236;
}
	// end inline asm
	// begin inline asm
	{add.f16 %rs59254,%rs59230,%rs59251;
}
	// end inline asm
	// begin inline asm
	{mul.f16 %rs59257,%rs59236,%rs59242;
}
	// end inline asm
	// begin inline asm
	{add.f16 %rs59260,%rs59236,%rs59257;
}
	// end inline asm
	// begin inline asm
	{mul.f16 %rs59263,%rs59242,%rs59248;
}
	// end inline asm
	// begin inline asm
	{add.f16 %rs59266,%rs59242,%rs59263;
}
	// end inline asm
	// begin inline asm
	{mul.f16 %rs59269,%rs59248,%rs59254;
}
	// end inline asm
	// begin inline asm
	{add.f16 %rs59272,%rs59248,%rs59269;
}
	// end inline asm
	// begin inline asm
	{mul.f16 %rs59275,%rs59254,%rs59260;
}
	// end inline asm
	// begin inline asm
	{add.f16 %rs59278,%rs59254,%rs59275;
}
	// end inline asm
	// begin inline asm
	{mul.f16 %rs59281,%rs59260,%rs59266;
}
	// end inline asm
	// begin inline asm
	{add.f16 %rs59284,%rs59260,%rs59281;
}
	// end inline asm
	// begin inline asm
	{mul.f16 %rs59287,%rs59266,%rs59272;
}
	// end inline asm
	// begin inline asm
	{add.f16 %rs59290,%rs59266,%rs59287;
}
	// end inline asm
	// begin inline asm
	{mul.f16 %rs59293,%rs59272,%rs59278;
}
	// end inline asm
	// begin inline asm
	{add.f16 %rs59296,%rs59272,%rs59293;
}
	// end inline asm
	// begin inline asm
	{mul.f16 %rs59299,%rs59278,%rs59284;
}
	// end inline asm
	// begin inline asm
	{add.f16 %rs59302,%rs59278,%rs59299;
}
	// end inline asm
	// begin inline asm
	{mul.f16 %rs59305,%rs59284,%rs59290;
}
	// end inline asm
	// begin inline asm
	{add.f16 %rs59308,%rs59284,%rs59305;
}
	// end inline asm
	// begin inline asm
	{mul.f16 %rs59311,%rs59290,%rs59296;
}
	// end inline asm
	// begin inline asm
	{add.f16 %rs59314,%rs59290,%rs59311;
}
	// end inline asm
	// begin inline asm
	{mul.f16 %rs59317,%rs59296,%rs59302;
}
	// end inline asm
	// begin inline asm
	{add.f16 %rs59320,%rs59296,%rs59317;
}
	// end inline asm
	// begin inline asm
	{mul.f16 %rs59323,%rs59302,%rs59308;
}
	// end inline asm
	// begin inline asm
	{add.f16 %rs59326,%rs59302,%rs59323;
}
	// end inline asm
	// begin inline asm
	{mul.f16 %rs59329,%rs59308,%rs59314;
}
	// end inline asm
	// begin inline asm
	{add.f16 %rs59332,%rs59308,%rs59329;
}
	// end inline asm
	// begin inline asm
	{mul.f16 %rs59335,%rs59314,%rs59320;
}
	// end inline asm
	// begin inline asm
	{add.f16 %rs59338,%rs59314,%rs59335;
}
	// end inline asm
	// begin inline asm
	{mul.f16 %rs59341,%rs59320,%rs59326;
}
	// end inline asm
	// begin inline asm
	{add.f16 %rs59344,%rs59320,%rs59341;
}
	// end inline asm
	// begin inline asm
	{mul.f16 %rs59347,%rs59326,%rs59332;
}
	// end inline asm
	// begin inline asm
	{add.f16 %rs59350,%rs59326,%rs59347;
}
	// end inline asm
	// begin inline asm
	{mul.f16 %rs59353,%rs59332,%rs59338;
}
	// end inline asm
	// begin inline asm
	{add.f16 %rs59356,%rs59332,%rs59353;
}
	// end inline asm
	// begin inline asm
	{mul.f16 %rs59359,%rs59338,%rs59344;
}
	// end inline asm
	// begin inline asm
	{add.f16 %rs59362,%rs59338,%rs59359;
}
	// end inline asm
	// begin inline asm
	{mul.f16 %rs59365,%rs59344,%rs59350;
}
	// end inline asm
	// begin inline asm
	{add.f16 %rs59368,%rs59344,%rs59365;
}
	// end inline asm
	// begin inline asm
	{mul.f16 %rs59371,%rs59350,%rs59356;
}
	// end inline asm
	// begin inline asm
	{add.f16 %rs59374,%rs59350,%rs59371;
}
	// end inline asm
	// begin inline asm
	{mul.f16 %rs59377,%rs59356,%rs59362;
}
	// end inline asm
	// begin inline asm
	{add.f16 %rs59380,%rs59356,%rs59377;
}
	// end inline asm
	// begin inline asm
	{mul.f16 %rs59383,%rs59362,%rs59368;
}
	// end inline asm
	// begin inline asm
	{add.f16 %rs59386,%rs59362,%rs59383;
}
	// end inline asm
	// begin inline asm
	{mul.f16 %rs59389,%rs59368,%rs59374;
}
	// end inline asm
	// begin inline asm
	{add.f16 %rs59392,%rs59368,%rs59389;
}
	// end inline asm
	// begin inline asm
	{mul.f16 %rs59395,%rs59374,%rs59380;
}
	// end inline asm
	// begin inline asm
	{add.f16 %rs59398,%rs59374,%rs59395;
}
	// end inline asm
	// begin inline asm
	{mul.f16 %rs59401,%rs59380,%rs59386;
}
	// end inline asm
	// begin inline asm
	{add.f16 %rs59404,%rs59380,%rs59401;
}
	// end inline asm
	// begin inline asm
	{mul.f16 %rs59407,%rs59386,%rs59392;
}
	// end inline asm
	// begin inline asm
	{add.f16 %rs59410,%rs59386,%rs59407;
}
	// end inline asm
	// begin inline asm
	{mul.f16 %rs59413,%rs59392,%rs59398;
}
	// end inline asm
	// begin inline asm
	{add.f16 %rs59416,%rs59392,%rs59413;
}
	// end inline asm
	// begin inline asm
	{mul.f16 %rs59419,%rs59398,%rs59404;
}
	// end inline asm
	// begin inline asm
	{add.f16 %rs59422,%rs59398,%rs59419;
}
	// end inline asm
	// begin inline asm
	{mul.f16 %rs59425,%rs59404,%rs59410;
}
	// end inline asm
	// begin inline asm
	{add.f16 %rs59428,%rs59404,%rs59425;
}
	// end inline asm
	// begin inline asm
	{mul.f16 %rs59431,%rs59410,%rs59416;
}
	// end inline asm
	// begin inline asm
	{add.f16 %rs59434,%rs59410,%rs59431;
}
	// end inline asm
	// begin inline asm
	{mul.f16 %rs59437,%rs59416,%rs59422;
}
	// end inline asm
	// begin inline asm
	{add.f16 %rs59440,%rs59416,%rs59437;
}
	// end inline asm
	// begin inline asm
	{mul.f16 %rs59443,%rs59422,%rs59428;
}
	// end inline asm
	// begin inline asm
	{add.f16 %rs59446,%rs59422,%rs59443;
}
	// end inline asm
	// begin inline asm
	{mul.f16 %rs59449,%rs59428,%rs59434;
}
	// end inline asm
	// begin inline asm
	{add.f16 %rs59452,%rs59428,%rs59449;
}
	// end inline asm
	// begin inline asm
	{mul.f16 %rs59455,%rs59434,%rs59440;
}
	// end inline asm
	// begin inline asm
	{add.f16 %rs59458,%rs59434,%rs59455;
}
	// end inline asm
	// begin inline asm
	{mul.f16 %rs59461,%rs59440,%rs59446;
}
	// end inline asm
	// begin inline asm
	{add.f16 %rs59464,%rs59440,%rs59461;
}
	// end inline asm
	// begin inline asm
	{mul.f16 %rs59467,%rs59446,%rs59452;
}
	// end inline asm
	// begin inline asm
	{add.f16 %rs59470,%rs59446,%rs59467;
}
	// end inline asm
	// begin inline asm
	{mul.f16 %rs59473,%rs59452,%rs59458;
}
	// end inline asm
	// begin inline asm
	{add.f16 %rs59476,%rs59452,%rs59473;
}
	// end inline asm
	// begin inline asm
	{mul.f16 %rs59479,%rs59458,%rs59464;
}
	// end inline asm
	// begin inline asm
	{add.f16 %rs59482,%rs59458,%rs59479;
}
	// end inline asm
	// begin inline asm
	{mul.f16 %rs59485,%rs59464,%rs59470;
}
	// end inline asm
	// begin inline asm
	{add.f16 %rs59488,%rs59464,%rs59485;
}
	// end inline asm
	// begin inline asm
	{mul.f16 %rs59491,%rs59470,%rs59476;
}
	// end inline asm
	// begin inline asm
	{add.f16 %rs59494,%rs59470,%rs59491;
}
	// end inline asm
	// begin inline asm
	{mul.f16 %rs59497,%rs59476,%rs59482;
}
	// end inline asm
	// begin inline asm
	{add.f16 %rs59500,%rs59476,%rs59497;
}
	// end inline asm
	// begin inline asm
	{mul.f16 %rs59503,%rs59482,%rs59488;
}
	// end inline asm
	// begin inline asm
	{add.f16 %rs59506,%rs59482,%rs59503;
}
	// end inline asm
	// begin inline asm
	{mul.f16 %rs59509,%rs59488,%rs59494;
}
	// end inline asm
	// begin inline asm
	{add.f16 %rs59512,%rs59488,%rs59509;
}
	// end inline asm
	// begin inline asm
	{mul.f16 %rs59515,%rs59494,%rs59500;
}
	// end inline asm
	// begin inline asm
	{add.f16 %rs59518,%rs59494,%rs59515;
}
	// end inline asm
	// begin inline asm
	{mul.f16 %rs59521,%rs59500,%rs59506;
}
	// end inline asm
	// begin inline asm
	{add.f16 %rs59524,%rs59500,%rs59521;
}
	// end inline asm
	// begin inline asm
	{mul.f16 %rs59527,%rs59506,%rs59512;
}
	// end inline asm
	// begin inline asm
	{add.f16 %rs59530,%rs59506,%rs59527;
}
	// end inline asm
	// begin inline asm
	{mul.f16 %rs59533,%rs59512,%rs59518;
}
	// end inline asm
	// begin inline asm
	{add.f16 %rs59536,%rs59512,%rs59533;
}
	// end inline asm
	// begin inline asm
	{mul.f16 %rs59539,%rs59518,%rs59524;
}
	// end inline asm
	// begin inline asm
	{add.f16 %rs59542,%rs59518,%rs59539;
}
	// end inline asm
	// begin inline asm
	{mul.f16 %rs59545,%rs59524,%rs59530;
}
	// end inline asm
	// begin inline asm
	{add.f16 %rs59548,%rs59524,%rs59545;
}
	// end inline asm
	// begin inline asm
	{mul.f16 %rs59551,%rs59530,%rs59536;
}
	// end inline asm
	// begin inline asm
	{add.f16 %rs59554,%rs59530,%rs59551;
}
	// end inline asm
	// begin inline asm
	{mul.f16 %rs59557,%rs59536,%rs59542;
}
	// end inline asm
	// begin inline asm
	{add.f16 %rs59560,%rs59536,%rs59557;
}
	// end inline asm
	// begin inline asm
	{mul.f16 %rs59563,%rs59542,%rs59548;
}
	// end inline asm
	// begin inline asm
	{add.f16 %rs59566,%rs59542,%rs59563;
}
	// end inline asm
	// begin inline asm
	{mul.f16 %rs59569,%rs59548,%rs59554;
}
	// end inline asm
	// begin inline asm
	{add.f16 %rs59572,%rs59548,%rs59569;
}
	// end inline asm
	// begin inline asm
	{mul.f16 %rs59575,%rs59554,%rs59560;
}
	// end inline asm
	// begin inline asm
	{add.f16 %rs59578,%rs59554,%rs59575;
}
	// end inline asm
	// begin inline asm
	{mul.f16 %rs59581,%rs59560,%rs59566;
}
	// end inline asm
	// begin inline asm
	{add.f16 %rs59584,%rs59560,%rs59581;
}
	// end inline asm
	// begin inline asm
	{mul.f16 %rs59587,%rs59566,%rs59572;
}
	// end inline asm
	// begin inline asm
	{add.f16 %rs59590,%rs59566,%rs59587;
}
	// end inline asm
	// begin inline asm
	{mul.f16 %rs59593,%rs59572,%rs59578;
}
	// end inline asm
	// begin inline asm
	{add.f16 %rs59596,%rs59572,%rs59593;
}
	// end inline asm
	// begin inline asm
	{mul.f16 %rs59599,%rs59578,%rs59584;
}
	// end inline asm
	// begin inline asm
	{add.f16 %rs59602,%rs59578,%rs59599;
}
	// end inline asm
	// begin inline asm
	{mul.f16 %rs59605,%rs59584,%rs59590;
}
	// end inline asm
	// begin inline asm
	{add.f16 %rs59608,%rs59584,%rs59605;
}
	// end inline asm
	// begin inline asm
	{mul.f16 %rs59611,%rs59590,%rs59596;
}
	// end inline asm
	// begin inline asm
	{add.f16 %rs59614,%rs59590,%rs59611;
}
	// end inline asm
	// begin inline asm
	{mul.f16 %rs59617,%rs59596,%rs59602;
}
	// end inline asm
	// begin inline asm
	{add.f16 %rs59620,%rs59596,%rs59617;
}
	// end inline asm
	// begin inline asm
	{mul.f16 %rs59623,%rs59602,%rs59608;
}
	// end inline asm
	// begin inline asm
	{add.f16 %rs59626,%rs59602,%rs59623;
}
	// end inline asm
	// begin inline asm
	{mul.f16 %rs59629,%rs59608,%rs59614;
}
	// end inline asm
	// begin inline asm
	{add.f16 %rs59632,%rs59608,%rs59629;
}
	// end inline asm
	// begin inline asm
	{mul.f16 %rs59635,%rs59614,%rs59620;
}
	// end inline asm
	// begin inline asm
	{add.f16 %rs59638,%rs59614,%rs59635;
}
	// end inline asm
	// begin inline asm
	{mul.f16 %rs59641,%rs59620,%rs59626;
}
	// end inline asm
	// begin inline asm
	{add.f16 %rs59644,%rs59620,%rs59641;
}
	// end inline asm
	// begin inline asm
	{mul.f16 %rs59647,%rs59626,%rs59632;
}
	// end inline asm
	// begin inline asm
	{add.f16 %rs59650,%rs59626,%rs59647;
}
	// end inline asm
	// begin inline asm
	{mul.f16 %rs59653,%rs59632,%rs59638;
}
	// end inline asm
	// begin inline asm
	{add.f16 %rs59656,%rs59632,%rs59653;
}
	// end inline asm
	// begin inline asm
	{mul.f16 %rs59659,%rs59638,%rs59644;
}
	// end inline asm
	// begin inline asm
	{add.f16 %rs59662,%rs59638,%rs59659;
}
	// end inline asm
	// begin inline asm
	{mul.f16 %rs59665,%rs59644,%rs59650;
}
	// end inline asm
	// begin inline asm
	{add.f16 %rs59668,%rs59644,%rs59665;
}
	// end inline asm
	// begin inline asm
	{mul.f16 %rs59671,%rs59650,%rs59656;
}
	// end inline asm
	// begin inline asm
	{add.f16 %rs59674,%rs59650,%rs59671;
}
	// end inline asm
	// begin inline asm
	{mul.f16 %rs59677,%rs59656,%rs59662;
}
	// end inline asm
	// begin inline asm
	{add.f16 %rs59680,%rs59656,%rs59677;
}
	// end inline asm
	// begin inline asm
	{mul.f16 %rs59683,%rs59662,%rs59668;
}
	// end inline asm
	// begin inline asm
	{add.f16 %rs59686,%rs59662,%rs59683;
}
	// end inline asm
	// begin inline asm
	{mul.f16 %rs59689,%rs59668,%rs59674;
}
	// end inline asm
	// begin inline asm
	{add.f16 %rs59692,%rs59668,%rs59689;
}
	// end inline asm
	// begin inline asm
	{mul.f16 %rs59695,%rs59674,%rs59680;
}
	// end inline asm
	// begin inline asm
	{add.f16 %rs59698,%rs59674,%rs59695;
}
	// end inline asm
	// begin inline asm
	{mul.f16 %rs59701,%rs59680,%rs59686;
}
	// end inline asm
	// begin inline asm
	{add.f16 %rs59704,%rs59680,%rs59701;
}
	// end inline asm
	// begin inline asm
	{mul.f16 %rs59707,%rs59686,%rs59692;
}
	// end inline asm
	// begin inline asm
	{add.f16 %rs59710,%rs59686,%rs59707;
}
	// end inline asm
	// begin inline asm
	{mul.f16 %rs59713,%rs59692,%rs59698;
}
	// end inline asm
	// begin inline asm
	{add.f16 %rs59716,%rs59692,%rs59713;
}
	// end inline asm
	// begin inline asm
	{mul.f16 %rs59719,%rs59698,%rs59704;
}
	// end inline asm
	// begin inline asm
	{add.f16 %rs59722,%rs59698,%rs59719;
}
	// end inline asm
	// begin inline asm
	{mul.f16 %rs59725,%rs59704,%rs59710;
}
	// end inline asm
	// begin inline asm
	{add.f16 %rs59728,%rs59704,%rs59725;
}
	// end inline asm
	// begin inline asm
	{mul.f16 %rs59731,%rs59710,%rs59716;
}
	// end inline asm
	// begin inline asm
	{add.f16 %rs59734,%rs59710,%rs59731;
}
	// end inline asm
	// begin inline asm
	{mul.f16 %rs59737,%rs59716,%rs59722;
}
	// end inline asm
	// begin inline asm
	{add.f16 %rs59740,%rs59716,%rs59737;
}
	// end inline asm
	// begin inline asm
	{mul.f16 %rs59743,%rs59722,%rs59728;
}
	// end inline asm
	// begin inline asm
	{add.f16 %rs59746,%rs59722,%rs59743;
}
	// end inline asm
	// begin inline asm
	{mul.f16 %rs59749,%rs59728,%rs59734;
}
	// end inline asm
	// begin inline asm
	{add.f16 %rs59752,%rs59728,%rs59749;
}
	// end inline asm
	// begin inline asm
	{mul.f16 %rs59755,%rs59734,%rs59740;
}
	// end inline asm
	// begin inline asm
	{add.f16 %rs59758,%rs59734,%rs59755;
}
	// end inline asm
	// begin inline asm
	{mul.f16 %rs59761,%rs59740,%rs59746;
}
	// end inline asm
	// begin inline asm
	{add.f16 %rs59764,%rs59740,%rs59761;
}
	// end inline asm
	// begin inline asm
	{mul.f16 %rs59767,%rs59746,%rs59752;
}
	// end inline asm
	// begin inline asm
	{add.f16 %rs59770,%rs59746,%rs59767;
}
	// end inline asm
	// begin inline asm
	{mul.f16 %rs59773,%rs59752,%rs59758;
}
	// end inline asm
	// begin inline asm
	{add.f16 %rs59776,%rs59752,%rs59773;
}
	// end inline asm
	// begin inline asm
	{mul.f16 %rs59779,%rs59758,%rs59764;
}
	// end inline asm
	// begin inline asm
	{add.f16 %rs59782,%rs59758,%rs59779;
}
	// end inline asm
	// begin inline asm
	{mul.f16 %rs59785,%rs59764,%rs59770;
}
	// end inline asm
	// begin inline asm
	{add.f16 %rs59788,%rs59764,%rs59785;
}
	// end inline asm
	// begin inline asm
	{mul.f16 %rs59791,%rs59770,%rs59776;
}
	// end inline asm
	// begin inline asm
	{add.f16 %rs59794,%rs59770,%rs59791;
}
	// end inline asm
	// begin inline asm
	{mul.f16 %rs59797,%rs59776,%rs59782;
}
	// end inline asm
	// begin inline asm
	{add.f16 %rs59800,%rs59776,%rs59797;
}
	// end inline asm
	// begin inline asm
	{mul.f16 %rs59803,%rs59782,%rs59788;
}
	// end inline asm
	// begin inline asm
	{add.f16 %rs59806,%rs59782,%rs59803;
}
	// end inline asm
	// begin inline asm
	{mul.f16 %rs59809,%rs59788,%rs59794;
}
	// end inline asm
	// begin inline asm
	{add.f16 %rs59812,%rs59788,%rs59809;
}
	// end inline asm
	// begin inline asm
	{mul.f16 %rs59815,%rs59794,%rs59800;
}
	// end inline asm
	// begin inline asm
	{add.f16 %rs59818,%rs59794,%rs59815;
}
	// end inline asm
	// begin inline asm
	{mul.f16 %rs59821,%rs59800,%rs59806;
}
	// end inline asm
	// begin inline asm
	{add.f16 %rs59824,%rs59800,%rs59821;
}
	// end inline asm
	// begin inline asm
	{mul.f16 %rs59827,%rs59806,%rs59812;
}
	// end inline asm
	// begin inline asm
	{add.f16 %rs59830,%rs59806,%rs59827;
}
	// end inline asm
	// begin inline asm
	{mul.f16 %rs59833,%rs59812,%rs59818;
}
	// end inline asm
	// begin inline asm
	{add.f16 %rs59836,%rs59812,%rs59833;
}
	// end inline asm
	// begin inline asm
	{mul.f16 %rs59839,%rs59818,%rs59824;
}
	// end inline asm
	// begin inline asm
	{add.f16 %rs59842,%rs59818,%rs59839;
}
	// end inline asm
	// begin inline asm
	{mul.f16 %rs59845,%rs59824,%rs59830;
}
	// end inline asm
	// begin inline asm
	{add.f16 %rs59848,%rs59824,%rs59845;
}
	// end inline asm
	// begin inline asm
	{mul.f16 %rs59851,%rs59830,%rs59836;
}
	// end inline asm
	// begin inline asm
	{add.f16 %rs59854,%rs59830,%rs59851;
}
	// end inline asm
	// begin inline asm
	{mul.f16 %rs59857,%rs59836,%rs59842;
}
	// end inline asm
	// begin inline asm
	{add.f16 %rs59860,%rs59836,%rs59857;
}
	// end inline asm
	// begin inline asm
	{mul.f16 %rs59863,%rs59842,%rs59848;
}
	// end inline asm
	// begin inline asm
	{add.f16 %rs59866,%rs59842,%rs59863;
}
	// end inline asm
	// begin inline asm
	{mul.f16 %rs59869,%rs59848,%rs59854;
}
	// end inline asm
	// begin inline asm
	{add.f16 %rs59872,%rs59848,%rs59869;
}
	// end inline asm
	// begin inline asm
	{mul.f16 %rs59875,%rs59854,%rs59860;
}
	// end inline asm
	// begin inline asm
	{add.f16 %rs59878,%rs59854,%rs59875;
}
	// end inline asm
	// begin inline asm
	{mul.f16 %rs59881,%rs59860,%rs59866;
}
	// end inline asm
	// begin inline asm
	{add.f16 %rs59884,%rs59860,%rs59881;
}
	// end inline asm
	// begin inline asm
	{mul.f16 %rs59887,%rs59866,%rs59872;
}
	// end inline asm
	// begin inline asm
	{add.f16 %rs59890,%rs59866,%rs59887;
}
	// end inline asm
	// begin inline asm
	{mul.f16 %rs59893,%rs59872,%rs59878;
}
	// end inline asm
	// begin inline asm
	{add.f16 %rs59896,%rs59872,%rs59893;
}
	// end inline asm
	// begin inline asm
	{mul.f16 %rs59899,%rs59878,%rs59884;
}
	// end inline asm
	// begin inline asm
	{add.f16 %rs59902,%rs59878,%rs59899;
}
	// end inline asm
	// begin inline asm
	{mul.f16 %rs59905,%rs59884,%rs59890;
}
	// end inline asm
	// begin inline asm
	{add.f16 %rs59908,%rs59884,%rs59905;
}
	// end inline asm
	// begin inline asm
	{mul.f16 %rs59911,%rs59890,%rs59896;
}
	// end inline asm
	// begin inline asm
	{add.f16 %rs59914,%rs59890,%rs59911;
}
	// end inline asm
	// begin inline asm
	{mul.f16 %rs59917,%rs59896,%rs59902;
}
	// end inline asm
	// begin inline asm
	{add.f16 %rs59920,%rs59896,%rs59917;
}
	// end inline asm
	// begin inline asm
	{mul.f16 %rs59923,%rs59902,%rs59908;
}
	// end inline asm
	// begin inline asm
	{add.f16 %rs59926,%rs59902,%rs59923;
}
	// end inline asm
	// begin inline asm
	{mul.f16 %rs59929,%rs59908,%rs59914;
}
	// end inline asm
	// begin inline asm
	{add.f16 %rs59932,%rs59908,%rs59929;
}
	// end inline asm
	// begin inline asm
	{mul.f16 %rs59935,%rs59914,%rs59920;
}
	// end inline asm
	// begin inline asm
	{add.f16 %rs59938,%rs59914,%rs59935;
}
	// end inline asm
	// begin inline asm
	{mul.f16 %rs59941,%rs59920,%rs59926;
}
	// end inline asm
	// begin inline asm
	{add.f16 %rs59944,%rs59920,%rs59941;
}
	// end inline asm
	// begin inline asm
	{mul.f16 %rs59947,%rs59926,%rs59932;
}
	// end inline asm
	// begin inline asm
	{add.f16 %rs59950,%rs59926,%rs59947;
}
	// end inline asm
	// begin inline asm
	{mul.f16 %rs59953,%rs59932,%rs59938;
}
	// end inline asm
	// begin inline asm
	{add.f16 %rs59956,%rs59932,%rs59953;
}
	// end inline asm
	// begin inline asm
	{mul.f16 %rs59959,%rs59938,%rs59944;
}
	// end inline asm
	// begin inline asm
	{add.f16 %rs59962,%rs59938,%rs59959;
}
	// end inline asm
	// begin inline asm
	{mul.f16 %rs59965,%rs59944,%rs59950;
}
	// end inline asm
	// begin inline asm
	{add.f16 %rs59968,%rs59944,%rs59965;
}
	// end inline asm
	// begin inline asm
	{mul.f16 %rs59971,%rs59950,%rs59956;
}
	// end inline asm
	// begin inline asm
	{add.f16 %rs59974,%rs59950,%rs59971;
}
	// end inline asm
	// begin inline asm
	{mul.f16 %rs59977,%rs59956,%rs59962;
}
	// end inline asm
	// begin inline asm
	{add.f16 %rs59980,%rs59956,%rs59977;
}
	// end inline asm
	// begin inline asm
	{mul.f16 %rs59983,%rs59962,%rs59968;
}
	// end inline asm
	// begin inline asm
	{add.f16 %rs59986,%rs59962,%rs59983;
}
	// end inline asm
	// begin inline asm
	{mul.f16 %rs59989,%rs59968,%rs59974;
}
	// end inline asm
	// begin inline asm
	{add.f16 %rs59992,%rs59968,%rs59989;
}
	// end inline asm
	// begin inline asm
	{mul.f16 %rs59995,%rs59974,%rs59980;
}
	// end inline asm
	// begin inline asm
	{add.f16 %rs59998,%rs59974,%rs59995;
}
	// end inline asm
	// begin inline asm
	{mul.f16 %rs60001,%rs59980,%rs59986;
}
	// end inline asm
	// begin inline asm
	{add.f16 %rs60004,%rs59980,%rs60001;
}
	// end inline asm
	// begin inline asm
	{mul.f16 %rs60007,%rs59986,%rs59992;
}
	// end inline asm
	// begin inline asm
	{add.f16 %rs60010,%rs59986,%rs60007;
}
	// end inline asm
	// begin inline asm
	{mul.f16 %rs60013,%rs59992,%rs59998;
}
	// end inline asm
	// begin inline asm
	{add.f16 %rs60016,%rs59992,%rs60013;
}
	// end inline asm
	// begin inline asm
	{mul.f16 %rs60019,%rs59998,%rs60004;
}
	// end inline asm
	// begin inline asm
	{add.f16 %rs60022,%rs59998,%rs60019;
}
	// end inline asm
	// begin inline asm
	{mul.f16 %rs60025,%rs60004,%rs60010;
}
	// end inline asm
	// begin inline asm
	{add.f16 %rs60028,%rs60004,%rs60025;
}
	// end inline asm
	// begin inline asm
	{mul.f16 %rs60031,%rs60010,%rs60016;
}
	// end inline asm
	// begin inline asm
	{add.f16 %rs60034,%rs60010,%rs60031;
}
	// end inline asm
	// begin inline asm
	{mul.f16 %rs60037,%rs60016,%rs60022;
}
	// end inline asm
	// begin inline asm
	{add.f16 %rs60040,%rs60016,%rs60037;
}
	// end inline asm
	// begin inline asm
	{mul.f16 %rs60043,%rs60022,%rs60028;
}
	// end inline asm
	// begin inline asm
	{add.f16 %rs60046,%rs60022,%rs60043;
}
	// end inline asm
	// begin inline asm
	{mul.f16 %rs60049,%rs60028,%rs60034;
}
	// end inline asm
	// begin inline asm
	{add.f16 %rs60052,%rs60028,%rs60049;
}
	// end inline asm
	// begin inline asm
	{mul.f16 %rs60055,%rs60034,%rs60040;
}
	// end inline asm
	// begin inline asm
	{add.f16 %rs60058,%rs60034,%rs60055;
}
	// end inline asm
	// begin inline asm
	{mul.f16 %rs60061,%rs60040,%rs60046;
}
	// end inline asm
	// begin inline asm
	{add.f16 %rs60064,%rs60040,%rs60061;
}
	// end inline asm
	// begin inline asm
	{mul.f16 %rs60067,%rs60046,%rs60052;
}
	// end inline asm
	// begin inline asm
	{add.f16 %rs60070,%rs60046,%rs60067;
}
	// end inline asm
	// begin inline asm
	{mul.f16 %rs60073,%rs60052,%rs60058;
}
	// end inline asm
	// begin inline asm
	{add.f16 %rs60076,%rs60052,%rs60073;
}
	// end inline asm
	// begin inline asm
	{mul.f16 %rs60079,%rs60058,%rs60064;
}
	// end inline asm
	// begin inline asm
	{add.f16 %rs60082,%rs60058,%rs60079;
}
	// end inline asm
	// begin inline asm
	{mul.f16 %rs60085,%rs60064,%rs60070;
}
	// end inline asm
	// begin inline asm
	{add.f16 %rs60088,%rs60064,%rs60085;
}
	// end inline asm
	// begin inline asm
	{mul.f16 %rs60091,%rs60070,%rs60076;
}
	// end inline asm
	// begin inline asm
	{add.f16 %rs60094,%rs60070,%rs60091;
}
	// end inline asm
	// begin inline asm
	{mul.f16 %rs60097,%rs60076,%rs60082;
}
	// end inline asm
	// begin inline asm
	{add.f16 %rs60100,%rs60076,%rs60097;
}
	// end inline asm
	// begin inline asm
	{mul.f16 %rs60103,%rs60082,%rs60088;
}
	// end inline asm
	// begin inline asm
	{add.f16 %rs60106,%rs60082,%rs60103;
}
	// end inline asm
	// begin inline asm
	{mul.f16 %rs60109,%rs60088,%rs60094;
}
	// end inline asm
	// begin inline asm
	{add.f16 %rs60112,%rs60088,%rs60109;
}
	// end inline asm
	// begin inline asm
	{mul.f16 %rs60115,%rs60094,%rs60100;
}
	// end inline asm
	// begin inline asm
	{add.f16 %rs60118,%rs60094,%rs60115;
}
	// end inline asm
	// begin inline asm
	{mul.f16 %rs60121,%rs60100,%rs60106;
}
	// end inline asm
	// begin inline asm
	{add.f16 %rs60124,%rs60100,%rs60121;
}
	// end inline asm
	// begin inline asm
	{mul.f16 %rs60127,%rs60106,%rs60112;
}
	// end inline asm
	// begin inline asm
	{add.f16 %rs60130,%rs60106,%rs60127;
}
	// end inline asm
	// begin inline asm
	{mul.f16 %rs60133,%rs60112,%rs60118;
}
	// end inline asm
	// begin inline asm
	{add.f16 %rs60136,%rs60112,%rs60133;
}
	// end inline asm
	// begin inline asm
	{mul.f16 %rs60139,%rs60118,%rs60124;
}
	// end inline asm
	// begin inline asm
	{add.f16 %rs60142,%rs60118,%rs60139;
}
	// end inline asm
	// begin inline asm
	{mul.f16 %rs60145,%rs60124,%rs60130;
}
	// end inline asm
	// begin inline asm
	{add.f16 %rs60148,%rs60124,%rs60145;
}
	// end inline asm
	// begin inline asm
	{mul.f16 %rs60151,%rs60130,%rs60136;
}
	// end inline asm
	// begin inline asm
	{add.f16 %rs60154,%rs60130,%rs60151;
}
	// end inline asm
	// begin inline asm
	{mul.f16 %rs60157,%rs60136,%rs60142;
}
	// end inline asm
	// begin inline asm
	{add.f16 %rs60160,%rs60136,%rs60157;
}
	// end inline asm
	// begin inline asm
	{mul.f16 %rs60163,%rs60142,%rs60148;
}
	// end inline asm
	// begin inline asm
	{add.f16 %rs60166,%rs60142,%rs60163;
}
	// end inline asm
	// begin inline asm
	{mul.f16 %rs60169,%rs60148,%rs60154;
}
	// end inline asm
	// begin inline asm
	{add.f16 %rs60172,%rs60148,%rs60169;
}
	// end inline asm
	// begin inline asm
	{mul.f16 %rs60175,%rs60154,%rs60160;
}
	// end inline asm
	// begin inline asm
	{add.f16 %rs60178,%rs60154,%rs60175;
}
	// end inline asm
	// begin inline asm
	{mul.f16 %rs60181,%rs60160,%rs60166;
}
	// end inline asm
	// begin inline asm
	{add.f16 %rs60184,%rs60160,%rs60181;
}
	// end inline asm
	// begin inline asm
	{mul.f16 %rs60187,%rs60166,%rs60172;
}
	// end inline asm
	// begin inline asm
	{add.f16 %rs60190,%rs60166,%rs60187;
}
	// end inline asm
	// begin inline asm
	{mul.f16 %rs60193,%rs60172,%rs60178;
}
	// end inline asm
	// begin inline asm
	{add.f16 %rs60196,%rs60172,%rs60193;
}
	// end inline asm
	// begin inline asm
	{mul.f16 %rs60199,%rs60178,%rs60184;
}
	// end inline asm
	// begin inline asm
	{add.f16 %rs60202,%rs60178,%rs60199;
}
	// end inline asm
	// begin inline asm
	{mul.f16 %rs60205,%rs60184,%rs60190;
}
	// end inline asm
	// begin inline asm
	{add.f16 %rs60208,%rs60184,%rs60205;
}
	// end inline asm
	// begin inline asm
	{mul.f16 %rs60211,%rs60190,%rs60196;
}
	// end inline asm
	// begin inline asm
	{add.f16 %rs60214,%rs60190,%rs60211;
}
	// end inline asm
	// begin inline asm
	{mul.f16 %rs60217,%rs60196,%rs60202;
}
	// end inline asm
	// begin inline asm
	{add.f16 %rs60220,%rs60196,%rs60217;
}
	// end inline asm
	// begin inline asm
	{mul.f16 %rs60223,%rs60202,%rs60208;
}
	// end inline asm
	// begin inline asm
	{add.f16 %rs60226,%rs60202,%rs60223;
}
	// end inline asm
	// begin inline asm
	{mul.f16 %rs60229,%rs60208,%rs60214;
}
	// end inline asm
	// begin inline asm
	{add.f16 %rs60232,%rs60208,%rs60229;
}
	// end inline asm
	// begin inline asm
	{mul.f16 %rs60235,%rs60214,%rs60220;
}
	// end inline asm
	// begin inline asm
	{add.f16 %rs60238,%rs60214,%rs60235;
}
	// end inline asm
	// begin inline asm
	{mul.f16 %rs60241,%rs60220,%rs60226;
}
	// end inline asm
	// begin inline asm
	{add.f16 %rs60244,%rs60220,%rs60241;
}
	// end inline asm
	// begin inline asm
	{mul.f16 %rs60247,%rs60226,%rs60232;
}
	// end inline asm
	// begin inline asm
	{add.f16 %rs60250,%rs60226,%rs60247;
}
	// end inline asm
	// begin inline asm
	{mul.f16 %rs60253,%rs60232,%rs60238;
}
	// end inline asm
	// begin inline asm
	{add.f16 %rs60256,%rs60232,%rs60253;
}
	// end inline asm
	// begin inline asm
	{mul.f16 %rs60259,%rs60238,%rs60244;
}
	// end inline asm
	// begin inline asm
	{add.f16 %rs60262,%rs60238,%rs60259;
}
	// end inline asm
	// begin inline asm
	{mul.f16 %rs60265,%rs60244,%rs60250;
}
	// end inline asm
	// begin inline asm
	{add.f16 %rs60268,%rs60244,%rs60265;
}
	// end inline asm
	// begin inline asm
	{mul.f16 %rs60271,%rs60250,%rs60256;
}
	// end inline asm
	// begin inline asm
	{add.f16 %rs60274,%rs60250,%rs60271;
}
	// end inline asm
	// begin inline asm
	{mul.f16 %rs60277,%rs60256,%rs60262;
}
	// end inline asm
	// begin inline asm
	{add.f16 %rs60280,%rs60256,%rs60277;
}
	// end inline asm
	// begin inline asm
	{mul.f16 %rs60283,%rs60262,%rs60268;
}
	// end inline asm
	// begin inline asm
	{add.f16 %rs60286,%rs60262,%rs60283;
}
	// end inline asm
	// begin inline asm
	{mul.f16 %rs60289,%rs60268,%rs60274;
}
	// end inline asm
	// begin inline asm
	{add.f16 %rs60292,%rs60268,%rs60289;
}
	// end inline asm
	// begin inline asm
	{mul.f16 %rs60295,%rs60274,%rs60280;
}
	// end inline asm
	// begin inline asm
	{add.f16 %rs60298,%rs60274,%rs60295;
}
	// end inline asm
	// begin inline asm
	{mul.f16 %rs60301,%rs60280,%rs60286;
}
	// end inline asm
	// begin inline asm
	{add.f16 %rs60304,%rs60280,%rs60301;
}
	// end inline asm
	// begin inline asm
	{mul.f16 %rs60307,%rs60286,%rs60292;
}
	// end inline asm
	// begin inline asm
	{add.f16 %rs60310,%rs60286,%rs60307;
}
	// end inline asm
	// begin inline asm
	{mul.f16 %rs60313,%rs60292,%rs60298;
}
	// end inline asm
	// begin inline asm
	{add.f16 %rs60316,%rs60292,%rs60313;
}
	// end inline asm
	// begin inline asm
	{mul.f16 %rs60319,%rs60298,%rs60304;
}
	// end inline asm
	// begin inline asm
	{add.f16 %rs60322,%rs60298,%rs60319;
}
	// end inline asm
	// begin inline asm
	{mul.f16 %rs60325,%rs60304,%rs60310;
}
	// end inline asm
	// begin inline asm
	{add.f16 %rs60328,%rs60304,%rs60325;
}
	// end inline asm
	// begin inline asm
	{mul.f16 %rs60331,%rs60310,%rs60316;
}
	// end inline asm
	// begin inline asm
	{add.f16 %rs60334,%rs60310,%rs60331;
}
	// end inline asm
	// begin inline asm
	{mul.f16 %rs60337,%rs60316,%rs60322;
}
	// end inline asm
	// begin inline asm
	{add.f16 %rs60340,%rs60316,%rs60337;
}
	// end inline asm
	// begin inline asm
	{mul.f16 %rs60343,%rs60322,%rs60328;
}
	// end inline asm
	// begin inline asm
	{add.f16 %rs60346,%rs60322,%rs60343;
}
	// end inline asm
	// begin inline asm
	{mul.f16 %rs60349,%rs60328,%rs60334;
}
	// end inline asm
	// begin inline asm
	{add.f16 %rs60352,%rs60328,%rs60349;
}
	// end inline asm
	// begin inline asm
	{mul.f16 %rs60355,%rs60334,%rs60340;
}
	// end inline asm
	// begin inline asm
	{add.f16 %rs60358,%rs60334,%rs60355;
}
	// end inline asm
	// begin inline asm
	{mul.f16 %rs60361,%rs60340,%rs60346;
}
	// end inline asm
	// begin inline asm
	{add.f16 %rs60364,%rs60340,%rs60361;
}
	// end inline asm
	// begin inline asm
	{mul.f16 %rs60367,%rs60346,%rs60352;
}
	// end inline asm
	// begin inline asm
	{add.f16 %rs60370,%rs60346,%rs60367;
}
	// end inline asm
	// begin inline asm
	{mul.f16 %rs60373,%rs60352,%rs60358;
}
	// end inline asm
	// begin inline asm
	{add.f16 %rs60376,%rs60352,%rs60373;
}
	// end inline asm
	// begin inline asm
	{mul.f16 %rs60379,%rs60358,%rs60364;
}
	// end inline asm
	// begin inline asm
	{add.f16 %rs60382,%rs60358,%rs60379;
}
	// end inline asm
	// begin inline asm
	{mul.f16 %rs60385,%rs60364,%rs60370;
}
	// end inline asm
	// begin inline asm
	{add.f16 %rs60388,%rs60364,%rs60385;
}
	// end inline asm
	// begin inline asm
	{mul.f16 %rs60391,%rs60370,%rs60376;
}
	// end inline asm
	// begin inline asm
	{add.f16 %rs60394,%rs60370,%rs60391;
}
	// end inline asm
	// begin inline asm
	{mul.f16 %rs60397,%rs60376,%rs60382;
}
	// end inline asm
	// begin inline asm
	{add.f16 %rs60400,%rs60376,%rs60397;
}
	// end inline asm
	// begin inline asm
	{mul.f16 %rs60403,%rs60382,%rs60388;
}
	// end inline asm
	// begin inline asm
	{add.f16 %rs60406,%rs60382,%rs60403;
}
	// end inline asm
	// begin inline asm
	{mul.f16 %rs60409,%rs60388,%rs60394;
}
	// end inline asm
	// begin inline asm
	{add.f16 %rs60412,%rs60388,%rs60409;
}
	// end inline asm
	// begin inline asm
	{mul.f16 %rs60415,%rs60394,%rs60400;
}
	// end inline asm
	// begin inline asm
	{add.f16 %rs60418,%rs60394,%rs60415;
}
	// end inline asm
	// begin inline asm
	{mul.f16 %rs60421,%rs60400,%rs60406;
}
	// end inline asm
	// begin inline asm
	{add.f16 %rs60424,%rs60400,%rs60421;
}
	// end inline asm
	// begin inline asm
	{mul.f16 %rs60427,%rs60406,%rs60412;
}
	// end inline asm
	// begin inline asm
	{add.f16 %rs60430,%rs60406,%rs60427;
}
	// end inline asm
	// begin inline asm
	{mul.f16 %rs60433,%rs60412,%rs60418;
}
	// end inline asm
	// begin inline asm
	{add.f16 %rs60436,%rs60412,%rs60433;
}
	// end inline asm
	// begin inline asm
	{mul.f16 %rs60439,%rs60418,%rs60424;
}
	// end inline asm
	// begin inline asm
	{add.f16 %rs60442,%rs60418,%rs60439;
}
	// end inline asm
	// begin inline asm
	{mul.f16 %rs60445,%rs60424,%rs60430;
}
	// end inline asm
	// begin inline asm
	{add.f16 %rs60448,%rs60424,%rs60445;
}
	// end inline asm
	// begin inline asm
	{mul.f16 %rs60451,%rs60430,%rs60436;
}
	// end inline asm
	// begin inline asm
	{add.f16 %rs60454,%rs60430,%rs60451;
}
	// end inline asm
	// begin inline asm
	{mul.f16 %rs60457,%rs60436,%rs60442;
}
	// end inline asm
	// begin inline asm
	{add.f16 %rs60460,%rs60436,%rs60457;
}
	// end inline asm
	// begin inline asm
	{mul.f16 %rs60463,%rs60442,%rs60448;
}
	// end inline asm
	// begin inline asm
	{add.f16 %rs60466,%rs60442,%rs60463;
}
	// end inline asm
	// begin inline asm
	{mul.f16 %rs60469,%rs60448,%rs60454;
}
	// end inline asm
	// begin inline asm
	{add.f16 %rs60472,%rs60448,%rs60469;
}
	// end inline asm
	// begin inline asm
	{mul.f16 %rs60475,%rs60454,%rs60460;
}
	// end inline asm
	// begin inline asm
	{add.f16 %rs60478,%rs60454,%rs60475;
}
	// end inline asm
	// begin inline asm
	{mul.f16 %rs60481,%rs60460,%rs60466;
}
	// end inline asm
	// begin inline asm
	{add.f16 %rs60484,%rs60460,%rs60481;
}
	// end inline asm
	// begin inline asm
	{mul.f16 %rs60487,%rs60466,%rs60472;
}
	// end inline asm
	// begin inline asm
	{add.f16 %rs60490,%rs60466,%rs60487;
}
	// end inline asm
	// begin inline asm
	{mul.f16 %rs60493,%rs60472,%rs60478;
}
	// end inline asm
	// begin inline asm
	{add.f16 %rs60496,%rs60472,%rs60493;
}
	// end inline asm
	// begin inline asm
	{mul.f16 %rs60499,%rs60478,%rs60484;
}
	// end inline asm
	// begin inline asm
	{add.f16 %rs60502,%rs60478,%rs60499;
}
	// end inline asm
	// begin inline asm
	{mul.f16 %rs60505,%rs60484,%rs60490;
}
	// end inline asm
	// begin inline asm
	{add.f16 %rs60508,%rs60484,%rs60505;
}
	// end inline asm
	// begin inline asm
	{mul.f16 %rs60511,%rs60490,%rs60496;
}
	// end inline asm
	// begin inline asm
	{add.f16 %rs60514,%rs60490,%rs60511;
}
	// end inline asm
	// begin inline asm
	{mul.f16 %rs60517,%rs60496,%rs60502;
}
	// end inline asm
	// begin inline asm
	{add.f16 %rs60520,%rs60496,%rs60517;
}
	// end inline asm
	// begin inline asm
	{mul.f16 %rs60523,%rs60502,%rs60508;
}
	// end inline asm
	// begin inline asm
	{add.f16 %rs60526,%rs60502,%rs60523;
}
	// end inline asm
	// begin inline asm
	{mul.f16 %rs60529,%rs60508,%rs60514;
}
	// end inline asm
	// begin inline asm
	{add.f16 %rs60532,%rs60508,%rs60529;
}
	// end inline asm
	// begin inline asm
	{mul.f16 %rs60535,%rs60514,%rs60520;
}
	// end inline asm
	// begin inline asm
	{add.f16 %rs60538,%rs60514,%rs60535;
}
	// end inline asm
	// begin inline asm
	{mul.f16 %rs60541,%rs60520,%rs60526;
}
	// end inline asm
	// begin inline asm
	{add.f16 %rs60544,%rs60520,%rs60541;
}
	// end inline asm
	// begin inline asm
	{mul.f16 %rs60547,%rs60526,%rs60532;
}
	// end inline asm
	// begin inline asm
	{add.f16 %rs60550,%rs60526,%rs60547;
}
	// end inline asm
	// begin inline asm
	{mul.f16 %rs60553,%rs60532,%rs60538;
}
	// end inline asm
	// begin inline asm
	{add.f16 %rs60556,%rs60532,%rs60553;
}
	// end inline asm
	// begin inline asm
	{mul.f16 %rs60559,%rs60538,%rs60544;
}
	// end inline asm
	// begin inline asm
	{add.f16 %rs60562,%rs60538,%rs60559;
}
	// end inline asm
	// begin inline asm
	{mul.f16 %rs60565,%rs60544,%rs60550;
}
	// end inline asm
	// begin inline asm
	{add.f16 %rs60568,%rs60544,%rs60565;
}
	// end inline asm
	// begin inline asm
	{mul.f16 %rs60571,%rs60550,%rs60556;
}
	// end inline asm
	// begin inline asm
	{add.f16 %rs60574,%rs60550,%rs60571;
}
	// end inline asm
	// begin inline asm
	{mul.f16 %rs60577,%rs60556,%rs60562;
}
	// end inline asm
	// begin inline asm
	{add.f16 %rs60580,%rs60556,%rs60577;
}
	// end inline asm
	// begin inline asm
	{mul.f16 %rs60583,%rs60562,%rs60568;
}
	// end inline asm
	// begin inline asm
	{add.f16 %rs60586,%rs60562,%rs60583;
}
	// end inline asm
	// begin inline asm
	{mul.f16 %rs60589,%rs60568,%rs60574;
}
	// end inline asm
	// begin inline asm
	{add.f16 %rs60592,%rs60568,%rs60589;
}
	// end inline asm
	// begin inline asm
	{mul.f16 %rs60595,%rs60574,%rs60580;
}
	// end inline asm
	// begin inline asm
	{add.f16 %rs60598,%rs60574,%rs60595;
}
	// end inline asm
	// begin inline asm
	{mul.f16 %rs60601,%rs60580,%rs60586;
}
	// end inline asm
	// begin inline asm
	{add.f16 %rs60604,%rs60580,%rs60601;
}
	// end inline asm
	// begin inline asm
	{mul.f16 %rs60607,%rs60586,%rs60592;
}
	// end inline asm
	// begin inline asm
	{add.f16 %rs60610,%rs60586,%rs60607;
}
	// end inline asm
	// begin inline asm
	{mul.f16 %rs60613,%rs60592,%rs60598;
}
	// end inline asm
	// begin inline asm
	{add.f16 %rs60616,%rs60592,%rs60613;
}
	// end inline asm
	// begin inline asm
	{mul.f16 %rs60619,%rs60598,%rs60604;
}
	// end inline asm
	// begin inline asm
	{add.f16 %rs60622,%rs60598,%rs60619;
}
	// end inline asm
	// begin inline asm
	{mul.f16 %rs60625,%rs60604,%rs60610;
}
	// end inline asm
	// begin inline asm
	{add.f16 %rs60628,%rs60604,%rs60625;
}
	// end inline asm
	// begin inline asm
	{mul.f16 %rs60631,%rs60610,%rs60616;
}
	// end inline asm
	// begin inline asm
	{add.f16 %rs60634,%rs60610,%rs60631;
}
	// end inline asm
	// begin inline asm
	{mul.f16 %rs60637,%rs60616,%rs60622;
}
	// end inline asm
	// begin inline asm
	{add.f16 %rs60640,%rs60616,%rs60637;
}
	// end inline asm
	// begin inline asm
	{mul.f16 %rs60643,%rs60622,%rs60628;
}
	// end inline asm
	// begin inline asm
	{add.f16 %rs60646,%rs60622,%rs60643;
}
	// end inline asm
	// begin inline asm
	{mul.f16 %rs60649,%rs60628,%rs60634;
}
	// end inline asm
	// begin inline asm
	{add.f16 %rs60652,%rs60628,%rs60649;
}
	// end inline asm
	// begin inline asm
	{mul.f16 %rs60655,%rs60634,%rs60640;
}
	// end inline asm
	// begin inline asm
	{add.f16 %rs60658,%rs60634,%rs60655;
}
	// end inline asm
	// begin inline asm
	{mul.f16 %rs60661,%rs60640,%rs60646;
}
	// end inline asm
	// begin inline asm
	{add.f16 %rs60664,%rs60640,%rs60661;
}
	// end inline asm
	// begin inline asm
	{mul.f16 %rs60667,%rs60646,%rs60652;
}
	// end inline asm
	// begin inline asm
	{add.f16 %rs60670,%rs60646,%rs60667;
}
	// end inline asm
	// begin inline asm
	{mul.f16 %rs60673,%rs60652,%rs60658;
}
	// end inline asm
	// begin inline asm
	{add.f16 %rs60676,%rs60652,%rs60673;
}
	// end inline asm
	// begin inline asm
	{mul.f16 %rs60679,%rs60658,%rs60664;
}
	// end inline asm
	// begin inline asm
	{add.f16 %rs60682,%rs60658,%rs60679;
}
	// end inline asm
	// begin inline asm
	{mul.f16 %rs60685,%rs60664,%rs60670;
}
	// end inline asm
	// begin inline asm
	{add.f16 %rs60688,%rs60664,%rs60685;
}
	// end inline asm
	// begin inline asm
	{mul.f16 %rs60691,%rs60670,%rs60676;
}
	// end inline asm
	// begin inline asm
	{add.f16 %rs60694,%rs60670,%rs60691;
}
	// end inline asm
	// begin inline asm
	{mul.f16 %rs60697,%rs60676,%rs60682;
}
	// end inline asm
	// begin inline asm
	{add.f16 %rs60700,%rs60676,%rs60697;
}
	// end inline asm
	// begin inline asm
	{mul.f16 %rs60703,%rs60682,%rs60688;
}
	// end inline asm
	// begin inline asm
	{add.f16 %rs60706,%rs60682,%rs60703;
}
	// end inline asm
	// begin inline asm
	{mul.f16 %rs60709,%rs60688,%rs60694;
}
	// end inline asm
	// begin inline asm
	{add.f16 %rs60712,%rs60688,%rs60709;
}
	// end inline asm
	// begin inline asm
	{mul.f16 %rs60715,%rs60694,%rs60700;
}
	// end inline asm
	// begin inline asm
	{add.f16 %rs60718,%rs60694,%rs60715;
}
	// end inline asm
	// begin inline asm
	{mul.f16 %rs60721,%rs60700,%rs60706;
}
	// end inline asm
	// begin inline asm
	{add.f16 %rs60724,%rs60700,%rs60721;
}
	// end inline asm
	// begin inline asm
	{mul.f16 %rs60727,%rs60706,%rs60712;
}
	// end inline asm
	// begin inline asm
	{add.f16 %rs60730,%rs60706,%rs60727;
}
	// end inline asm
	// begin inline asm
	{mul.f16 %rs60733,%rs60712,%rs60718;
}
	// end inline asm
	// begin inline asm
	{add.f16 %rs60736,%rs60712,%rs60733;
}
	// end inline asm
	// begin inline asm
	{mul.f16 %rs60739,%rs60718,%rs60724;
}
	// end inline asm
	// begin inline asm
	{add.f16 %rs60742,%rs60718,%rs60739;
}
	// end inline asm
	// begin inline asm
	{mul.f16 %rs60745,%rs60724,%rs60730;
}
	// end inline asm
	// begin inline asm
	{add.f16 %rs60748,%rs60724,%rs60745;
}
	// end inline asm
	// begin inline asm
	{mul.f16 %rs60751,%rs60730,%rs60736;
}
	// end inline asm
	// begin inline asm
	{add.f16 %rs60754,%rs60730,%rs60751;
}
	// end inline asm
	// begin inline asm
	{mul.f16 %rs60757,%rs60736,%rs60742;
}
	// end inline asm
	// begin inline asm
	{add.f16 %rs60760,%rs60736,%rs60757;
}
	// end inline asm
	// begin inline asm
	{mul.f16 %rs60763,%rs60742,%rs60748;
}
	// end inline asm
	// begin inline asm
	{add.f16 %rs60766,%rs60742,%rs60763;
}
	// end inline asm
	// begin inline asm
	{mul.f16 %rs60769,%rs60748,%rs60754;
}
	// end inline asm
	// begin inline asm
	{add.f16 %rs60772,%rs60748,%rs60769;
}
	// end inline asm
	// begin inline asm
	{mul.f16 %rs60775,%rs60754,%rs60760;
}
	// end inline asm
	// begin inline asm
	{add.f16 %rs60778,%rs60754,%rs60775;
}
	// end inline asm
	// begin inline asm
	{mul.f16 %rs60781,%rs60760,%rs60766;
}
	// end inline asm
	// begin inline asm
	{add.f16 %rs60784,%rs60760,%rs60781;
}
	// end inline asm
	// begin inline asm
	{mul.f16 %rs60787,%rs60766,%rs60772;
}
	// end inline asm
	// begin inline asm
	{add.f16 %rs60790,%rs60766,%rs60787;
}
	// end inline asm
	// begin inline asm
	{mul.f16 %rs60793,%rs60772,%rs60778;
}
	// end inline asm
	// begin inline asm
	{add.f16 %rs60796,%rs60772,%rs60793;
}
	// end inline asm
	// begin inline asm
	{mul.f16 %rs60799,%rs60778,%rs60784;
}
	// end inline asm
	// begin inline asm
	{add.f16 %rs60802,%rs60778,%rs60799;
}
	// end inline asm
	// begin inline asm
	{mul.f16 %rs60805,%rs60784,%rs60790;
}
	// end inline asm
	// begin inline asm
	{add.f16 %rs60808,%rs60784,%rs60805;
}
	// end inline asm
	// begin inline asm
	{mul.f16 %rs60811,%rs60790,%rs60796;
}
	// end inline asm
	// begin inline asm
	{add.f16 %rs60814,%rs60790,%rs60811;
}
	// end inline asm
	// begin inline asm
	{mul.f16 %rs60817,%rs60796,%rs60802;
}
	// end inline asm
	// begin inline asm
	{add.f16 %rs60820,%rs60796,%rs60817;
}
	// end inline asm
	// begin inline asm
	{mul.f16 %rs60823,%rs60802,%rs60808;
}
	// end inline asm
	// begin inline asm
	{add.f16 %rs60826,%rs60802,%rs60823;
}
	// end inline asm
	// begin inline asm
	{mul.f16 %rs60829,%rs60808,%rs60814;
}
	// end inline asm
	// begin inline asm
	{add.f16 %rs60832,%rs60808,%rs60829;
}
	// end inline asm
	// begin inline asm
	{mul.f16 %rs60835,%rs60814,%rs60820;
}
	// end inline asm
	// begin inline asm
	{add.f16 %rs60838,%rs60814,%rs60835;
}
	// end inline asm
	// begin inline asm
	{mul.f16 %rs60841,%rs60820,%rs60826;
}
	// end inline asm
	// begin inline asm
	{add.f16 %rs60844,%rs60820,%rs60841;
}
	// end inline asm
	// begin inline asm
	{mul.f16 %rs60847,%rs60826,%rs60832;
}
	// end inline asm
	// begin inline asm
	{add.f16 %rs60850,%rs60826,%rs60847;
}
	// end inline asm
	// begin inline asm
	{mul.f16 %rs60853,%rs60832,%rs60838;
}
	// end inline asm
	// begin inline asm
	{add.f16 %rs60856,%rs60832,%rs60853;
}
	// end inline asm
	// begin inline asm
	{mul.f16 %rs60859,%rs60838,%rs60844;
}
	// end inline asm
	// begin inline asm
	{add.f16 %rs60862,%rs60838,%rs60859;
}
	// end inline asm
	// begin inline asm
	{mul.f16 %rs60865,%rs60844,%rs60850;
}
	// end inline asm
	// begin inline asm
	{add.f16 %rs60868,%rs60844,%rs60865;
}
	// end inline asm
	// begin inline asm
	{mul.f16 %rs60871,%rs60850,%rs60856;
}
	// end inline asm
	// begin inline asm
	{add.f16 %rs60874,%rs60850,%rs60871;
}
	// end inline asm
	// begin inline asm
	{mul.f16 %rs60877,%rs60856,%rs60862;
}
	// end inline asm
	// begin inline asm
	{add.f16 %rs60880,%rs60856,%rs60877;
}
	// end inline asm
	// begin inline asm
	{mul.f16 %rs60883,%rs60862,%rs60868;
}
	// end inline asm
	// begin inline asm
	{add.f16 %rs60886,%rs60862,%rs60883;
}
	// end inline asm
	// begin inline asm
	{mul.f16 %rs60889,%rs60868,%rs60874;
}
	// end inline asm
	// begin inline asm
	{add.f16 %rs60892,%rs60868,%rs60889;
}
	// end inline asm
	// begin inline asm
	{mul.f16 %rs60895,%rs60874,%rs60880;
}
	// end inline asm
	// begin inline asm
	{add.f16 %rs60898,%rs60874,%rs60895;
}
	// end inline asm
	// begin inline asm
	{mul.f16 %rs60901,%rs60880,%rs60886;
}
	// end inline asm
	// begin inline asm
	{add.f16 %rs60904,%rs60880,%rs60901;
}
	// end inline asm
	// begin inline asm
	{mul.f16 %rs60907,%rs60886,%rs60892;
}
	// end inline asm
	// begin inline asm
	{add.f16 %rs60910,%rs60886,%rs60907;
}
	// end inline asm
	// begin inline asm
	{mul.f16 %rs60913,%rs60892,%rs60898;
}
	// end inline asm
	// begin inline asm
	{add.f16 %rs60916,%rs60892,%rs60913;
}
	// end inline asm
	// begin inline asm
	{mul.f16 %rs60919,%rs60898,%rs60904;
}
	// end inline asm
	// begin inline asm
	{add.f16 %rs60922,%rs60898,%rs60919;
}
	// end inline asm
	// begin inline asm
	{mul.f16 %rs60925,%rs60904,%rs60910;
}
	// end inline asm
	// begin inline asm
	{add.f16 %rs60928,%rs60904,%rs60925;
}
	// end inline asm
	// begin inline asm
	{mul.f16 %rs60931,%rs60910,%rs60916;
}
	// end inline asm
	// begin inline asm
	{add.f16 %rs60934,%rs60910,%rs60931;
}
	// end inline asm
	// begin inline asm
	{mul.f16 %rs60937,%rs60916,%rs60922;
}
	// end inline asm
	// begin inline asm
	{add.f16 %rs60940,%rs60916,%rs60937;
}
	// end inline asm
	// begin inline asm
	{mul.f16 %rs60943,%rs60922,%rs60928;
}
	// end inline asm
	// begin inline asm
	{add.f16 %rs60946,%rs60922,%rs60943;
}
	// end inline asm
	// begin inline asm
	{mul.f16 %rs60949,%rs60928,%rs60934;
}
	// end inline asm
	// begin inline asm
	{add.f16 %rs60952,%rs60928,%rs60949;
}
	// end inline asm
	// begin inline asm
	{mul.f16 %rs60955,%rs60934,%rs60940;
}
	// end inline asm
	// begin inline asm
	{add.f16 %rs60958,%rs60934,%rs60955;
}
	// end inline asm
	// begin inline asm
	{mul.f16 %rs60961,%rs60940,%rs60946;
}
	// end inline asm
	// begin inline asm
	{add.f16 %rs60964,%rs60940,%rs60961;
}
	// end inline asm
	// begin inline asm
	{mul.f16 %rs60967,%rs60946,%rs60952;
}
	// end inline asm
	// begin inline asm
	{add.f16 %rs60970,%rs60946,%rs60967;
}
	// end inline asm
	// begin inline asm
	{mul.f16 %rs60973,%rs60952,%rs60958;
}
	// end inline asm
	// begin inline asm
	{add.f16 %rs60976,%rs60952,%rs60973;
}
	// end inline asm
	// begin inline asm
	{mul.f16 %rs60979,%rs60958,%rs60964;
}
	// end inline asm
	// begin inline asm
	{add.f16 %rs60982,%rs60958,%rs60979;
}
	// end inline asm
	// begin inline asm
	{mul.f16 %rs60985,%rs60964,%rs60970;
}
	// end inline asm
	// begin inline asm
	{add.f16 %rs60988,%rs60964,%rs60985;
}
	// end inline asm
	// begin inline asm
	{mul.f16 %rs60991,%rs60970,%rs60976;
}
	// end inline asm
	// begin inline asm
	{add.f16 %rs60994,%rs60970,%rs60991;
}
	// end inline asm
	// begin inline asm
	{mul.f16 %rs60997,%rs60976,%rs60982;
}
	// end inline asm
	// begin inline asm
	{add.f16 %rs61000,%rs60976,%rs60997;
}
	// end inline asm
	// begin inline asm
	{mul.f16 %rs61003,%rs60982,%rs60988;
}
	// end inline asm
	// begin inline asm
	{add.f16 %rs61006,%rs60982,%rs61003;
}
	// end inline asm
	// begin inline asm
	{mul.f16 %rs61009,%rs60988,%rs60994;
}
	// end inline asm
	// begin inline asm
	{add.f16 %rs61012,%rs60988,%rs61009;
}
	// end inline asm
	// begin inline asm
	{mul.f16 %rs61015,%rs60994,%rs61000;
}
	// end inline asm
	// begin inline asm
	{add.f16 %rs61018,%rs60994,%rs61015;
}
	// end inline asm
	// begin inline asm
	{mul.f16 %rs61021,%rs61000,%rs61006;
}
	// end inline asm
	// begin inline asm
	{add.f16 %rs61024,%rs61000,%rs61021;
}
	// end inline asm
	// begin inline asm
	{mul.f16 %rs61027,%rs61006,%rs61012;
}
	// end inline asm
	// begin inline asm
	{add.f16 %rs61030,%rs61006,%rs61027;
}
	// end inline asm
	// begin inline asm
	{mul.f16 %rs61033,%rs61012,%rs61018;
}
	// end inline asm
	// begin inline asm
	{add.f16 %rs61036,%rs61012,%rs61033;
}
	// end inline asm
	// begin inline asm
	{mul.f16 %rs61039,%rs61018,%rs61024;
}
	// end inline asm
	// begin inline asm
	{add.f16 %rs61042,%rs61018,%rs61039;
}
	// end inline asm
	// begin inline asm
	{mul.f16 %rs61045,%rs61024,%rs61030;
}
	// end inline asm
	// begin inline asm
	{add.f16 %rs61048,%rs61024,%rs61045;
}
	// end inline asm
	// begin inline asm
	{mul.f16 %rs61051,%rs61030,%rs61036;
}
	// end inline asm
	// begin inline asm
	{add.f16 %rs61054,%rs61030,%rs61051;
}
	// end inline asm
	// begin inline asm
	{mul.f16 %rs61057,%rs61036,%rs61042;
}
	// end inline asm
	// begin inline asm
	{add.f16 %rs61060,%rs61036,%rs61057;
}
	// end inline asm
	// begin inline asm
	{mul.f16 %rs61063,%rs61042,%rs61048;
}
	// end inline asm
	// begin inline asm
	{add.f16 %rs61066,%rs61042,%rs61063;
}
	// end inline asm
	// begin inline asm
	{mul.f16 %rs61069,%rs61048,%rs61054;
}
	// end inline asm
	// begin inline asm
	{add.f16 %rs61072,%rs61048,%rs61069;
}
	// end inline asm
	// begin inline asm
	{mul.f16 %rs61075,%rs61054,%rs61060;
}
	// end inline asm
	// begin inline asm
	{add.f16 %rs61078,%rs61054,%rs61075;
}
	// end inline asm
	// begin inline asm
	{mul.f16 %rs61081,%rs61060,%rs61066;
}
	// end inline asm
	// begin inline asm
	{add.f16 %rs61084,%rs61060,%rs61081;
}
	// end inline asm
	// begin inline asm
	{mul.f16 %rs61087,%rs61066,%rs61072;
}
	// end inline asm
	// begin inline asm
	{add.f16 %rs61090,%rs61066,%rs61087;
}
	// end inline asm
	// begin inline asm
	{mul.f16 %rs61093,%rs61072,%rs61078;
}
	// end inline asm
	// begin inline asm
	{add.f16 %rs61096,%rs61072,%rs61093;
}
	// end inline asm
	// begin inline asm
	{mul.f16 %rs61099,%rs61078,%rs61084;
}
	// end inline asm
	// begin inline asm
	{add.f16 %rs61102,%rs61078,%rs61099;
}
	// end inline asm
	// begin inline asm
	{mul.f16 %rs61105,%rs61084,%rs61090;
}
	// end inline asm
	// begin inline asm
	{add.f16 %rs61108,%rs61084,%rs61105;
}
	// end inline asm
	// begin inline asm
	{mul.f16 %rs61111,%rs61090,%rs61096;
}
	// end inline asm
	// begin inline asm
	{add.f16 %rs61114,%rs61090,%rs61111;
}
	// end inline asm
	// begin inline asm
	{mul.f16 %rs61117,%rs61096,%rs61102;
}
	// end inline asm
	// begin inline asm
	{add.f16 %rs61120,%rs61096,%rs61117;
}
	// end inline asm
	// begin inline asm
	{mul.f16 %rs61123,%rs61102,%rs61108;
}
	// end inline asm
	// begin inline asm
	{add.f16 %rs61126,%rs61102,%rs61123;
}
	// end inline asm
	// begin inline asm
	{mul.f16 %rs61129,%rs61108,%rs61114;
}
	// end inline asm
	// begin inline asm
	{add.f16 %rs61132,%rs61108,%rs61129;
}
	// end inline asm
	// begin inline asm
	{mul.f16 %rs61135,%rs61114,%rs61120;
}
	// end inline asm
	// begin inline asm
	{add.f16 %rs61138,%rs61114,%rs61135;
}
	// end inline asm
	// begin inline asm
	{mul.f16 %rs61141,%rs61120,%rs61126;
}
	// end inline asm
	// begin inline asm
	{add.f16 %rs61144,%rs61120,%rs61141;
}
	// end inline asm
	// begin inline asm
	{mul.f16 %rs61147,%rs61126,%rs61132;
}
	// end inline asm
	// begin inline asm
	{add.f16 %rs61150,%rs61126,%rs61147;
}
	// end inline asm
	// begin inline asm
	{mul.f16 %rs61153,%rs61132,%rs61138;
}
	// end inline asm
	// begin inline asm
	{add.f16 %rs61156,%rs61132,%rs61153;
}
	// end inline asm
	// begin inline asm
	{mul.f16 %rs61159,%rs61138,%rs61144;
}
	// end inline asm
	// begin inline asm
	{add.f16 %rs61162,%rs61138,%rs61159;
}
	// end inline asm
	// begin inline asm
	{mul.f16 %rs61165,%rs61144,%rs61150;
}
	// end inline asm
	// begin inline asm
	{add.f16 %rs61168,%rs61144,%rs61165;
}
	// end inline asm
	// begin inline asm
	{mul.f16 %rs61171,%rs61150,%rs61156;
}
	// end inline asm
	// begin inline asm
	{add.f16 %rs61174,%rs61150,%rs61171;
}
	// end inline asm
	// begin inline asm
	{mul.f16 %rs61177,%rs61156,%rs61162;
}
	// end inline asm
	// begin inline asm
	{add.f16 %rs61180,%rs61156,%rs61177;
}
	// end inline asm
	// begin inline asm
	{mul.f16 %rs61183,%rs61162,%rs61168;
}
	// end inline asm
	// begin inline asm
	{add.f16 %rs61186,%rs61162,%rs61183;
}
	// end inline asm
	// begin inline asm
	{mul.f16 %rs61189,%rs61168,%rs61174;
}
	// end inline asm
	// begin inline asm
	{add.f16 %rs61192,%rs61168,%rs61189;
}
	// end inline asm
	// begin inline asm
	{mul.f16 %rs61195,%rs61174,%rs61180;
}
	// end inline asm
	// begin inline asm
	{add.f16 %rs61198,%rs61174,%rs61195;
}
	// end inline asm
	// begin inline asm
	{mul.f16 %rs61201,%rs61180,%rs61186;
}
	// end inline asm
	// begin inline asm
	{add.f16 %rs61204,%rs61180,%rs61201;
}
	// end inline asm
	// begin inline asm
	{mul.f16 %rs61207,%rs61186,%rs61192;
}
	// end inline asm
	// begin inline asm
	{add.f16 %rs61210,%rs61186,%rs61207;
}
	// end inline asm
	// begin inline asm
	{mul.f16 %rs61213,%rs61192,%rs61198;
}
	// end inline asm
	// begin inline asm
	{add.f16 %rs61216,%rs61192,%rs61213;
}
	// end inline asm
	// begin inline asm
	{mul.f16 %rs61219,%rs61198,%rs61204;
}
	// end inline asm
	// begin inline asm
	{add.f16 %rs61222,%rs61198,%rs61219;
}
	// end inline asm
	// begin inline asm
	{mul.f16 %rs61225,%rs61204,%rs61210;
}
	// end inline asm
	// begin inline asm
	{add.f16 %rs61228,%rs61204,%rs61225;
}
	// end inline asm
	// begin inline asm
	{mul.f16 %rs61231,%rs61210,%rs61216;
}
	// end inline asm
	// begin inline asm
	{add.f16 %rs61234,%rs61210,%rs61231;
}
	// end inline asm
	// begin inline asm
	{mul.f16 %rs61237,%rs61216,%rs61222;
}
	// end inline asm
	// begin inline asm
	{add.f16 %rs61240,%rs61216,%rs61237;
}
	// end inline asm
	// begin inline asm
	{mul.f16 %rs61243,%rs61222,%rs61228;
}
	// end inline asm
	// begin inline asm
	{add.f16 %rs61246,%rs61222,%rs61243;
}
	// end inline asm
	// begin inline asm
	{mul.f16 %rs61249,%rs61228,%rs61234;
}
	// end inline asm
	// begin inline asm
	{add.f16 %rs61252,%rs61228,%rs61249;
}
	// end inline asm
	// begin inline asm
	{mul.f16 %rs61255,%rs61234,%rs61240;
}
	// end inline asm
	// begin inline asm
	{add.f16 %rs61258,%rs61234,%rs61255;
}
	// end inline asm
	// begin inline asm
	{mul.f16 %rs61261,%rs61240,%rs61246;
}
	// end inline asm
	// begin inline asm
	{add.f16 %rs61264,%rs61240,%rs61261;
}
	// end inline asm
	// begin inline asm
	{mul.f16 %rs61267,%rs61246,%rs61252;
}
	// end inline asm
	// begin inline asm
	{add.f16 %rs61270,%rs61246,%rs61267;
}
	// end inline asm
	// begin inline asm
	{mul.f16 %rs61273,%rs61252,%rs61258;
}
	// end inline asm
	// begin inline asm
	{add.f16 %rs61276,%rs61252,%rs61273;
}
	// end inline asm
	// begin inline asm
	{mul.f16 %rs61279,%rs61258,%rs61264;
}
	// end inline asm
	// begin inline asm
	{add.f16 %rs61282,%rs61258,%rs61279;
}
	// end inline asm
	// begin inline asm
	{mul.f16 %rs61285,%rs61264,%rs61270;
}
	// end inline asm
	// begin inline asm
	{add.f16 %rs61288,%rs61264,%rs61285;
}
	// end inline asm
	// begin inline asm
	{mul.f16 %rs61291,%rs61270,%rs61276;
}
	// end inline asm
	// begin inline asm
	{add.f16 %rs61294,%rs61270,%rs61291;
}
	// end inline asm
	// begin inline asm
	{mul.f16 %rs61297,%rs61276,%rs61282;
}
	// end inline asm
	// begin inline asm
	{add.f16 %rs61300,%rs61276,%rs61297;
}
	// end inline asm
	// begin inline asm
	{mul.f16 %rs61303,%rs61282,%rs61288;
}
	// end inline asm
	// begin inline asm
	{add.f16 %rs61306,%rs61282,%rs61303;
}
	// end inline asm
	// begin inline asm
	{mul.f16 %rs61309,%rs61288,%rs61294;
}
	// end inline asm
	// begin inline asm
	{add.f16 %rs61312,%rs61288,%rs61309;
}
	// end inline asm
	// begin inline asm
	{mul.f16 %rs61315,%rs61294,%rs61300;
}
	// end inline asm
	// begin inline asm
	{add.f16 %rs61318,%rs61294,%rs61315;
}
	// end inline asm
	// begin inline asm
	{mul.f16 %rs61321,%rs61300,%rs61306;
}
	// end inline asm
	// begin inline asm
	{add.f16 %rs61324,%rs61300,%rs61321;
}
	// end inline asm
	// begin inline asm
	{mul.f16 %rs61327,%rs61306,%rs61312;
}
	// end inline asm
	// begin inline asm
	{add.f16 %rs61330,%rs61306,%rs61327;
}
	// end inline asm
	// begin inline asm
	{mul.f16 %rs61333,%rs61312,%rs61318;
}
	// end inline asm
	// begin inline asm
	{add.f16 %rs61336,%rs61312,%rs61333;
}
	// end inline asm
	// begin inline asm
	{mul.f16 %rs61339,%rs61318,%rs61324;
}
	// end inline asm
	// begin inline asm
	{add.f16 %rs61342,%rs61318,%rs61339;
}
	// end inline asm
	// begin inline asm
	{mul.f16 %rs61345,%rs61324,%rs61330;
}
	// end inline asm
	// begin inline asm
	{add.f16 %rs61348,%rs61324,%rs61345;
}
	// end inline asm
	// begin inline asm
	{mul.f16 %rs61351,%rs61330,%rs61336;
}
	// end inline asm
	// begin inline asm
	{add.f16 %rs61354,%rs61330,%rs61351;
}
	// end inline asm
	// begin inline asm
	{mul.f16 %rs61357,%rs61336,%rs61342;
}
	// end inline asm
	// begin inline asm
	{add.f16 %rs61360,%rs61336,%rs61357;
}
	// end inline asm
	// begin inline asm
	{mul.f16 %rs61363,%rs61342,%rs61348;
}
	// end inline asm
	// begin inline asm
	{add.f16 %rs61366,%rs61342,%rs61363;
}
	// end inline asm
	// begin inline asm
	{mul.f16 %rs61369,%rs61348,%rs61354;
}
	// end inline asm
	// begin inline asm
	{add.f16 %rs61372,%rs61348,%rs61369;
}
	// end inline asm
	// begin inline asm
	{mul.f16 %rs61375,%rs61354,%rs61360;
}
	// end inline asm
	// begin inline asm
	{add.f16 %rs61378,%rs61354,%rs61375;
}
	// end inline asm
	// begin inline asm
	{mul.f16 %rs61381,%rs61360,%rs61366;
}
	// end inline asm
	// begin inline asm
	{add.f16 %rs61384,%rs61360,%rs61381;
}
	// end inline asm
	// begin inline asm
	{mul.f16 %rs61387,%rs61366,%rs61372;
}
	// end inline asm
	// begin inline asm
	{add.f16 %rs61390,%rs61366,%rs61387;
}
	// end inline asm
	// begin inline asm
	{mul.f16 %rs61393,%rs61372,%rs61378;
}
	// end inline asm
	// begin inline asm
	{add.f16 %rs61396,%rs61372,%rs61393;
}
	// end inline asm
	// begin inline asm
	{mul.f16 %rs61399,%rs61378,%rs61384;
}
	// end inline asm
	// begin inline asm
	{add.f16 %rs61402,%rs61378,%rs61399;
}
	// end inline asm
	// begin inline asm
	{mul.f16 %rs61405,%rs61384,%rs61390;
}
	// end inline asm
	// begin inline asm
	{add.f16 %rs61408,%rs61384,%rs61405;
}
	// end inline asm
	// begin inline asm
	{mul.f16 %rs61411,%rs61390,%rs61396;
}
	// end inline asm
	// begin inline asm
	{add.f16 %rs61414,%rs61390,%rs61411;
}
	// end inline asm
	// begin inline asm
	{mul.f16 %rs61417,%rs61396,%rs61402;
}
	// end inline asm
	// begin inline asm
	{add.f16 %rs61420,%rs61396,%rs61417;
}
	// end inline asm
	// begin inline asm
	{mul.f16 %rs61423,%rs61402,%rs61408;
}
	// end inline asm
	// begin inline asm
	{add.f16 %rs61426,%rs61402,%rs61423;
}
	// end inline asm
	// begin inline asm
	{mul.f16 %rs61429,%rs61408,%rs61414;
}
	// end inline asm
	// begin inline asm
	{add.f16 %rs61432,%rs61408,%rs61429;
}
	// end inline asm
	// begin inline asm
	{mul.f16 %rs61435,%rs61414,%rs61420;
}
	// end inline asm
	// begin inline asm
	{add.f16 %rs61438,%rs61414,%rs61435;
}
	// end inline asm
	// begin inline asm
	{mul.f16 %rs61441,%rs61420,%rs61426;
}
	// end inline asm
	// begin inline asm
	{add.f16 %rs61444,%rs61420,%rs61441;
}
	// end inline asm
	// begin inline asm
	{mul.f16 %rs61447,%rs61426,%rs61432;
}
	// end inline asm
	// begin inline asm
	{add.f16 %rs61450,%rs61426,%rs61447;
}
	// end inline asm
	// begin inline asm
	{mul.f16 %rs61453,%rs61432,%rs61438;
}
	// end inline asm
	// begin inline asm
	{add.f16 %rs61456,%rs61432,%rs61453;
}
	// end inline asm
	// begin inline asm
	{mul.f16 %rs61459,%rs61438,%rs61444;
}
	// end inline asm
	// begin inline asm
	{add.f16 %rs61462,%rs61438,%rs61459;
}
	// end inline asm
	// begin inline asm
	{mul.f16 %rs61465,%rs61444,%rs61450;
}
	// end inline asm
	// begin inline asm
	{add.f16 %rs61468,%rs61444,%rs61465;
}
	// end inline asm
	// begin inline asm
	{mul.f16 %rs61471,%rs61450,%rs61456;
}
	// end inline asm
	// begin inline asm
	{add.f16 %rs61474,%rs61450,%rs61471;
}
	// end inline asm
	// begin inline asm
	{mul.f16 %rs61477,%rs61456,%rs61462;
}
	// end inline asm
	// begin inline asm
	{add.f16 %rs61480,%rs61456,%rs61477;
}
	// end inline asm
	// begin inline asm
	{mul.f16 %rs61483,%rs61462,%rs61468;
}
	// end inline asm
	// begin inline asm
	{add.f16 %rs61486,%rs61462,%rs61483;
}
	// end inline asm
	// begin inline asm
	{mul.f16 %rs61489,%rs61468,%rs61474;
}
	// end inline asm
	// begin inline asm
	{add.f16 %rs61492,%rs61468,%rs61489;
}
	// end inline asm
	// begin inline asm
	{mul.f16 %rs61495,%rs61474,%rs61480;
}
	// end inline asm
	// begin inline asm
	{add.f16 %rs61498,%rs61474,%rs61495;
}
	// end inline asm
	// begin inline asm
	{mul.f16 %rs61501,%rs61480,%rs61486;
}
	// end inline asm
	// begin inline asm
	{add.f16 %rs61504,%rs61480,%rs61501;
}
	// end inline asm
	// begin inline asm
	{mul.f16 %rs61507,%rs61486,%rs61492;
}
	// end inline asm
	// begin inline asm
	{add.f16 %rs61510,%rs61486,%rs61507;
}
	// end inline asm
	// begin inline asm
	{mul.f16 %rs61513,%rs61492,%rs61498;
}
	// end inline asm
	// begin inline asm
	{add.f16 %rs61516,%rs61492,%rs61513;
}
	// end inline asm
	// begin inline asm
	{mul.f16 %rs61519,%rs61498,%rs61504;
}
	// end inline asm
	// begin inline asm
	{add.f16 %rs61522,%rs61498,%rs61519;
}
	// end inline asm
	// begin inline asm
	{mul.f16 %rs61525,%rs61504,%rs61510;
}
	// end inline asm
	// begin inline asm
	{add.f16 %rs61528,%rs61504,%rs61525;
}
	// end inline asm
	// begin inline asm
	{mul.f16 %rs61531,%rs61510,%rs61516;
}
	// end inline asm
	// begin inline asm
	{add.f16 %rs61534,%rs61510,%rs61531;
}
	// end inline asm
	// begin inline asm
	{mul.f16 %rs61537,%rs61516,%rs61522;
}
	// end inline asm
	// begin inline asm
	{add.f16 %rs61540,%rs61516,%rs61537;
}
	// end inline asm
	// begin inline asm
	{mul.f16 %rs61543,%rs61522,%rs61528;
}
	// end inline asm
	// begin inline asm
	{add.f16 %rs61546,%rs61522,%rs61543;
}
	// end inline asm
	// begin inline asm
	{mul.f16 %rs61549,%rs61528,%rs61534;
}
	// end inline asm
	// begin inline asm
	{add.f16 %rs61552,%rs61528,%rs61549;
}
	// end inline asm
	// begin inline asm
	{mul.f16 %rs61555,%rs61534,%rs61540;
}
	// end inline asm
	// begin inline asm
	{add.f16 %rs61558,%rs61534,%rs61555;
}
	// end inline asm
	// begin inline asm
	{mul.f16 %rs61561,%rs61540,%rs61546;
}
	// end inline asm
	// begin inline asm
	{add.f16 %rs61564,%rs61540,%rs61561;
}
	// end inline asm
	// begin inline asm
	{mul.f16 %rs61567,%rs61546,%rs61552;
}
	// end inline asm
	// begin inline asm
	{add.f16 %rs61570,%rs61546,%rs61567;
}
	// end inline asm
	// begin inline asm
	{mul.f16 %rs61573,%rs61552,%rs61558;
}
	// end inline asm
	// begin inline asm
	{add.f16 %rs61576,%rs61552,%rs61573;
}
	// end inline asm
	// begin inline asm
	{mul.f16 %rs61579,%rs61558,%rs61564;
}
	// end inline asm
	// begin inline asm
	{add.f16 %rs61582,%rs61558,%rs61579;
}
	// end inline asm
	// begin inline asm
	{mul.f16 %rs61585,%rs61564,%rs61570;
}
	// end inline asm
	// begin inline asm
	{add.f16 %rs61588,%rs61564,%rs61585;
}
	// end inline asm
	// begin inline asm
	{mul.f16 %rs61591,%rs61570,%rs61576;
}
	// end inline asm
	// begin inline asm
	{add.f16 %rs61594,%rs61570,%rs61591;
}
	// end inline asm
	// begin inline asm
	{mul.f16 %rs61597,%rs61576,%rs61582;
}
	// end inline asm
	// begin inline asm
	{add.f16 %rs61600,%rs61576,%rs61597;
}
	// end inline asm
	// begin inline asm
	{mul.f16 %rs61603,%rs61582,%rs61588;
}
	// end inline asm
	// begin inline asm
	{add.f16 %rs61606,%rs61582,%rs61603;
}
	// end inline asm
	// begin inline asm
	{mul.f16 %rs61609,%rs61588,%rs61594;
}
	// end inline asm
	// begin inline asm
	{add.f16 %rs61612,%rs61588,%rs61609;
}
	// end inline asm
	// begin inline asm
	{mul.f16 %rs61615,%rs61594,%rs61600;
}
	// end inline asm
	// begin inline asm
	{add.f16 %rs61618,%rs61594,%rs61615;
}
	// end inline asm
	// begin inline asm
	{mul.f16 %rs61621,%rs61600,%rs61606;
}
	// end inline asm
	// begin inline asm
	{add.f16 %rs61624,%rs61600,%rs61621;
}
	// end inline asm
	// begin inline asm
	{mul.f16 %rs61627,%rs61606,%rs61612;
}
	// end inline asm
	// begin inline asm
	{add.f16 %rs61630,%rs61606,%rs61627;
}
	// end inline asm
	// begin inline asm
	{mul.f16 %rs61633,%rs61612,%rs61618;
}
	// end inline asm
	// begin inline asm
	{add.f16 %rs61636,%rs61612,%rs61633;
}
	// end inline asm
	// begin inline asm
	{mul.f16 %rs61639,%rs61618,%rs61624;
}
	// end inline asm
	// begin inline asm
	{add.f16 %rs61642,%rs61618,%rs61639;
}
	// end inline asm
	// begin inline asm
	{mul.f16 %rs61645,%rs61624,%rs61630;
}
	// end inline asm
	// begin inline asm
	{add.f16 %rs61648,%rs61624,%rs61645;
}
	// end inline asm
	// begin inline asm
	{mul.f16 %rs61651,%rs61630,%rs61636;
}
	// end inline asm
	// begin inline asm
	{add.f16 %rs61654,%rs61630,%rs61651;
}
	// end inline asm
	// begin inline asm
	{mul.f16 %rs61657,%rs61636,%rs61642;
}
	// end inline asm
	// begin inline asm
	{add.f16 %rs61660,%rs61636,%rs61657;
}
	// end inline asm
	// begin inline asm
	{mul.f16 %rs61663,%rs61642,%rs61648;
}
	// end inline asm
	// begin inline asm
	{add.f16 %rs61666,%rs61642,%rs61663;
}
	// end inline asm
	// begin inline asm
	{mul.f16 %rs61669,%rs61648,%rs61654;
}
	// end inline asm
	// begin inline asm
	{add.f16 %rs61672,%rs61648,%rs61669;
}
	// end inline asm
	// begin inline asm
	{mul.f16 %rs61675,%rs61654,%rs61660;
}
	// end inline asm
	// begin inline asm
	{add.f16 %rs61678,%rs61654,%rs61675;
}
	// end inline asm
	// begin inline asm
	{mul.f16 %rs61681,%rs61660,%rs61666;
}
	// end inline asm
	// begin inline asm
	{add.f16 %rs61684,%rs61660,%rs61681;
}
	// end inline asm
	// begin inline asm
	{mul.f16 %rs61687,%rs61666,%rs61672;
}
	// end inline asm
	// begin inline asm
	{add.f16 %rs61690,%rs61666,%rs61687;
}
	// end inline asm
	// begin inline asm
	{mul.f16 %rs61693,%rs61672,%rs61678;
}
	// end inline asm
	// begin inline asm
	{add.f16 %rs61696,%rs61672,%rs61693;
}
	// end inline asm
	// begin inline asm
	{mul.f16 %rs61699,%rs61678,%rs61684;
}
	// end inline asm
	// begin inline asm
	{add.f16 %rs61702,%rs61678,%rs61699;
}
	// end inline asm
	// begin inline asm
	{mul.f16 %rs61705,%rs61684,%rs61690;
}
	// end inline asm
	// begin inline asm
	{add.f16 %rs61708,%rs61684,%rs61705;
}
	// end inline asm
	// begin inline asm
	{mul.f16 %rs61711,%rs61690,%rs61696;
}
	// end inline asm
	// begin inline asm
	{add.f16 %rs61714,%rs61690,%rs61711;
}
	// end inline asm
	// begin inline asm
	{mul.f16 %rs61717,%rs61696,%rs61702;
}
	// end inline asm
	// begin inline asm
	{add.f16 %rs61720,%rs61696,%rs61717;
}
	// end inline asm
	// begin inline asm
	{mul.f16 %rs61723,%rs61702,%rs61708;
}
	// end inline asm
	// begin inline asm
	{add.f16 %rs61726,%rs61702,%rs61723;
}
	// end inline asm
	// begin inline asm
	{mul.f16 %rs61729,%rs61708,%rs61714;
}
	// end inline asm
	// begin inline asm
	{add.f16 %rs61732,%rs61708,%rs61729;
}
	// end inline asm
	// begin inline asm
	{mul.f16 %rs61735,%rs61714,%rs61720;
}
	// end inline asm
	// begin inline asm
	{add.f16 %rs61738,%rs61714,%rs61735;
}
	// end inline asm
	// begin inline asm
	{mul.f16 %rs61741,%rs61720,%rs61726;
}
	// end inline asm
	// begin inline asm
	{add.f16 %rs61744,%rs61720,%rs61741;
}
	// end inline asm
	// begin inline asm
	{mul.f16 %rs61747,%rs61726,%rs61732;
}
	// end inline asm
	// begin inline asm
	{add.f16 %rs61750,%rs61726,%rs61747;
}
	// end inline asm
	// begin inline asm
	{mul.f16 %rs61753,%rs61732,%rs61738;
}
	// end inline asm
	// begin inline asm
	{add.f16 %rs61756,%rs61732,%rs61753;
}
	// end inline asm
	// begin inline asm
	{mul.f16 %rs61759,%rs61738,%rs61744;
}
	// end inline asm
	// begin inline asm
	{add.f16 %rs61762,%rs61738,%rs61759;
}
	// end inline asm
	// begin inline asm
	{mul.f16 %rs61765,%rs61744,%rs61750;
}
	// end inline asm
	// begin inline asm
	{add.f16 %rs61768,%rs61744,%rs61765;
}
	// end inline asm
	// begin inline asm
	{mul.f16 %rs61771,%rs61750,%rs61756;
}
	// end inline asm
	// begin inline asm
	{add.f16 %rs61774,%rs61750,%rs61771;
}
	// end inline asm
	// begin inline asm
	{mul.f16 %rs61777,%rs61756,%rs61762;
}
	// end inline asm
	// begin inline asm
	{add.f16 %rs61780,%rs61756,%rs61777;
}
	// end inline asm
	// begin inline asm
	{mul.f16 %rs61783,%rs61762,%rs61768;
}
	// end inline asm
	// begin inline asm
	{add.f16 %rs61786,%rs61762,%rs61783;
}
	// end inline asm
	// begin inline asm
	{mul.f16 %rs61789,%rs61768,%rs61774;
}
	// end inline asm
	// begin inline asm
	{add.f16 %rs61792,%rs61768,%rs61789;
}
	// end inline asm
	// begin inline asm
	{mul.f16 %rs61795,%rs61774,%rs61780;
}
	// end inline asm
	// begin inline asm
	{add.f16 %rs61798,%rs61774,%rs61795;
}
	// end inline asm
	// begin inline asm
	{mul.f16 %rs61801,%rs61780,%rs61786;
}
	// end inline asm
	// begin inline asm
	{add.f16 %rs61804,%rs61780,%rs61801;
}
	// end inline asm
	// begin inline asm
	{mul.f16 %rs61807,%rs61786,%rs61792;
}
	// end inline asm
	// begin inline asm
	{add.f16 %rs61810,%rs61786,%rs61807;
}
	// end inline asm
	// begin inline asm
	{mul.f16 %rs61813,%rs61792,%rs61798;
}
	// end inline asm
	// begin inline asm
	{add.f16 %rs61816,%rs61792,%rs61813;
}
	// end inline asm
	// begin inline asm
	{mul.f16 %rs61819,%rs61798,%rs61804;
}
	// end inline asm
	// begin inline asm
	{add.f16 %rs61822,%rs61798,%rs61819;
}
	// end inline asm
	// begin inline asm
	{mul.f16 %rs61825,%rs61804,%rs61810;
}
	// end inline asm
	// begin inline asm
	{add.f16 %rs61828,%rs61804,%rs61825;
}
	// end inline asm
	// begin inline asm
	{mul.f16 %rs61831,%rs61810,%rs61816;
}
	// end inline asm
	// begin inline asm
	{add.f16 %rs61834,%rs61810,%rs61831;
}
	// end inline asm
	// begin inline asm
	{mul.f16 %rs61837,%rs61816,%rs61822;
}
	// end inline asm
	// begin inline asm
	{add.f16 %rs61840,%rs61816,%rs61837;
}
	// end inline asm
	// begin inline asm
	{mul.f16 %rs61843,%rs61822,%rs61828;
}
	// end inline asm
	// begin inline asm
	{add.f16 %rs61846,%rs61822,%rs61843;
}
	// end inline asm
	// begin inline asm
	{mul.f16 %rs61849,%rs61828,%rs61834;
}
	// end inline asm
	// begin inline asm
	{add.f16 %rs61852,%rs61828,%rs61849;
}
	// end inline asm
	// begin inline asm
	{mul.f16 %rs61855,%rs61834,%rs61840;
}
	// end inline asm
	// begin inline asm
	{add.f16 %rs61858,%rs61834,%rs61855;
}
	// end inline asm
	// begin inline asm
	{mul.f16 %rs61861,%rs61840,%rs61846;
}
	// end inline asm
	// begin inline asm
	{add.f16 %rs61864,%rs61840,%rs61861;
}
	// end inline asm
	// begin inline asm
	{mul.f16 %rs61867,%rs61846,%rs61852;
}
	// end inline asm
	// begin inline asm
	{add.f16 %rs61870,%rs61846,%rs61867;
}
	// end inline asm
	// begin inline asm
	{mul.f16 %rs61873,%rs61852,%rs61858;
}
	// end inline asm
	// begin inline asm
	{add.f16 %rs61876,%rs61852,%rs61873;
}
	// end inline asm
	// begin inline asm
	{mul.f16 %rs61879,%rs61858,%rs61864;
}
	// end inline asm
	// begin inline asm
	{add.f16 %rs61882,%rs61858,%rs61879;
}
	// end inline asm
	// begin inline asm
	{mul.f16 %rs61885,%rs61864,%rs61870;
}
	// end inline asm
	// begin inline asm
	{add.f16 %rs61888,%rs61864,%rs61885;
}
	// end inline asm
	// begin inline asm
	{mul.f16 %rs61891,%rs61870,%rs61876;
}
	// end inline asm
	// begin inline asm
	{add.f16 %rs61894,%rs61870,%rs61891;
}
	// end inline asm
	// begin inline asm
	{mul.f16 %rs61897,%rs61876,%rs61882;
}
	// end inline asm
	// begin inline asm
	{add.f16 %rs61900,%rs61876,%rs61897;
}
	// end inline asm
	// begin inline asm
	{mul.f16 %rs61903,%rs61882,%rs61888;
}
	// end inline asm
	// begin inline asm
	{add.f16 %rs61906,%rs61882,%rs61903;
}
	// end inline asm
	// begin inline asm
	{mul.f16 %rs61909,%rs61888,%rs61894;
}
	// end inline asm
	// begin inline asm
	{add.f16 %rs61912,%rs61888,%rs61909;
}
	// end inline asm
	// begin inline asm
	{mul.f16 %rs61915,%rs61894,%rs61900;
}
	// end inline asm
	// begin inline asm
	{add.f16 %rs61918,%rs61894,%rs61915;
}
	// end inline asm
	// begin inline asm
	{mul.f16 %rs61921,%rs61900,%rs61906;
}
	// end inline asm
	// begin inline asm
	{add.f16 %rs61924,%rs61900,%rs61921;
}
	// end inline asm
	// begin inline asm
	{mul.f16 %rs61927,%rs61906,%rs61912;
}
	// end inline asm
	// begin inline asm
	{add.f16 %rs61930,%rs61906,%rs61927;
}
	// end inline asm
	// begin inline asm
	{mul.f16 %rs61933,%rs61912,%rs61918;
}
	// end inline asm
	// begin inline asm
	{add.f16 %rs61936,%rs61912,%rs61933;
}
	// end inline asm
	// begin inline asm
	{mul.f16 %rs61939,%rs61918,%rs61924;
}
	// end inline asm
	// begin inline asm
	{add.f16 %rs61942,%rs61918,%rs61939;
}
	// end inline asm
	// begin inline asm
	{mul.f16 %rs61945,%rs61924,%rs61930;
}
	// end inline asm
	// begin inline asm
	{add.f16 %rs61948,%rs61924,%rs61945;
}
	// end inline asm
	// begin inline asm
	{mul.f16 %rs61951,%rs61930,%rs61936;
}
	// end inline asm
	// begin inline asm
	{add.f16 %rs61954,%rs61930,%rs61951;
}
	// end inline asm
	// begin inline asm
	{mul.f16 %rs61957,%rs61936,%rs61942;
}
	// end inline asm
	// begin inline asm
	{add.f16 %rs61960,%rs61936,%rs61957;
}
	// end inline asm
	// begin inline asm
	{mul.f16 %rs61963,%rs61942,%rs61948;
}
	// end inline asm
	// begin inline asm
	{add.f16 %rs61966,%rs61942,%rs61963;
}
	// end inline asm
	// begin inline asm
	{mul.f16 %rs61969,%rs61948,%rs61954;
}
	// end inline asm
	// begin inline asm
	{add.f16 %rs61972,%rs61948,%rs61969;
}
	// end inline asm
	// begin inline asm
	{mul.f16 %rs61975,%rs61954,%rs61960;
}
	// end inline asm
	// begin inline asm
	{add.f16 %rs61978,%rs61954,%rs61975;
}
	// end inline asm
	// begin inline asm
	{mul.f16 %rs61981,%rs61960,%rs61966;
}
	// end inline asm
	// begin inline asm
	{add.f16 %rs61984,%rs61960,%rs61981;
}
	// end inline asm
	// begin inline asm
	{mul.f16 %rs61987,%rs61966,%rs61972;
}
	// end inline asm
	// begin inline asm
	{add.f16 %rs61990,%rs61966,%rs61987;
}
	// end inline asm
	// begin inline asm
	{mul.f16 %rs61993,%rs61972,%rs61978;
}
	// end inline asm
	// begin inline asm
	{add.f16 %rs61996,%rs61972,%rs61993;
}
	// end inline asm
	// begin inline asm
	{mul.f16 %rs61999,%rs61978,%rs61984;
}
	// end inline asm
	// begin inline asm
	{add.f16 %rs62002,%rs61978,%rs61999;
}
	// end inline asm
	// begin inline asm
	{mul.f16 %rs62005,%rs61984,%rs61990;
}
	// end inline asm
	// begin inline asm
	{add.f16 %rs62008,%rs61984,%rs62005;
}
	// end inline asm
	// begin inline asm
	{mul.f16 %rs62011,%rs61990,%rs61996;
}
	// end inline asm
	// begin inline asm
	{add.f16 %rs62014,%rs61990,%rs62011;
}
	// end inline asm
	// begin inline asm
	{mul.f16 %rs62017,%rs61996,%rs62002;
}
	// end inline asm
	// begin inline asm
	{add.f16 %rs62020,%rs61996,%rs62017;
}
	// end inline asm
	// begin inline asm
	{mul.f16 %rs62023,%rs62002,%rs62008;
}
	// end inline asm
	// begin inline asm
	{add.f16 %rs62026,%rs62002,%rs62023;
}
	// end inline asm
	// begin inline asm
	{mul.f16 %rs62029,%rs62008,%rs62014;
}
	// end inline asm
	// begin inline asm
	{add.f16 %rs62032,%rs62008,%rs62029;
}
	// end inline asm
	// begin inline asm
	{mul.f16 %rs62035,%rs62014,%rs62020;
}
	// end inline asm
	// begin inline asm
	{add.f16 %rs62038,%rs62014,%rs62035;
}
	// end inline asm
	// begin inline asm
	{mul.f16 %rs62041,%rs62020,%rs62026;
}
	// end inline asm
	// begin inline asm
	{add.f16 %rs62044,%rs62020,%rs62041;
}
	// end inline asm
	// begin inline asm
	{mul.f16 %rs62047,%rs62026,%rs62032;
}
	// end inline asm
	// begin inline asm
	{add.f16 %rs62050,%rs62026,%rs62047;
}
	// end inline asm
	// begin inline asm
	{mul.f16 %rs62053,%rs62032,%rs62038;
}
	// end inline asm
	// begin inline asm
	{add.f16 %rs62056,%rs62032,%rs62053;
}
	// end inline asm
	// begin inline asm
	{mul.f16 %rs62059,%rs62038,%rs62044;
}
	// end inline asm
	// begin inline asm
	{add.f16 %rs62062,%rs62038,%rs62059;
}
	// end inline asm
	// begin inline asm
	{mul.f16 %rs62065,%rs62044,%rs62050;
}
	// end inline asm
	// begin inline asm
	{add.f16 %rs62068,%rs62044,%rs62065;
}
	// end inline asm
	// begin inline asm
	{mul.f16 %rs62071,%rs62050,%rs62056;
}
	// end inline asm
	// begin inline asm
	{add.f16 %rs62074,%rs62050,%rs62071;
}
	// end inline asm
	// begin inline asm
	{mul.f16 %rs62077,%rs62056,%rs62062;
}
	// end inline asm
	// begin inline asm
	{add.f16 %rs62080,%rs62056,%rs62077;
}
	// end inline asm
	// begin inline asm
	{mul.f16 %rs62083,%rs62062,%rs62068;
}
	// end inline asm
	// begin inline asm
	{add.f16 %rs62086,%rs62062,%rs62083;
}
	// end inline asm
	// begin inline asm
	{mul.f16 %rs62089,%rs62068,%rs62074;
}
	// end inline asm
	// begin inline asm
	{add.f16 %rs62092,%rs62068,%rs62089;
}
	// end inline asm
	// begin inline asm
	{mul.f16 %rs62095,%rs62074,%rs62080;
}
	// end inline asm
	// begin inline asm
	{add.f16 %rs62098,%rs62074,%rs62095;
}
	// end inline asm
	// begin inline asm
	{mul.f16 %rs62101,%rs62080,%rs62086;
}
	// end inline asm
	// begin inline asm
	{add.f16 %rs62104,%rs62080,%rs62101;
}
	// end inline asm
	// begin inline asm
	{mul.f16 %rs62107,%rs62086,%rs62092;
}
	// end inline asm
	// begin inline asm
	{add.f16 %rs62110,%rs62086,%rs62107;
}
	// end inline asm
	// begin inline asm
	{mul.f16 %rs62113,%rs62092,%rs62098;
}
	// end inline asm
	// begin inline asm
	{add.f16 %rs62116,%rs62092,%rs62113;
}
	// end inline asm
	// begin inline asm
	{mul.f16 %rs62119,%rs62098,%rs62104;
}
	// end inline asm
	// begin inline asm
	{add.f16 %rs62122,%rs62098,%rs62119;
}
	// end inline asm
	// begin inline asm
	{mul.f16 %rs62125,%rs62104,%rs62110;
}
	// end inline asm
	// begin inline asm
	{add.f16 %rs62128,%rs62104,%rs62125;
}
	// end inline asm
	// begin inline asm
	{mul.f16 %rs62131,%rs62110,%rs62116;
}
	// end inline asm
	// begin inline asm
	{add.f16 %rs62134,%rs62110,%rs62131;
}
	// end inline asm
	// begin inline asm
	{mul.f16 %rs62137,%rs62116,%rs62122;
}
	// end inline asm
	// begin inline asm
	{add.f16 %rs62140,%rs62116,%rs62137;
}
	// end inline asm
	// begin inline asm
	{mul.f16 %rs62143,%rs62122,%rs62128;
}
	// end inline asm
	// begin inline asm
	{add.f16 %rs62146,%rs62122,%rs62143;
}
	// end inline asm
	// begin inline asm
	{mul.f16 %rs62149,%rs62128,%rs62134;
}
	// end inline asm
	// begin inline asm
	{add.f16 %rs62152,%rs62128,%rs62149;
}
	// end inline asm
	// begin inline asm
	{mul.f16 %rs62155,%rs62134,%rs62140;
}
	// end inline asm
	// begin inline asm
	{add.f16 %rs62158,%rs62134,%rs62155;
}
	// end inline asm
	// begin inline asm
	{mul.f16 %rs62161,%rs62140,%rs62146;
}
	// end inline asm
	// begin inline asm
	{add.f16 %rs62164,%rs62140,%rs62161;
}
	// end inline asm
	// begin inline asm
	{mul.f16 %rs62167,%rs62146,%rs62152;
}
	// end inline asm
	// begin inline asm
	{add.f16 %rs62170,%rs62146,%rs62167;
}
	// end inline asm
	// begin inline asm
	{mul.f16 %rs62173,%rs62152,%rs62158;
}
	// end inline asm
	// begin inline asm
	{add.f16 %rs62176,%rs62152,%rs62173;
}
	// end inline asm
	// begin inline asm
	{mul.f16 %rs62179,%rs62158,%rs62164;
}
	// end inline asm
	// begin inline asm
	{add.f16 %rs62182,%rs62158,%rs62179;
}
	// end inline asm
	// begin inline asm
	{mul.f16 %rs62185,%rs62164,%rs62170;
}
	// end inline asm
	// begin inline asm
	{add.f16 %rs62188,%rs62164,%rs62185;
}
	// end inline asm
	// begin inline asm
	{mul.f16 %rs62191,%rs62170,%rs62176;
}
	// end inline asm
	// begin inline asm
	{add.f16 %rs62194,%rs62170,%rs62191;
}
	// end inline asm
	// begin inline asm
	{mul.f16 %rs62197,%rs62176,%rs62182;
}
	// end inline asm
	// begin inline asm
	{add.f16 %rs62200,%rs62176,%rs62197;
}
	// end inline asm
	// begin inline asm
	{mul.f16 %rs62203,%rs62182,%rs62188;
}
	// end inline asm
	// begin inline asm
	{add.f16 %rs62206,%rs62182,%rs62203;
}
	// end inline asm
	// begin inline asm
	{mul.f16 %rs62209,%rs62188,%rs62194;
}
	// end inline asm
	// begin inline asm
	{add.f16 %rs62212,%rs62188,%rs62209;
}
	// end inline asm
	// begin inline asm
	{mul.f16 %rs62215,%rs62194,%rs62200;
}
	// end inline asm
	// begin inline asm
	{add.f16 %rs62218,%rs62194,%rs62215;
}
	// end inline asm
	// begin inline asm
	{mul.f16 %rs62221,%rs62200,%rs62206;
}
	// end inline asm
	// begin inline asm
	{add.f16 %rs62224,%rs62200,%rs62221;
}
	// end inline asm
	// begin inline asm
	{mul.f16 %rs62227,%rs62206,%rs62212;
}
	// end inline asm
	// begin inline asm
	{add.f16 %rs62230,%rs62206,%rs62227;
}
	// end inline asm
	// begin inline asm
	{mul.f16 %rs62233,%rs62212,%rs62218;
}
	// end inline asm
	// begin inline asm
	{add.f16 %rs62236,%rs62212,%rs62233;
}
	// end inline asm
	// begin inline asm
	{mul.f16 %rs62239,%rs62218,%rs62224;
}
	// end inline asm
	// begin inline asm
	{add.f16 %rs62242,%rs62218,%rs62239;
}
	// end inline asm
	// begin inline asm
	{mul.f16 %rs62245,%rs62224,%rs62230;
}
	// end inline asm
	// begin inline asm
	{add.f16 %rs62248,%rs62224,%rs62245;
}
	// end inline asm
	// begin inline asm
	{mul.f16 %rs62251,%rs62230,%rs62236;
}
	// end inline asm
	// begin inline asm
	{add.f16 %rs62254,%rs62230,%rs62251;
}
	// end inline asm
	// begin inline asm
	{mul.f16 %rs62257,%rs62236,%rs62242;
}
	// end inline asm
	// begin inline asm
	{add.f16 %rs62260,%rs62236,%rs62257;
}
	// end inline asm
	// begin inline asm
	{mul.f16 %rs62263,%rs62242,%rs62248;
}
	// end inline asm
	// begin inline asm
	{add.f16 %rs62266,%rs62242,%rs62263;
}
	// end inline asm
	// begin inline asm
	{mul.f16 %rs62269,%rs62248,%rs62254;
}
	// end inline asm
	// begin inline asm
	{add.f16 %rs62272,%rs62248,%rs62269;
}
	// end inline asm
	// begin inline asm
	{mul.f16 %rs62275,%rs62254,%rs62260;
}
	// end inline asm
	// begin inline asm
	{add.f16 %rs62278,%rs62254,%rs62275;
}
	// end inline asm
	// begin inline asm
	{mul.f16 %rs62281,%rs62260,%rs62266;
}
	// end inline asm
	// begin inline asm
	{add.f16 %rs62284,%rs62260,%rs62281;
}
	// end inline asm
	// begin inline asm
	{mul.f16 %rs62287,%rs62266,%rs62272;
}
	// end inline asm
	// begin inline asm
	{add.f16 %rs62290,%rs62266,%rs62287;
}
	// end inline asm
	// begin inline asm
	{mul.f16 %rs62293,%rs62272,%rs62278;
}
	// end inline asm
	// begin inline asm
	{add.f16 %rs62296,%rs62272,%rs62293;
}
	// end inline asm
	// begin inline asm
	{mul.f16 %rs62299,%rs62278,%rs62284;
}
	// end inline asm
	// begin inline asm
	{add.f16 %rs62302,%rs62278,%rs62299;
}
	// end inline asm
	// begin inline asm
	{mul.f16 %rs62305,%rs62284,%rs62290;
}
	// end inline asm
	// begin inline asm
	{add.f16 %rs62308,%rs62284,%rs62305;
}
	// end inline asm
	// begin inline asm
	{mul.f16 %rs62311,%rs62290,%rs62296;
}
	// end inline asm
	// begin inline asm
	{add.f16 %rs62314,%rs62290,%rs62311;
}
	// end inline asm
	// begin inline asm
	{mul.f16 %rs62317,%rs62296,%rs62302;
}
	// end inline asm
	// begin inline asm
	{add.f16 %rs62320,%rs62296,%rs62317;
}
	// end inline asm
	// begin inline asm
	{mul.f16 %rs62323,%rs62302,%rs62308;
}
	// end inline asm
	// begin inline asm
	{add.f16 %rs62326,%rs62302,%rs62323;
}
	// end inline asm
	// begin inline asm
	{mul.f16 %rs62329,%rs62308,%rs62314;
}
	// end inline asm
	// begin inline asm
	{add.f16 %rs62332,%rs62308,%rs62329;
}
	// end inline asm
	// begin inline asm
	{mul.f16 %rs62335,%rs62314,%rs62320;
}
	// end inline asm
	// begin inline asm
	{add.f16 %rs62338,%rs62314,%rs62335;
}
	// end inline asm
	// begin inline asm
	{mul.f16 %rs62341,%rs62320,%rs62326;
}
	// end inline asm
	// begin inline asm
	{add.f16 %rs62344,%rs62320,%rs62341;
}
	// end inline asm
	// begin inline asm
	{mul.f16 %rs62347,%rs62326,%rs62332;
}
	// end inline asm
	// begin inline asm
	{add.f16 %rs62350,%rs62326,%rs62347;
}
	// end inline asm
	// begin inline asm
	{mul.f16 %rs62353,%rs62332,%rs62338;
}
	// end inline asm
	// begin inline asm
	{add.f16 %rs62356,%rs62332,%rs62353;
}
	// end inline asm
	// begin inline asm
	{mul.f16 %rs62359,%rs62338,%rs62344;
}
	// end inline asm
	// begin inline asm
	{add.f16 %rs62362,%rs62338,%rs62359;
}
	// end inline asm
	// begin inline asm
	{mul.f16 %rs62365,%rs62344,%rs62350;
}
	// end inline asm
	// begin inline asm
	{add.f16 %rs62368,%rs62344,%rs62365;
}
	// end inline asm
	// begin inline asm
	{mul.f16 %rs62371,%rs62350,%rs62356;
}
	// end inline asm
	// begin inline asm
	{add.f16 %rs62374,%rs62350,%rs62371;
}
	// end inline asm
	// begin inline asm
	{mul.f16 %rs62377,%rs62356,%rs62362;
}
	// end inline asm
	// begin inline asm
	{add.f16 %rs62380,%rs62356,%rs62377;
}
	// end inline asm
	// begin inline asm
	{mul.f16 %rs62383,%rs62362,%rs62368;
}
	// end inline asm
	// begin inline asm
	{add.f16 %rs62386,%rs62362,%rs62383;
}
	// end inline asm
	// begin inline asm
	{mul.f16 %rs62389,%rs62368,%rs62374;
}
	// end inline asm
	// begin inline asm
	{add.f16 %rs62392,%rs62368,%rs62389;
}
	// end inline asm
	// begin inline asm
	{mul.f16 %rs62395,%rs62374,%rs62380;
}
	// end inline asm
	// begin inline asm
	{add.f16 %rs62398,%rs62374,%rs62395;
}
	// end inline asm
	// begin inline asm
	{mul.f16 %rs62401,%rs62380,%rs62386;
}
	// end inline asm
	// begin inline asm
	{add.f16 %rs62404,%rs62380,%rs62401;
}
	// end inline asm
	// begin inline asm
	{mul.f16 %rs62407,%rs62386,%rs62392;
}
	// end inline asm
	// begin inline asm
	{add.f16 %rs62410,%rs62386,%rs62407;
}
	// end inline asm
	// begin inline asm
	{mul.f16 %rs62413,%rs62392,%rs62398;
}
	// end inline asm
	// begin inline asm
	{add.f16 %rs62416,%rs62392,%rs62413;
}
	// end inline asm
	// begin inline asm
	{mul.f16 %rs62419,%rs62398,%rs62404;
}
	// end inline asm
	// begin inline asm
	{add.f16 %rs62422,%rs62398,%rs62419;
}
	// end inline asm
	// begin inline asm
	{mul.f16 %rs62425,%rs62404,%rs62410;
}
	// end inline asm
	// begin inline asm
	{add.f16 %rs62428,%rs62404,%rs62425;
}
	// end inline asm
	// begin inline asm
	{mul.f16 %rs62431,%rs62410,%rs62416;
}
	// end inline asm
	// begin inline asm
	{add.f16 %rs62434,%rs62410,%rs62431;
}
	// end inline asm
	// begin inline asm
	{mul.f16 %rs62437,%rs62416,%rs62422;
}
	// end inline asm
	// begin inline asm
	{add.f16 %rs62440,%rs62416,%rs62437;
}
	// end inline asm
	// begin inline asm
	{mul.f16 %rs62443,%rs62422,%rs62428;
}
	// end inline asm
	// begin inline asm
	{add.f16 %rs62446,%rs62422,%rs62443;
}
	// end inline asm
	// begin inline asm
	{mul.f16 %rs62449,%rs62428,%rs62434;
}
	// end inline asm
	// begin inline asm
	{add.f16 %rs62452,%rs62428,%rs62449;
}
	// end inline asm
	// begin inline asm
	{mul.f16 %rs62455,%rs62434,%rs62440;
}
	// end inline asm
	// begin inline asm
	{add.f16 %rs62458,%rs62434,%rs62455;
}
	// end inline asm
	// begin inline asm
	{mul.f16 %rs62461,%rs62440,%rs62446;
}
	// end inline asm
	// begin inline asm
	{add.f16 %rs62464,%rs62440,%rs62461;
}
	// end inline asm
	// begin inline asm
	{mul.f16 %rs62467,%rs62446,%rs62452;
}
	// end inline asm
	// begin inline asm
	{add.f16 %rs62470,%rs62446,%rs62467;
}
	// end inline asm
	// begin inline asm
	{mul.f16 %rs62473,%rs62452,%rs62458;
}
	// end inline asm
	// begin inline asm
	{add.f16 %rs62476,%rs62452,%rs62473;
}
	// end inline asm
	// begin inline asm
	{mul.f16 %rs62479,%rs62458,%rs62464;
}
	// end inline asm
	// begin inline asm
	{add.f16 %rs62482,%rs62458,%rs62479;
}
	// end inline asm
	// begin inline asm
	{mul.f16 %rs62485,%rs62464,%rs62470;
}
	// end inline asm
	// begin inline asm
	{add.f16 %rs62488,%rs62464,%rs62485;
}
	// end inline asm
	// begin inline asm
	{mul.f16 %rs62491,%rs62470,%rs62476;
}
	// end inline asm
	// begin inline asm
	{add.f16 %rs62494,%rs62470,%rs62491;
}
	// end inline asm
	// begin inline asm
	{mul.f16 %rs62497,%rs62476,%rs62482;
}
	// end inline asm
	// begin inline asm
	{add.f16 %rs62500,%rs62476,%rs62497;
}
	// end inline asm
	// begin inline asm
	{mul.f16 %rs62503,%rs62482,%rs62488;
}
	// end inline asm
	// begin inline asm
	{add.f16 %rs62506,%rs62482,%rs62503;
}
	// end inline asm
	// begin inline asm
	{mul.f16 %rs62509,%rs62488,%rs62494;
}
	// end inline asm
	// begin inline asm
	{add.f16 %rs62512,%rs62488,%rs62509;
}
	// end inline asm
	// begin inline asm
	{mul.f16 %rs62515,%rs62494,%rs62500;
}
	// end inline asm
	// begin inline asm
	{add.f16 %rs62518,%rs62494,%rs62515;
}
	// end inline asm
	// begin inline asm
	{mul.f16 %rs62521,%rs62500,%rs62506;
}
	// end inline asm
	// begin inline asm
	{add.f16 %rs62524,%rs62500,%rs62521;
}
	// end inline asm
	// begin inline asm
	{mul.f16 %rs62527,%rs62506,%rs62512;
}
	// end inline asm
	// begin inline asm
	{add.f16 %rs62530,%rs62506,%rs62527;
}
	// end inline asm
	// begin inline asm
	{mul.f16 %rs62533,%rs62512,%rs62518;
}
	// end inline asm
	// begin inline asm
	{add.f16 %rs62536,%rs62512,%rs62533;
}
	// end inline asm
	// begin inline asm
	{mul.f16 %rs62539,%rs62518,%rs62524;
}
	// end inline asm
	// begin inline asm
	{add.f16 %rs62542,%rs62518,%rs62539;
}
	// end inline asm
	// begin inline asm
	{mul.f16 %rs62545,%rs62524,%rs62530;
}
	// end inline asm
	// begin inline asm
	{add.f16 %rs62548,%rs62524,%rs62545;
}
	// end inline asm
	// begin inline asm
	{mul.f16 %rs62551,%rs62530,%rs62536;
}
	// end inline asm
	// begin inline asm
	{add.f16 %rs62554,%rs62530,%rs62551;
}
	// end inline asm
	// begin inline asm
	{mul.f16 %rs62557,%rs62536,%rs62542;
}
	// end inline asm
	// begin inline asm
	{add.f16 %rs62560,%rs62536,%rs62557;
}
	// end inline asm
	// begin inline asm
	{mul.f16 %rs62563,%rs62542,%rs62548;
}
	// end inline asm
	// begin inline asm
	{add.f16 %rs62566,%rs62542,%rs62563;
}
	// end inline asm
	// begin inline asm
	{mul.f16 %rs62569,%rs62548,%rs62554;
}
	// end inline asm
	// begin inline asm
	{add.f16 %rs62572,%rs62548,%rs62569;
}
	// end inline asm
	// begin inline asm
	{mul.f16 %rs62575,%rs62554,%rs62560;
}
	// end inline asm
	// begin inline asm
	{add.f16 %rs62578,%rs62554,%rs62575;
}
	// end inline asm
	// begin inline asm
	{mul.f16 %rs62581,%rs62560,%rs62566;
}
	// end inline asm
	// begin inline asm
	{add.f16 %rs62584,%rs62560,%rs62581;
}
	// end inline asm
	// begin inline asm
	{mul.f16 %rs62587,%rs62566,%rs62572;
}
	// end inline asm
	// begin inline asm
	{add.f16 %rs62590,%rs62566,%rs62587;
}
	// end inline asm
	// begin inline asm
	{mul.f16 %rs62593,%rs62572,%rs62578;
}
	// end inline asm
	// begin inline asm
	{add.f16 %rs62596,%rs62572,%rs62593;
}
	// end inline asm
	// begin inline asm
	{mul.f16 %rs62599,%rs62578,%rs62584;
}
	// end inline asm
	// begin inline asm
	{add.f16 %rs62602,%rs62578,%rs62599;
}
	// end inline asm
	// begin inline asm
	{mul.f16 %rs62605,%rs62584,%rs62590;
}
	// end inline asm
	// begin inline asm
	{add.f16 %rs62608,%rs62584,%rs62605;
}
	// end inline asm
	// begin inline asm
	{mul.f16 %rs62611,%rs62590,%rs62596;
}
	// end inline asm
	// begin inline asm
	{add.f16 %rs62614,%rs62590,%rs62611;
}
	// end inline asm
	// begin inline asm
	{mul.f16 %rs62617,%rs62596,%rs62602;
}
	// end inline asm
	// begin inline asm
	{add.f16 %rs62620,%rs62596,%rs62617;
}
	// end inline asm
	// begin inline asm
	{mul.f16 %rs62623,%rs62602,%rs62608;
}
	// end inline asm
	// begin inline asm
	{add.f16 %rs62626,%rs62602,%rs62623;
}
	// end inline asm
	// begin inline asm
	{mul.f16 %rs62629,%rs62608,%rs62614;
}
	// end inline asm
	// begin inline asm
	{add.f16 %rs62632,%rs62608,%rs62629;
}
	// end inline asm
	// begin inline asm
	{mul.f16 %rs62635,%rs62614,%rs62620;
}
	// end inline asm
	// begin inline asm
	{add.f16 %rs62638,%rs62614,%rs62635;
}
	// end inline asm
	// begin inline asm
	{mul.f16 %rs62641,%rs62620,%rs62626;
}
	// end inline asm
	// begin inline asm
	{add.f16 %rs62644,%rs62620,%rs62641;
}
	// end inline asm
	// begin inline asm
	{mul.f16 %rs62647,%rs62626,%rs62632;
}
	// end inline asm
	// begin inline asm
	{add.f16 %rs62650,%rs62626,%rs62647;
}
	// end inline asm
	// begin inline asm
	{mul.f16 %rs62653,%rs62632,%rs62638;
}
	// end inline asm
	// begin inline asm
	{add.f16 %rs62656,%rs62632,%rs62653;
}
	// end inline asm
	// begin inline asm
	{mul.f16 %rs62659,%rs62638,%rs62644;
}
	// end inline asm
	// begin inline asm
	{add.f16 %rs62662,%rs62638,%rs62659;
}
	// end inline asm
	// begin inline asm
	{mul.f16 %rs62665,%rs62644,%rs62650;
}
	// end inline asm
	// begin inline asm
	{add.f16 %rs62668,%rs62644,%rs62665;
}
	// end inline asm
	// begin inline asm
	{mul.f16 %rs62671,%rs62650,%rs62656;
}
	// end inline asm
	// begin inline asm
	{add.f16 %rs62674,%rs62650,%rs62671;
}
	// end inline asm
	// begin inline asm
	{mul.f16 %rs62677,%rs62656,%rs62662;
}
	// end inline asm
	// begin inline asm
	{add.f16 %rs62680,%rs62656,%rs62677;
}
	// end inline asm
	// begin inline asm
	{mul.f16 %rs62683,%rs62662,%rs62668;
}
	// end inline asm
	// begin inline asm
	{add.f16 %rs62686,%rs62662,%rs62683;
}
	// end inline asm
	// begin inline asm
	{mul.f16 %rs62689,%rs62668,%rs62674;
}
	// end inline asm
	// begin inline asm
	{add.f16 %rs62692,%rs62668,%rs62689;
}
	// end inline asm
	// begin inline asm
	{mul.f16 %rs62695,%rs62674,%rs62680;
}
	// end inline asm
	// begin inline asm
	{add.f16 %rs62698,%rs62674,%rs62695;
}
	// end inline asm
	// begin inline asm
	{mul.f16 %rs62701,%rs62680,%rs62686;
}
	// end inline asm
	// begin inline asm
	{add.f16 %rs62704,%rs62680,%rs62701;
}
	// end inline asm
	// begin inline asm
	{mul.f16 %rs62707,%rs62686,%rs62692;
}
	// end inline asm
	// begin inline asm
	{add.f16 %rs62710,%rs62686,%rs62707;
}
	// end inline asm
	// begin inline asm
	{mul.f16 %rs62713,%rs62692,%rs62698;
}
	// end inline asm
	// begin inline asm
	{add.f16 %rs62716,%rs62692,%rs62713;
}
	// end inline asm
	// begin inline asm
	{mul.f16 %rs62719,%rs62698,%rs62704;
}
	// end inline asm
	// begin inline asm
	{add.f16 %rs62722,%rs62698,%rs62719;
}
	// end inline asm
	// begin inline asm
	{mul.f16 %rs62725,%rs62704,%rs62710;
}
	// end inline asm
	// begin inline asm
	{add.f16 %rs62728,%rs62704,%rs62725;
}
	// end inline asm
	// begin inline asm
	{mul.f16 %rs62731,%rs62710,%rs62716;
}
	// end inline asm
	// begin inline asm
	{add.f16 %rs62734,%rs62710,%rs62731;
}
	// end inline asm
	// begin inline asm
	{mul.f16 %rs62737,%rs62716,%rs62722;
}
	// end inline asm
	// begin inline asm
	{add.f16 %rs62740,%rs62716,%rs62737;
}
	// end inline asm
	// begin inline asm
	{mul.f16 %rs62743,%rs62722,%rs62728;
}
	// end inline asm
	// begin inline asm
	{add.f16 %rs62746,%rs62722,%rs62743;
}
	// end inline asm
	// begin inline asm
	{mul.f16 %rs62749,%rs62728,%rs62734;
}
	// end inline asm
	// begin inline asm
	{add.f16 %rs62752,%rs62728,%rs62749;
}
	// end inline asm
	// begin inline asm
	{mul.f16 %rs62755,%rs62734,%rs62740;
}
	// end inline asm
	// begin inline asm
	{add.f16 %rs62758,%rs62734,%rs62755;
}
	// end inline asm
	// begin inline asm
	{mul.f16 %rs62761,%rs62740,%rs62746;
}
	// end inline asm
	// begin inline asm
	{add.f16 %rs62764,%rs62740,%rs62761;
}
	// end inline asm
	// begin inline asm
	{mul.f16 %rs62767,%rs62746,%rs62752;
}
	// end inline asm
	// begin inline asm
	{add.f16 %rs62770,%rs62746,%rs62767;
}
	// end inline asm
	// begin inline asm
	{mul.f16 %rs62773,%rs62752,%rs62758;
}
	// end inline asm
	// begin inline asm
	{add.f16 %rs62776,%rs62752,%rs62773;
}
	// end inline asm
	// begin inline asm
	{mul.f16 %rs62779,%rs62758,%rs62764;
}
	// end inline asm
	// begin inline asm
	{add.f16 %rs62782,%rs62758,%rs62779;
}
	// end inline asm
	// begin inline asm
	{mul.f16 %rs62785,%rs62764,%rs62770;
}
	// end inline asm
	// begin inline asm
	{add.f16 %rs62788,%rs62764,%rs62785;
}
	// end inline asm
	// begin inline asm
	{mul.f16 %rs62791,%rs62770,%rs62776;
}
	// end inline asm
	// begin inline asm
	{add.f16 %rs62794,%rs62770,%rs62791;
}
	// end inline asm
	// begin inline asm
	{mul.f16 %rs62797,%rs62776,%rs62782;
}
	// end inline asm
	// begin inline asm
	{add.f16 %rs62800,%rs62776,%rs62797;
}
	// end inline asm
	// begin inline asm
	{mul.f16 %rs62803,%rs62782,%rs62788;
}
	// end inline asm
	// begin inline asm
	{add.f16 %rs62806,%rs62782,%rs62803;
}
	// end inline asm
	// begin inline asm
	{mul.f16 %rs62809,%rs62788,%rs62794;
}
	// end inline asm
	// begin inline asm
	{add.f16 %rs62812,%rs62788,%rs62809;
}
	// end inline asm
	// begin inline asm
	{mul.f16 %rs62815,%rs62794,%rs62800;
}
	// end inline asm
	// begin inline asm
	{add.f16 %rs62818,%rs62794,%rs62815;
}
	// end inline asm
	// begin inline asm
	{mul.f16 %rs62821,%rs62800,%rs62806;
}
	// end inline asm
	// begin inline asm
	{add.f16 %rs62824,%rs62800,%rs62821;
}
	// end inline asm
	// begin inline asm
	{mul.f16 %rs62827,%rs62806,%rs62812;
}
	// end inline asm
	// begin inline asm
	{add.f16 %rs62830,%rs62806,%rs62827;
}
	// end inline asm
	// begin inline asm
	{mul.f16 %rs62833,%rs62812,%rs62818;
}
	// end inline asm
	// begin inline asm
	{add.f16 %rs62836,%rs62812,%rs62833;
}
	// end inline asm
	// begin inline asm
	{mul.f16 %rs62839,%rs62818,%rs62824;
}
	// end inline asm
	// begin inline asm
	{add.f16 %rs62842,%rs62818,%rs62839;
}
	// end inline asm
	// begin inline asm
	{mul.f16 %rs62845,%rs62824,%rs62830;
}
	// end inline asm
	// begin inline asm
	{add.f16 %rs62848,%rs62824,%rs62845;
}
	// end inline asm
	// begin inline asm
	{mul.f16 %rs62851,%rs62830,%rs62836;
}
	// end inline asm
	// begin inline asm
	{add.f16 %rs62854,%rs62830,%rs62851;
}
	// end inline asm
	// begin inline asm
	{mul.f16 %rs62857,%rs62836,%rs62842;
}
	// end inline asm
	// begin inline asm
	{add.f16 %rs62860,%rs62836,%rs62857;
}
	// end inline asm
	// begin inline asm
	{mul.f16 %rs62863,%rs62842,%rs62848;
}
	// end inline asm
	// begin inline asm
	{add.f16 %rs62866,%rs62842,%rs62863;
}
	// end inline asm
	// begin inline asm
	{mul.f16 %rs62869,%rs62848,%rs62854;
}
	// end inline asm
	// begin inline asm
	{add.f16 %rs62872,%rs62848,%rs62869;
}
	// end inline asm
	// begin inline asm
	{mul.f16 %rs62875,%rs62854,%rs62860;
}
	// end inline asm
	// begin inline asm
	{add.f16 %rs62878,%rs62854,%rs62875;
}
	// end inline asm
	// begin inline asm
	{mul.f16 %rs62881,%rs62860,%rs62866;
}
	// end inline asm
	// begin inline asm
	{add.f16 %rs62884,%rs62860,%rs62881;
}
	// end inline asm
	// begin inline asm
	{mul.f16 %rs62887,%rs62866,%rs62872;
}
	// end inline asm
	// begin inline asm
	{add.f16 %rs62890,%rs62866,%rs62887;
}
	// end inline asm
	// begin inline asm
	{mul.f16 %rs62893,%rs62872,%rs62878;
}
	// end inline asm
	// begin inline asm
	{add.f16 %rs62896,%rs62872,%rs62893;
}
	// end inline asm
	// begin inline asm
	{mul.f16 %rs62899,%rs62878,%rs62884;
}
	// end inline asm
	// begin inline asm
	{add.f16 %rs62902,%rs62878,%rs62899;
}
	// end inline asm
	// begin inline asm
	{mul.f16 %rs62905,%rs62884,%rs62890;
}
	// end inline asm
	// begin inline asm
	{add.f16 %rs62908,%rs62884,%rs62905;
}
	// end inline asm
	// begin inline asm
	{mul.f16 %rs62911,%rs62890,%rs62896;
}
	// end inline asm
	// begin inline asm
	{add.f16 %rs62914,%rs62890,%rs62911;
}
	// end inline asm
	// begin inline asm
	{mul.f16 %rs62917,%rs62896,%rs62902;
}
	// end inline asm
	// begin inline asm
	{add.f16 %rs62920,%rs62896,%rs62917;
}
	// end inline asm
	// begin inline asm
	{mul.f16 %rs62923,%rs62902,%rs62908;
}
	// end inline asm
	// begin inline asm
	{add.f16 %rs62926,%rs62902,%rs62923;
}
	// end inline asm
	// begin inline asm
	{mul.f16 %rs62929,%rs62908,%rs62914;
}
	// end inline asm
	// begin inline asm
	{add.f16 %rs62932,%rs62908,%rs62929;
}
	// end inline asm
	// begin inline asm
	{mul.f16 %rs62935,%rs62914,%rs62920;
}
	// end inline asm
	// begin inline asm
	{add.f16 %rs62938,%rs62914,%rs62935;
}
	// end inline asm
	// begin inline asm
	{mul.f16 %rs62941,%rs62920,%rs62926;
}
	// end inline asm
	// begin inline asm
	{add.f16 %rs62944,%rs62920,%rs62941;
}
	// end inline asm
	// begin inline asm
	{mul.f16 %rs62947,%rs62926,%rs62932;
}
	// end inline asm
	// begin inline asm
	{add.f16 %rs62950,%rs62926,%rs62947;
}
	// end inline asm
	// begin inline asm
	{mul.f16 %rs62953,%rs62932,%rs62938;
}
	// end inline asm
	// begin inline asm
	{add.f16 %rs62956,%rs62932,%rs62953;
}
	// end inline asm
	// begin inline asm
	{mul.f16 %rs62959,%rs62938,%rs62944;
}
	// end inline asm
	// begin inline asm
	{add.f16 %rs62962,%rs62938,%rs62959;
}
	// end inline asm
	// begin inline asm
	{mul.f16 %rs62965,%rs62944,%rs62950;
}
	// end inline asm
	// begin inline asm
	{add.f16 %rs62968,%rs62944,%rs62965;
}
	// end inline asm
	// begin inline asm
	{mul.f16 %rs62971,%rs62950,%rs62956;
}
	// end inline asm
	// begin inline asm
	{add.f16 %rs62974,%rs62950,%rs62971;
}
	// end inline asm
	// begin inline asm
	{mul.f16 %rs62977,%rs62956,%rs62962;
}
	// end inline asm
	// begin inline asm
	{add.f16 %rs62980,%rs62956,%rs62977;
}
	// end inline asm
	// begin inline asm
	{mul.f16 %rs62983,%rs62962,%rs62968;
}
	// end inline asm
	// begin inline asm
	{add.f16 %rs62986,%rs62962,%rs62983;
}
	// end inline asm
	// begin inline asm
	{mul.f16 %rs62989,%rs62968,%rs62974;
}
	// end inline asm
	// begin inline asm
	{add.f16 %rs62992,%rs62968,%rs62989;
}
	// end inline asm
	// begin inline asm
	{mul.f16 %rs62995,%rs62974,%rs62980;
}
	// end inline asm
	// begin inline asm
	{add.f16 %rs62998,%rs62974,%rs62995;
}
	// end inline asm
	// begin inline asm
	{mul.f16 %rs63001,%rs62980,%rs62986;
}
	// end inline asm
	// begin inline asm
	{add.f16 %rs63004,%rs62980,%rs63001;
}
	// end inline asm
	// begin inline asm
	{mul.f16 %rs63007,%rs62986,%rs62992;
}
	// end inline asm
	// begin inline asm
	{add.f16 %rs63010,%rs62986,%rs63007;
}
	// end inline asm
	// begin inline asm
	{mul.f16 %rs63013,%rs62992,%rs62998;
}
	// end inline asm
	// begin inline asm
	{add.f16 %rs63016,%rs62992,%rs63013;
}
	// end inline asm
	// begin inline asm
	{mul.f16 %rs63019,%rs62998,%rs63004;
}
	// end inline asm
	// begin inline asm
	{add.f16 %rs63022,%rs62998,%rs63019;
}
	// end inline asm
	// begin inline asm
	{mul.f16 %rs63025,%rs63004,%rs63010;
}
	// end inline asm
	// begin inline asm
	{add.f16 %rs63028,%rs63004,%rs63025;
}
	// end inline asm
	// begin inline asm
	{mul.f16 %rs63031,%rs63010,%rs63016;
}
	// end inline asm
	// begin inline asm
	{add.f16 %rs63034,%rs63010,%rs63031;
}
	// end inline asm
	// begin inline asm
	{mul.f16 %rs63037,%rs63016,%rs63022;
}
	// end inline asm
	// begin inline asm
	{add.f16 %rs63040,%rs63016,%rs63037;
}
	// end inline asm
	// begin inline asm
	{mul.f16 %rs63043,%rs63022,%rs63028;
}
	// end inline asm
	// begin inline asm
	{add.f16 %rs63046,%rs63022,%rs63043;
}
	// end inline asm
	// begin inline asm
	{mul.f16 %rs63049,%rs63028,%rs63034;
}
	// end inline asm
	// begin inline asm
	{add.f16 %rs63052,%rs63028,%rs63049;
}
	// end inline asm
	// begin inline asm
	{mul.f16 %rs63055,%rs63034,%rs63040;
}
	// end inline asm
	// begin inline asm
	{add.f16 %rs63058,%rs63034,%rs63055;
}
	// end inline asm
	// begin inline asm
	{mul.f16 %rs63061,%rs63040,%rs63046;
}
	// end inline asm
	// begin inline asm
	{add.f16 %rs63064,%rs63040,%rs63061;
}
	// end inline asm
	// begin inline asm
	{mul.f16 %rs63067,%rs63046,%rs63052;
}
	// end inline asm
	// begin inline asm
	{add.f16 %rs63070,%rs63046,%rs63067;
}
	// end inline asm
	// begin inline asm
	{mul.f16 %rs63073,%rs63052,%rs63058;
}
	// end inline asm
	// begin inline asm
	{add.f16 %rs63076,%rs63052,%rs63073;
}
	// end inline asm
	// begin inline asm
	{mul.f16 %rs63079,%rs63058,%rs63064;
}
	// end inline asm
	// begin inline asm
	{add.f16 %rs63082,%rs63058,%rs63079;
}
	// end inline asm
	// begin inline asm
	{mul.f16 %rs63085,%rs63064,%rs63070;
}
	// end inline asm
	// begin inline asm
	{add.f16 %rs63088,%rs63064,%rs63085;
}
	// end inline asm
	// begin inline asm
	{mul.f16 %rs63091,%rs63070,%rs63076;
}
	// end inline asm
	// begin inline asm
	{add.f16 %rs63094,%rs63070,%rs63091;
}
	// end inline asm
	// begin inline asm
	{mul.f16 %rs63097,%rs63076,%rs63082;
}
	// end inline asm
	// begin inline asm
	{add.f16 %rs63100,%rs63076,%rs63097;
}
	// end inline asm
	// begin inline asm
	{mul.f16 %rs63103,%rs63082,%rs63088;
}
	// end inline asm
	// begin inline asm
	{add.f16 %rs63106,%rs63082,%rs63103;
}
	// end inline asm
	// begin inline asm
	{mul.f16 %rs63109,%rs63088,%rs63094;
}
	// end inline asm
	// begin inline asm
	{add.f16 %rs63112,%rs63088,%rs63109;
}
	// end inline asm
	// begin inline asm
	{mul.f16 %rs63115,%rs63094,%rs63100;
}
	// end inline asm
	// begin inline asm
	{add.f16 %rs63118,%rs63094,%rs63115;
}
	// end inline asm
	// begin inline asm
	{mul.f16 %rs63121,%rs63100,%rs63106;
}
	// end inline asm
	// begin inline asm
	{add.f16 %rs63124,%rs63100,%rs63121;
}
	// end inline asm
	// begin inline asm
	{mul.f16 %rs63127,%rs63106,%rs63112;
}
	// end inline asm
	// begin inline asm
	{add.f16 %rs63130,%rs63106,%rs63127;
}
	// end inline asm
	// begin inline asm
	{mul.f16 %rs63133,%rs63112,%rs63118;
}
	// end inline asm
	// begin inline asm
	{add.f16 %rs63136,%rs63112,%rs63133;
}
	// end inline asm
	// begin inline asm
	{mul.f16 %rs63139,%rs63118,%rs63124;
}
	// end inline asm
	// begin inline asm
	{add.f16 %rs63142,%rs63118,%rs63139;
}
	// end inline asm
	// begin inline asm
	{mul.f16 %rs63145,%rs63124,%rs63130;
}
	// end inline asm
	// begin inline asm
	{add.f16 %rs63148,%rs63124,%rs63145;
}
	// end inline asm
	// begin inline asm
	{mul.f16 %rs63151,%rs63130,%rs63136;
}
	// end inline asm
	// begin inline asm
	{add.f16 %rs63154,%rs63130,%rs63151;
}
	// end inline asm
	// begin inline asm
	{mul.f16 %rs63157,%rs63136,%rs63142;
}
	// end inline asm
	// begin inline asm
	{add.f16 %rs63160,%rs63136,%rs63157;
}
	// end inline asm
	// begin inline asm
	{mul.f16 %rs63163,%rs63142,%rs63148;
}
	// end inline asm
	// begin inline asm
	{add.f16 %rs63166,%rs63142,%rs63163;
}
	// end inline asm
	// begin inline asm
	{mul.f16 %rs63169,%rs63148,%rs63154;
}
	// end inline asm
	// begin inline asm
	{add.f16 %rs63172,%rs63148,%rs63169;
}
	// end inline asm
	// begin inline asm
	{mul.f16 %rs63175,%rs63154,%rs63160;
}
	// end inline asm
	// begin inline asm
	{add.f16 %rs63178,%rs63154,%rs63175;
}
	// end inline asm
	// begin inline asm
	{mul.f16 %rs63181,%rs63160,%rs63166;
}
	// end inline asm
	// begin inline asm
	{add.f16 %rs63184,%rs63160,%rs63181;
}
	// end inline asm
	// begin inline asm
	{mul.f16 %rs63187,%rs63166,%rs63172;
}
	// end inline asm
	// begin inline asm
	{add.f16 %rs63190,%rs63166,%rs63187;
}
	// end inline asm
	// begin inline asm
	{mul.f16 %rs63193,%rs63172,%rs63178;
}
	// end inline asm
	// begin inline asm
	{add.f16 %rs63196,%rs63172,%rs63193;
}
	// end inline asm
	// begin inline asm
	{mul.f16 %rs63199,%rs63178,%rs63184;
}
	// end inline asm
	// begin inline asm
	{add.f16 %rs63202,%rs63178,%rs63199;
}
	// end inline asm
	// begin inline asm
	{mul.f16 %rs63205,%rs63184,%rs63190;
}
	// end inline asm
	// begin inline asm
	{add.f16 %rs63208,%rs63184,%rs63205;
}
	// end inline asm
	// begin inline asm
	{mul.f16 %rs63211,%rs63190,%rs63196;
}
	// end inline asm
	// begin inline asm
	{add.f16 %rs63214,%rs63190,%rs63211;
}
	// end inline asm
	// begin inline asm
	{mul.f16 %rs63217,%rs63196,%rs63202;
}
	// end inline asm
	// begin inline asm
	{add.f16 %rs63220,%rs63196,%rs63217;
}
	// end inline asm
	// begin inline asm
	{mul.f16 %rs63223,%rs63202,%rs63208;
}
	// end inline asm
	// begin inline asm
	{add.f16 %rs63226,%rs63202,%rs63223;
}
	// end inline asm
	// begin inline asm
	{mul.f16 %rs63229,%rs63208,%rs63214;
}
	// end inline asm
	// begin inline asm
	{add.f16 %rs63232,%rs63208,%rs63229;
}
	// end inline asm
	// begin inline asm
	{mul.f16 %rs63235,%rs63214,%rs63220;
}
	// end inline asm
	// begin inline asm
	{add.f16 %rs63238,%rs63214,%rs63235;
}
	// end inline asm
	// begin inline asm
	{mul.f16 %rs63241,%rs63220,%rs63226;
}
	// end inline asm
	// begin inline asm
	{add.f16 %rs63244,%rs63220,%rs63241;
}
	// end inline asm
	// begin inline asm
	{mul.f16 %rs63247,%rs63226,%rs63232;
}
	// end inline asm
	// begin inline asm
	{add.f16 %rs63250,%rs63226,%rs63247;
}
	// end inline asm
	// begin inline asm
	{mul.f16 %rs63253,%rs63232,%rs63238;
}
	// end inline asm
	// begin inline asm
	{add.f16 %rs63256,%rs63232,%rs63253;
}
	// end inline asm
	// begin inline asm
	{mul.f16 %rs63259,%rs63238,%rs63244;
}
	// end inline asm
	// begin inline asm
	{add.f16 %rs63262,%rs63238,%rs63259;
}
	// end inline asm
	// begin inline asm
	{mul.f16 %rs63265,%rs63244,%rs63250;
}
	// end inline asm
	// begin inline asm
	{add.f16 %rs63268,%rs63244,%rs63265;
}
	// end inline asm
	// begin inline asm
	{mul.f16 %rs63271,%rs63250,%rs63256;
}
	// end inline asm
	// begin inline asm
	{add.f16 %rs63274,%rs63250,%rs63271;
}
	// end inline asm
	// begin inline asm
	{mul.f16 %rs63277,%rs63256,%rs63262;
}
	// end inline asm
	// begin inline asm
	{add.f16 %rs63280,%rs63256,%rs63277;
}
	// end inline asm
	// begin inline asm
	{mul.f16 %rs63283,%rs63262,%rs63268;
}
	// end inline asm
	// begin inline asm
	{add.f16 %rs63286,%rs63262,%rs63283;
}
	// end inline asm
	// begin inline asm
	{mul.f16 %rs63289,%rs63268,%rs63274;
}
	// end inline asm
	// begin inline asm
	{add.f16 %rs63292,%rs63268,%rs63289;
}
	// end inline asm
	// begin inline asm
	{mul.f16 %rs63295,%rs63274,%rs63280;
}
	// end inline asm
	// begin inline asm
	{add.f16 %rs63298,%rs63274,%rs63295;
}
	// end inline asm
	// begin inline asm
	{mul.f16 %rs63301,%rs63280,%rs63286;
}
	// end inline asm
	// begin inline asm
	{add.f16 %rs63304,%rs63280,%rs63301;
}
	// end inline asm
	// begin inline asm
	{mul.f16 %rs63307,%rs63286,%rs63292;
}
	// end inline asm
	// begin inline asm
	{add.f16 %rs63310,%rs63286,%rs63307;
}
	// end inline asm
	// begin inline asm
	{mul.f16 %rs63313,%rs63292,%rs63298;
}
	// end inline asm
	// begin inline asm
	{add.f16 %rs63316,%rs63292,%rs63313;
}
	// end inline asm
	// begin inline asm
	{mul.f16 %rs63319,%rs63298,%rs63304;
}
	// end inline asm
	// begin inline asm
	{add.f16 %rs63322,%rs63298,%rs63319;
}
	// end inline asm
	// begin inline asm
	{mul.f16 %rs63325,%rs63304,%rs63310;
}
	// end inline asm
	// begin inline asm
	{add.f16 %rs63328,%rs63304,%rs63325;
}
	// end inline asm
	// begin inline asm
	{mul.f16 %rs63331,%rs63310,%rs63316;
}
	// end inline asm
	// begin inline asm
	{add.f16 %rs63334,%rs63310,%rs63331;
}
	// end inline asm
	// begin inline asm
	{mul.f16 %rs63337,%rs63316,%rs63322;
}
	// end inline asm
	// begin inline asm
	{add.f16 %rs63340,%rs63316,%rs63337;
}
	// end inline asm
	// begin inline asm
	{mul.f16 %rs63343,%rs63322,%rs63328;
}
	// end inline asm
	// begin inline asm
	{add.f16 %rs63346,%rs63322,%rs63343;
}
	// end inline asm
	// begin inline asm
	{mul.f16 %rs63349,%rs63328,%rs63334;
}
	// end inline asm
	// begin inline asm
	{add.f16 %rs63352,%rs63328,%rs63349;
}
	// end inline asm
	// begin inline asm
	{mul.f16 %rs63355,%rs63334,%rs63340;
}
	// end inline asm
	// begin inline asm
	{add.f16 %rs63358,%rs63334,%rs63355;
}
	// end inline asm
	// begin inline asm
	{mul.f16 %rs63361,%rs63340,%rs63346;
}
	// end inline asm
	// begin inline asm
	{add.f16 %rs63364,%rs63340,%rs63361;
}
	// end inline asm
	// begin inline asm
	{mul.f16 %rs63367,%rs63346,%rs63352;
}
	// end inline asm
	// begin inline asm
	{add.f16 %rs63370,%rs63346,%rs63367;
}
	// end inline asm
	// begin inline asm
	{mul.f16 %rs63373,%rs63352,%rs63358;
}
	// end inline asm
	// begin inline asm
	{add.f16 %rs63376,%rs63352,%rs63373;
}
	// end inline asm
	// begin inline asm
	{mul.f16 %rs63379,%rs63358,%rs63364;
}
	// end inline asm
	// begin inline asm
	{add.f16 %rs63382,%rs63358,%rs63379;
}
	// end inline asm
	// begin inline asm
	{mul.f16 %rs63385,%rs63364,%rs63370;
}
	// end inline asm
	// begin inline asm
	{add.f16 %rs63388,%rs63364,%rs63385;
}
	// end inline asm
	// begin inline asm
	{mul.f16 %rs63391,%rs63370,%rs63376;
}
	// end inline asm
	// begin inline asm
	{add.f16 %rs63394,%rs63370,%rs63391;
}
	// end inline asm
	// begin inline asm
	{mul.f16 %rs63397,%rs63376,%rs63382;
}
	// end inline asm
	// begin inline asm
	{add.f16 %rs63400,%rs63376,%rs63397;
}
	// end inline asm
	// begin inline asm
	{mul.f16 %rs63403,%rs63382,%rs63388;
}
	// end inline asm
	// begin inline asm
	{add.f16 %rs63406,%rs63382,%rs63403;
}
	// end inline asm
	// begin inline asm
	{mul.f16 %rs63409,%rs63388,%rs63394;
}
	// end inline asm
	// begin inline asm
	{add.f16 %rs63412,%rs63388,%rs63409;
}
	// end inline asm
	// begin inline asm
	{mul.f16 %rs63415,%rs63394,%rs63400;
}
	// end inline asm
	// begin inline asm
	{add.f16 %rs63418,%rs63394,%rs63415;
}
	// end inline asm
	// begin inline asm
	{mul.f16 %rs63421,%rs63400,%rs63406;
}
	// end inline asm
	// begin inline asm
	{add.f16 %rs63424,%rs63400,%rs63421;
}
	// end inline asm
	// begin inline asm
	{mul.f16 %rs63427,%rs63406,%rs63412;
}
	// end inline asm
	// begin inline asm
	{add.f16 %rs63430,%rs63406,%rs63427;
}
	// end inline asm
	// begin inline asm
	{mul.f16 %rs63433,%rs63412,%rs63418;
}
	// end inline asm
	// begin inline asm
	{add.f16 %rs63436,%rs63412,%rs63433;
}
	// end inline asm
	// begin inline asm
	{mul.f16 %rs63439,%rs63418,%rs63424;
}
	// end inline asm
	// begin inline asm
	{add.f16 %rs63442,%rs63418,%rs63439;
}
	// end inline asm
	// begin inline asm
	{mul.f16 %rs63445,%rs63424,%rs63430;
}
	// end inline asm
	// begin inline asm
	{add.f16 %rs63448,%rs63424,%rs63445;
}
	// end inline asm
	// begin inline asm
	{mul.f16 %rs63451,%rs63430,%rs63436;
}
	// end inline asm
	// begin inline asm
	{add.f16 %rs63454,%rs63430,%rs63451;
}
	// end inline asm
	// begin inline asm
	{mul.f16 %rs63457,%rs63436,%rs63442;
}
	// end inline asm
	// begin inline asm
	{add.f16 %rs63460,%rs63436,%rs63457;
}
	// end inline asm
	// begin inline asm
	{mul.f16 %rs63463,%rs63442,%rs63448;
}
	// end inline asm
	// begin inline asm
	{add.f16 %rs63466,%rs63442,%rs63463;
}
	// end inline asm
	// begin inline asm
	{mul.f16 %rs63469,%rs63448,%rs63454;
}
	// end inline asm
	// begin inline asm
	{add.f16 %rs63472,%rs63448,%rs63469;
}
	// end inline asm
	// begin inline asm
	{mul.f16 %rs63475,%rs63454,%rs63460;
}
	// end inline asm
	// begin inline asm
	{add.f16 %rs63478,%rs63454,%rs63475;
}
	// end inline asm
	// begin inline asm
	{mul.f16 %rs63481,%rs63460,%rs63466;
}
	// end inline asm
	// begin inline asm
	{add.f16 %rs63484,%rs63460,%rs63481;
}
	// end inline asm
	// begin inline asm
	{mul.f16 %rs63487,%rs63466,%rs63472;
}
	// end inline asm
	// begin inline asm
	{add.f16 %rs63490,%rs63466,%rs63487;
}
	// end inline asm
	// begin inline asm
	{mul.f16 %rs63493,%rs63472,%rs63478;
}
	// end inline asm
	// begin inline asm
	{add.f16 %rs63496,%rs63472,%rs63493;
}
	// end inline asm
	// begin inline asm
	{mul.f16 %rs63499,%rs63478,%rs63484;
}
	// end inline asm
	// begin inline asm
	{add.f16 %rs63502,%rs63478,%rs63499;
}
	// end inline asm
	// begin inline asm
	{mul.f16 %rs63505,%rs63484,%rs63490;
}
	// end inline asm
	// begin inline asm
	{add.f16 %rs63508,%rs63484,%rs63505;
}
	// end inline asm
	// begin inline asm
	{mul.f16 %rs63511,%rs63490,%rs63496;
}
	// end inline asm
	// begin inline asm
	{add.f16 %rs63514,%rs63490,%rs63511;
}
	// end inline asm
	// begin inline asm
	{mul.f16 %rs63517,%rs63496,%rs63502;
}
	// end inline asm
	// begin inline asm
	{add.f16 %rs63520,%rs63496,%rs63517;
}
	// end inline asm
	// begin inline asm
	{mul.f16 %rs63523,%rs63502,%rs63508;
}
	// end inline asm
	// begin inline asm
	{add.f16 %rs63526,%rs63502,%rs63523;
}
	// end inline asm
	// begin inline asm
	{mul.f16 %rs63529,%rs63508,%rs63514;
}
	// end inline asm
	// begin inline asm
	{add.f16 %rs63532,%rs63508,%rs63529;
}
	// end inline asm
	// begin inline asm
	{mul.f16 %rs63535,%rs63514,%rs63520;
}
	// end inline asm
	// begin inline asm
	{add.f16 %rs63538,%rs63514,%rs63535;
}
	// end inline asm
	// begin inline asm
	{mul.f16 %rs63541,%rs63520,%rs63526;
}
	// end inline asm
	// begin inline asm
	{add.f16 %rs63544,%rs63520,%rs63541;
}
	// end inline asm
	// begin inline asm
	{mul.f16 %rs63547,%rs63526,%rs63532;
}
	// end inline asm
	// begin inline asm
	{add.f16 %rs63550,%rs63526,%rs63547;
}
	// end inline asm
	// begin inline asm
	{mul.f16 %rs63553,%rs63532,%rs63538;
}
	// end inline asm
	// begin inline asm
	{add.f16 %rs63556,%rs63532,%rs63553;
}
	// end inline asm
	// begin inline asm
	{mul.f16 %rs63559,%rs63538,%rs63544;
}
	// end inline asm
	// begin inline asm
	{add.f16 %rs63562,%rs63538,%rs63559;
}
	// end inline asm
	// begin inline asm
	{mul.f16 %rs63565,%rs63544,%rs63550;
}
	// end inline asm
	// begin inline asm
	{add.f16 %rs63568,%rs63544,%rs63565;
}
	// end inline asm
	// begin inline asm
	{mul.f16 %rs63571,%rs63550,%rs63556;
}
	// end inline asm
	// begin inline asm
	{add.f16 %rs63574,%rs63550,%rs63571;
}
	// end inline asm
	// begin inline asm
	{mul.f16 %rs63577,%rs63556,%rs63562;
}
	// end inline asm
	// begin inline asm
	{add.f16 %rs63580,%rs63556,%rs63577;
}
	// end inline asm
	// begin inline asm
	{mul.f16 %rs63583,%rs63562,%rs63568;
}
	// end inline asm
	// begin inline asm
	{add.f16 %rs63586,%rs63562,%rs63583;
}
	// end inline asm
	// begin inline asm
	{mul.f16 %rs63589,%rs63568,%rs63574;
}
	// end inline asm
	// begin inline asm
	{add.f16 %rs63592,%rs63568,%rs63589;
}
	// end inline asm
	// begin inline asm
	{mul.f16 %rs63595,%rs63574,%rs63580;
}
	// end inline asm
	// begin inline asm
	{add.f16 %rs63598,%rs63574,%rs63595;
}
	// end inline asm
	// begin inline asm
	{mul.f16 %rs63601,%rs63580,%rs63586;
}
	// end inline asm
	// begin inline asm
	{add.f16 %rs63604,%rs63580,%rs63601;
}
	// end inline asm
	// begin inline asm
	{mul.f16 %rs63607,%rs63586,%rs63592;
}
	// end inline asm
	// begin inline asm
	{add.f16 %rs63610,%rs63586,%rs63607;
}
	// end inline asm
	// begin inline asm
	{mul.f16 %rs63613,%rs63592,%rs63598;
}
	// end inline asm
	// begin inline asm
	{add.f16 %rs63616,%rs63592,%rs63613;
}
	// end inline asm
	// begin inline asm
	{mul.f16 %rs63619,%rs63598,%rs63604;
}
	// end inline asm
	// begin inline asm
	{add.f16 %rs63622,%rs63598,%rs63619;
}
	// end inline asm
	// begin inline asm
	{mul.f16 %rs63625,%rs63604,%rs63610;
}
	// end inline asm
	// begin inline asm
	{add.f16 %rs63628,%rs63604,%rs63625;
}
	// end inline asm
	// begin inline asm
	{mul.f16 %rs63631,%rs63610,%rs63616;
}
	// end inline asm
	// begin inline asm
	{add.f16 %rs63634,%rs63610,%rs63631;
}
	// end inline asm
	// begin inline asm
	{mul.f16 %rs63637,%rs63616,%rs63622;
}
	// end inline asm
	// begin inline asm
	{add.f16 %rs63640,%rs63616,%rs63637;
}
	// end inline asm
	// begin inline asm
	{mul.f16 %rs63643,%rs63622,%rs63628;
}
	// end inline asm
	// begin inline asm
	{add.f16 %rs63646,%rs63622,%rs63643;
}
	// end inline asm
	// begin inline asm
	{mul.f16 %rs63649,%rs63628,%rs63634;
}
	// end inline asm
	// begin inline asm
	{add.f16 %rs63652,%rs63628,%rs63649;
}
	// end inline asm
	// begin inline asm
	{mul.f16 %rs63655,%rs63634,%rs63640;
}
	// end inline asm
	// begin inline asm
	{add.f16 %rs63658,%rs63634,%rs63655;
}
	// end inline asm
	// begin inline asm
	{mul.f16 %rs63661,%rs63640,%rs63646;
}
	// end inline asm
	// begin inline asm
	{add.f16 %rs63664,%rs63640,%rs63661;
}
	// end inline asm
	// begin inline asm
	{mul.f16 %rs63667,%rs63646,%rs63652;
}
	// end inline asm
	// begin inline asm
	{add.f16 %rs63670,%rs63646,%rs63667;
}
	// end inline asm
	// begin inline asm
	{mul.f16 %rs63673,%rs63652,%rs63658;
}
	// end inline asm
	// begin inline asm
	{add.f16 %rs63676,%rs63652,%rs63673;
}
	// end inline asm
	// begin inline asm
	{mul.f16 %rs63679,%rs63658,%rs63664;
}
	// end inline asm
	// begin inline asm
	{add.f16 %rs63682,%rs63658,%rs63679;
}
	// end inline asm
	// begin inline asm
	{mul.f16 %rs63685,%rs63664,%rs63670;
}
	// end inline asm
	// begin inline asm
	{add.f16 %rs63688,%rs63664,%rs63685;
}
	// end inline asm
	// begin inline asm
	{mul.f16 %rs63691,%rs63670,%rs63676;
}
	// end inline asm
	// begin inline asm
	{add.f16 %rs63694,%rs63670,%rs63691;
}
	// end inline asm
	// begin inline asm
	{mul.f16 %rs63697,%rs63676,%rs63682;
}
	// end inline asm
	// begin inline asm
	{add.f16 %rs63700,%rs63676,%rs63697;
}
	// end inline asm
	// begin inline asm
	{mul.f16 %rs63703,%rs63682,%rs63688;
}
	// end inline asm
	// begin inline asm
	{add.f16 %rs63706,%rs63682,%rs63703;
}
	// end inline asm
	// begin inline asm
	{mul.f16 %rs63709,%rs63688,%rs63694;
}
	// end inline asm
	// begin inline asm
	{add.f16 %rs63712,%rs63688,%rs63709;
}
	// end inline asm
	// begin inline asm
	{mul.f16 %rs63715,%rs63694,%rs63700;
}
	// end inline asm
	// begin inline asm
	{add.f16 %rs63718,%rs63694,%rs63715;
}
	// end inline asm
	// begin inline asm
	{mul.f16 %rs63721,%rs63700,%rs63706;
}
	// end inline asm
	// begin inline asm
	{add.f16 %rs63724,%rs63700,%rs63721;
}
	// end inline asm
	// begin inline asm
	{mul.f16 %rs63727,%rs63706,%rs63712;
}
	// end inline asm
	// begin inline asm
	{add.f16 %rs63730,%rs63706,%rs63727;
}
	// end inline asm
	// begin inline asm
	{mul.f16 %rs63733,%rs63712,%rs63718;
}
	// end inline asm
	// begin inline asm
	{add.f16 %rs63736,%rs63712,%rs63733;
}
	// end inline asm
	// begin inline asm
	{mul.f16 %rs63739,%rs63718,%rs63724;
}
	// end inline asm
	// begin inline asm
	{add.f16 %rs63742,%rs63718,%rs63739;
}
	// end inline asm
	// begin inline asm
	{mul.f16 %rs63745,%rs63724,%rs63730;
}
	// end inline asm
	// begin inline asm
	{add.f16 %rs63748,%rs63724,%rs63745;
}
	// end inline asm
	// begin inline asm
	{mul.f16 %rs63751,%rs63730,%rs63736;
}
	// end inline asm
	// begin inline asm
	{add.f16 %rs63754,%rs63730,%rs63751;
}
	// end inline asm
	// begin inline asm
	{mul.f16 %rs63757,%rs63736,%rs63742;
}
	// end inline asm
	// begin inline asm
	{add.f16 %rs63760,%rs63736,%rs63757;
}
	// end inline asm
	// begin inline asm
	{mul.f16 %rs63763,%rs63742,%rs63748;
}
	// end inline asm
	// begin inline asm
	{add.f16 %rs63766,%rs63742,%rs63763;
}
	// end inline asm
	// begin inline asm
	{mul.f16 %rs63769,%rs63748,%rs63754;
}
	// end inline asm
	// begin inline asm
	{add.f16 %rs63772,%rs63748,%rs63769;
}
	// end inline asm
	// begin inline asm
	{mul.f16 %rs63775,%rs63754,%rs63760;
}
	// end inline asm
	// begin inline asm
	{add.f16 %rs63778,%rs63754,%rs63775;
}
	// end inline asm
	// begin inline asm
	{mul.f16 %rs63781,%rs63760,%rs63766;
}
	// end inline asm
	// begin inline asm
	{add.f16 %rs63784,%rs63760,%rs63781;
}
	// end inline asm
	// begin inline asm
	{mul.f16 %rs63787,%rs63766,%rs63772;
}
	// end inline asm
	// begin inline asm
	{add.f16 %rs63790,%rs63766,%rs63787;
}
	// end inline asm
	// begin inline asm
	{mul.f16 %rs63793,%rs63772,%rs63778;
}
	// end inline asm
	// begin inline asm
	{add.f16 %rs63796,%rs63772,%rs63793;
}
	// end inline asm
	// begin inline asm
	{mul.f16 %rs63799,%rs63778,%rs63784;
}
	// end inline asm
	// begin inline asm
	{add.f16 %rs63802,%rs63778,%rs63799;
}
	// end inline asm
	// begin inline asm
	{mul.f16 %rs63805,%rs63784,%rs63790;
}
	// end inline asm
	// begin inline asm
	{add.f16 %rs63808,%rs63784,%rs63805;
}
	// end inline asm
	// begin inline asm
	{mul.f16 %rs63811,%rs63790,%rs63796;
}
	// end inline asm
	// begin inline asm
	{add.f16 %rs63814,%rs63790,%rs63811;
}
	// end inline asm
	// begin inline asm
	{mul.f16 %rs63817,%rs63796,%rs63802;
}
	// end inline asm
	// begin inline asm
	{add.f16 %rs63820,%rs63796,%rs63817;
}
	// end inline asm
	// begin inline asm
	{mul.f16 %rs63823,%rs63802,%rs63808;
}
	// end inline asm
	// begin inline asm
	{add.f16 %rs63826,%rs63802,%rs63823;
}
	// end inline asm
	// begin inline asm
	{mul.f16 %rs63829,%rs63808,%rs63814;
}
	// end inline asm
	// begin inline asm
	{add.f16 %rs63832,%rs63808,%rs63829;
}
	// end inline asm
	// begin inline asm
	{mul.f16 %rs63835,%rs63814,%rs63820;
}
	// end inline asm
	// begin inline asm
	{add.f16 %rs63838,%rs63814,%rs63835;
}
	// end inline asm
	// begin inline asm
	{mul.f16 %rs63841,%rs63820,%rs63826;
}
	// end inline asm
	// begin inline asm
	{add.f16 %rs63844,%rs63820,%rs63841;
}
	// end inline asm
	// begin inline asm
	{mul.f16 %rs63847,%rs63826,%rs63832;
}
	// end inline asm
	// begin inline asm
	{add.f16 %rs63850,%rs63826,%rs63847;
}
	// end inline asm
	// begin inline asm
	{mul.f16 %rs63853,%rs63832,%rs63838;
}
	// end inline asm
	// begin inline asm
	{add.f16 %rs63856,%rs63832,%rs63853;
}
	// end inline asm
	// begin inline asm
	{mul.f16 %rs63859,%rs63838,%rs63844;
}
	// end inline asm
	// begin inline asm
	{add.f16 %rs63862,%rs63838,%rs63859;
}
	// end inline asm
	// begin inline asm
	{mul.f16 %rs63865,%rs63844,%rs63850;
}
	// end inline asm
	// begin inline asm
	{add.f16 %rs63868,%rs63844,%rs63865;
}
	// end inline asm
	// begin inline asm
	{mul.f16 %rs63871,%rs63850,%rs63856;
}
	// end inline asm
	// begin inline asm
	{add.f16 %rs63874,%rs63850,%rs63871;
}
	// end inline asm
	// begin inline asm
	{mul.f16 %rs63877,%rs63856,%rs63862;
}
	// end inline asm
	// begin inline asm
	{add.f16 %rs63880,%rs63856,%rs63877;
}
	// end inline asm
	// begin inline asm
	{mul.f16 %rs63883,%rs63862,%rs63868;
}
	// end inline asm
	// begin inline asm
	{add.f16 %rs63886,%rs63862,%rs63883;
}
	// end inline asm
	// begin inline asm
	{mul.f16 %rs63889,%rs63868,%rs63874;
}
	// end inline asm
	// begin inline asm
	{add.f16 %rs63892,%rs63868,%rs63889;
}
	// end inline asm
	// begin inline asm
	{mul.f16 %rs63895,%rs63874,%rs63880;
}
	// end inline asm
	// begin inline asm
	{add.f16 %rs63898,%rs63874,%rs63895;
}
	// end inline asm
	// begin inline asm
	{mul.f16 %rs63901,%rs63880,%rs63886;
}
	// end inline asm
	// begin inline asm
	{add.f16 %rs63904,%rs63880,%rs63901;
}
	// end inline asm
	// begin inline asm
	{mul.f16 %rs63907,%rs63886,%rs63892;
}
	// end inline asm
	// begin inline asm
	{add.f16 %rs63910,%rs63886,%rs63907;
}
	// end inline asm
	// begin inline asm
	{mul.f16 %rs63913,%rs63892,%rs63898;
}
	// end inline asm
	// begin inline asm
	{add.f16 %rs63916,%rs63892,%rs63913;
}
	// end inline asm
	// begin inline asm
	{mul.f16 %rs63919,%rs63898,%rs63904;
}
	// end inline asm
	// begin inline asm
	{add.f16 %rs63922,%rs63898,%rs63919;
}
	// end inline asm
	// begin inline asm
	{mul.f16 %rs63925,%rs63904,%rs63910;
}
	// end inline asm
	// begin inline asm
	{add.f16 %rs63928,%rs63904,%rs63925;
}
	// end inline asm
	// begin inline asm
	{mul.f16 %rs63931,%rs63910,%rs63916;
}
	// end inline asm
	// begin inline asm
	{add.f16 %rs63934,%rs63910,%rs63931;
}
	// end inline asm
	// begin inline asm
	{mul.f16 %rs63937,%rs63916,%rs63922;
}
	// end inline asm
	// begin inline asm
	{add.f16 %rs63940,%rs63916,%rs63937;
}
	// end inline asm
	// begin inline asm
	{mul.f16 %rs63943,%rs63922,%rs63928;
}
	// end inline asm
	// begin inline asm
	{add.f16 %rs63946,%rs63922,%rs63943;
}
	// end inline asm
	// begin inline asm
	{mul.f16 %rs63949,%rs63928,%rs63934;
}
	// end inline asm
	// begin inline asm
	{add.f16 %rs63952,%rs63928,%rs63949;
}
	// end inline asm
	// begin inline asm
	{mul.f16 %rs63955,%rs63934,%rs63940;
}
	// end inline asm
	// begin inline asm
	{add.f16 %rs63958,%rs63934,%rs63955;
}
	// end inline asm
	// begin inline asm
	{mul.f16 %rs63961,%rs63940,%rs63946;
}
	// end inline asm
	// begin inline asm
	{add.f16 %rs63964,%rs63940,%rs63961;
}
	// end inline asm
	// begin inline asm
	{mul.f16 %rs63967,%rs63946,%rs63952;
}
	// end inline asm
	// begin inline asm
	{add.f16 %rs63970,%rs63946,%rs63967;
}
	// end inline asm
	// begin inline asm
	{mul.f16 %rs63973,%rs63952,%rs63958;
}
	// end inline asm
	// begin inline asm
	{add.f16 %rs63976,%rs63952,%rs63973;
}
	// end inline asm
	// begin inline asm
	{mul.f16 %rs63979,%rs63958,%rs63964;
}
	// end inline asm
	// begin inline asm
	{add.f16 %rs63982,%rs63958,%rs63979;
}
	// end inline asm
	// begin inline asm
	{mul.f16 %rs63985,%rs63964,%rs63970;
}
	// end inline asm
	// begin inline asm
	{add.f16 %rs63988,%rs63964,%rs63985;
}
	// end inline asm
	// begin inline asm
	{mul.f16 %rs63991,%rs63970,%rs63976;
}
	// end inline asm
	// begin inline asm
	{add.f16 %rs63994,%rs63970,%rs63991;
}
	// end inline asm
	// begin inline asm
	{mul.f16 %rs63997,%rs63976,%rs63982;
}
	// end inline asm
	// begin inline asm
	{add.f16 %rs64000,%rs63976,%rs63997;
}
	// end inline asm
	// begin inline asm
	{mul.f16 %rs64003,%rs63982,%rs63988;
}
	// end inline asm
	// begin inline asm
	{add.f16 %rs64006,%rs63982,%rs64003;
}
	// end inline asm
	// begin inline asm
	{mul.f16 %rs64009,%rs63988,%rs63994;
}
	// end inline asm
	// begin inline asm
	{add.f16 %rs64012,%rs63988,%rs64009;
}
	// end inline asm
	// begin inline asm
	{mul.f16 %rs64015,%rs63994,%rs64000;
}
	// end inline asm
	// begin inline asm
	{add.f16 %rs64018,%rs63994,%rs64015;
}
	// end inline asm
	// begin inline asm
	{mul.f16 %rs64021,%rs64000,%rs64006;
}
	// end inline asm
	// begin inline asm
	{add.f16 %rs64024,%rs64000,%rs64021;
}
	// end inline asm
	// begin inline asm
	{mul.f16 %rs64027,%rs64006,%rs64012;
}
	// end inline asm
	// begin inline asm
	{add.f16 %rs64030,%rs64006,%rs64027;
}
	// end inline asm
	// begin inline asm
	{mul.f16 %rs64033,%rs64012,%rs64018;
}
	// end inline asm
	// begin inline asm
	{add.f16 %rs64036,%rs64012,%rs64033;
}
	// end inline asm
	// begin inline asm
	{mul.f16 %rs64039,%rs64018,%rs64024;
}
	// end inline asm
	// begin inline asm
	{add.f16 %rs64042,%rs64018,%rs64039;
}
	// end inline asm
	// begin inline asm
	{mul.f16 %rs64045,%rs64024,%rs64030;
}
	// end inline asm
	// begin inline asm
	{add.f16 %rs64048,%rs64024,%rs64045;
}
	// end inline asm
	// begin inline asm
	{mul.f16 %rs64051,%rs64030,%rs64036;
}
	// end inline asm
	// begin inline asm
	{add.f16 %rs64054,%rs64030,%rs64051;
}
	// end inline asm
	// begin inline asm
	{mul.f16 %rs64057,%rs64036,%rs64042;
}
	// end inline asm
	// begin inline asm
	{add.f16 %rs64060,%rs64036,%rs64057;
}
	// end inline asm
	// begin inline asm
	{mul.f16 %rs64063,%rs64042,%rs64048;
}
	// end inline asm
	// begin inline asm
	{add.f16 %rs64066,%rs64042,%rs64063;
}
	// end inline asm
	// begin inline asm
	{mul.f16 %rs64069,%rs64048,%rs64054;
}
	// end inline asm
	// begin inline asm
	{add.f16 %rs64072,%rs64048,%rs64069;
}
	// end inline asm
	// begin inline asm
	{mul.f16 %rs64075,%rs64054,%rs64060;
}
	// end inline asm
	// begin inline asm
	{add.f16 %rs64078,%rs64054,%rs64075;
}
	// end inline asm
	// begin inline asm
	{mul.f16 %rs64081,%rs64060,%rs64066;
}
	// end inline asm
	// begin inline asm
	{add.f16 %rs64084,%rs64060,%rs64081;
}
	// end inline asm
	// begin inline asm
	{mul.f16 %rs64087,%rs64066,%rs64072;
}
	// end inline asm
	// begin inline asm
	{add.f16 %rs64090,%rs64066,%rs64087;
}
	// end inline asm
	// begin inline asm
	{mul.f16 %rs64093,%rs64072,%rs64078;
}
	// end inline asm
	// begin inline asm
	{add.f16 %rs64096,%rs64072,%rs64093;
}
	// end inline asm
	// begin inline asm
	{mul.f16 %rs64099,%rs64078,%rs64084;
}
	// end inline asm
	// begin inline asm
	{add.f16 %rs64102,%rs64078,%rs64099;
}
	// end inline asm
	// begin inline asm
	{mul.f16 %rs64105,%rs64084,%rs64090;
}
	// end inline asm
	// begin inline asm
	{add.f16 %rs64108,%rs64084,%rs64105;
}
	// end inline asm
	// begin inline asm
	{mul.f16 %rs64111,%rs64090,%rs64096;
}
	// end inline asm
	// begin inline asm
	{add.f16 %rs64114,%rs64090,%rs64111;
}
	// end inline asm
	// begin inline asm
	{mul.f16 %rs64117,%rs64096,%rs64102;
}
	// end inline asm
	// begin inline asm
	{add.f16 %rs64120,%rs64096,%rs64117;
}
	// end inline asm
	// begin inline asm
	{mul.f16 %rs64123,%rs64102,%rs64108;
}
	// end inline asm
	// begin inline asm
	{add.f16 %rs64126,%rs64102,%rs64123;
}
	// end inline asm
	// begin inline asm
	{mul.f16 %rs64129,%rs64108,%rs64114;
}
	// end inline asm
	// begin inline asm
	{add.f16 %rs64132,%rs64108,%rs64129;
}
	// end inline asm
	// begin inline asm
	{mul.f16 %rs64135,%rs64114,%rs64120;
}
	// end inline asm
	// begin inline asm
	{add.f16 %rs64138,%rs64114,%rs64135;
}
	// end inline asm
	// begin inline asm
	{mul.f16 %rs64141,%rs64120,%rs64126;
}
	// end inline asm
	// begin inline asm
	{add.f16 %rs64144,%rs64120,%rs64141;
}
	// end inline asm
	// begin inline asm
	{mul.f16 %rs64147,%rs64126,%rs64132;
}
	// end inline asm
	// begin inline asm
	{add.f16 %rs64150,%rs64126,%rs64147;
}
	// end inline asm
	// begin inline asm
	{mul.f16 %rs64153,%rs64132,%rs64138;
}
	// end inline asm
	// begin inline asm
	{add.f16 %rs64156,%rs64132,%rs64153;
}
	// end inline asm
	// begin inline asm
	{mul.f16 %rs64159,%rs64138,%rs64144;
}
	// end inline asm
	// begin inline asm
	{add.f16 %rs64162,%rs64138,%rs64159;
}
	// end inline asm
	// begin inline asm
	{mul.f16 %rs64165,%rs64144,%rs64150;
}
	// end inline asm
	// begin inline asm
	{add.f16 %rs64168,%rs64144,%rs64165;
}
	// end inline asm
	// begin inline asm
	{mul.f16 %rs64171,%rs64150,%rs64156;
}
	// end inline asm
	// begin inline asm
	{add.f16 %rs64174,%rs64150,%rs64171;
}
	// end inline asm
	// begin inline asm
	{mul.f16 %rs64177,%rs64156,%rs64162;
}
	// end inline asm
	// begin inline asm
	{add.f16 %rs64180,%rs64156,%rs64177;
}
	// end inline asm
	// begin inline asm
	{mul.f16 %rs64183,%rs64162,%rs64168;
}
	// end inline asm
	// begin inline asm
	{add.f16 %rs64186,%rs64162,%rs64183;
}
	// end inline asm
	// begin inline asm
	{mul.f16 %rs64189,%rs64168,%rs64174;
}
	// end inline asm
	// begin inline asm
	{add.f16 %rs64192,%rs64168,%rs64189;
}
	// end inline asm
	// begin inline asm
	{mul.f16 %rs64195,%rs64174,%rs64180;
}
	// end inline asm
	// begin inline asm
	{add.f16 %rs64198,%rs64174,%rs64195;
}
	// end inline asm
	// begin inline asm
	{mul.f16 %rs64201,%rs64180,%rs64186;
}
	// end inline asm
	// begin inline asm
	{add.f16 %rs64204,%rs64180,%rs64201;
}
	// end inline asm
	// begin inline asm
	{mul.f16 %rs64207,%rs64186,%rs64192;
}
	// end inline asm
	// begin inline asm
	{add.f16 %rs64210,%rs64186,%rs64207;
}
	// end inline asm
	// begin inline asm
	{mul.f16 %rs64213,%rs64192,%rs64198;
}
	// end inline asm
	// begin inline asm
	{add.f16 %rs64216,%rs64192,%rs64213;
}
	// end inline asm
	// begin inline asm
	{mul.f16 %rs64219,%rs64198,%rs64204;
}
	// end inline asm
	// begin inline asm
	{add.f16 %rs64222,%rs64198,%rs64219;
}
	// end inline asm
	// begin inline asm
	{mul.f16 %rs64225,%rs64204,%rs64210;
}
	// end inline asm
	// begin inline asm
	{add.f16 %rs64228,%rs64204,%rs64225;
}
	// end inline asm
	// begin inline asm
	{mul.f16 %rs64231,%rs64210,%rs64216;
}
	// end inline asm
	// begin inline asm
	{add.f16 %rs64234,%rs64210,%rs64231;
}
	// end inline asm
	// begin inline asm
	{mul.f16 %rs64237,%rs64216,%rs64222;
}
	// end inline asm
	// begin inline asm
	{add.f16 %rs64240,%rs64216,%rs64237;
}
	// end inline asm
	// begin inline asm
	{mul.f16 %rs64243,%rs64222,%rs64228;
}
	// end inline asm
	// begin inline asm
	{add.f16 %rs64246,%rs64222,%rs64243;
}
	// end inline asm
	// begin inline asm
	{mul.f16 %rs64249,%rs64228,%rs64234;
}
	// end inline asm
	// begin inline asm
	{add.f16 %rs64252,%rs64228,%rs64249;
}
	// end inline asm
	// begin inline asm
	{mul.f16 %rs64255,%rs64234,%rs64240;
}
	// end inline asm
	// begin inline asm
	{add.f16 %rs64258,%rs64234,%rs64255;
}
	// end inline asm
	// begin inline asm
	{mul.f16 %rs64261,%rs64240,%rs64246;
}
	// end inline asm
	// begin inline asm
	{add.f16 %rs64264,%rs64240,%rs64261;
}
	// end inline asm
	// begin inline asm
	{mul.f16 %rs64267,%rs64246,%rs64252;
}
	// end inline asm
	// begin inline asm
	{add.f16 %rs64270,%rs64246,%rs64267;
}
	// end inline asm
	// begin inline asm
	{mul.f16 %rs64273,%rs64252,%rs64258;
}
	// end inline asm
	// begin inline asm
	{add.f16 %rs64276,%rs64252,%rs64273;
}
	// end inline asm
	// begin inline asm
	{mul.f16 %rs64279,%rs64258,%rs64264;
}
	// end inline asm
	// begin inline asm
	{add.f16 %rs64282,%rs64258,%rs64279;
}
	// end inline asm
	// begin inline asm
	{mul.f16 %rs64285,%rs64264,%rs64270;
}
	// end inline asm
	// begin inline asm
	{add.f16 %rs64288,%rs64264,%rs64285;
}
	// end inline asm
	// begin inline asm
	{mul.f16 %rs64291,%rs64270,%rs64276;
}
	// end inline asm
	// begin inline asm
	{add.f16 %rs64294,%rs64270,%rs64291;
}
	// end inline asm
	// begin inline asm
	{mul.f16 %rs64297,%rs64276,%rs64282;
}
	// end inline asm
	// begin inline asm
	{add.f16 %rs64300,%rs64276,%rs64297;
}
	// end inline asm
	// begin inline asm
	{mul.f16 %rs64303,%rs64282,%rs64288;
}
	// end inline asm
	// begin inline asm
	{add.f16 %rs64306,%rs64282,%rs64303;
}
	// end inline asm
	// begin inline asm
	{mul.f16 %rs64309,%rs64288,%rs64294;
}
	// end inline asm
	// begin inline asm
	{add.f16 %rs64312,%rs64288,%rs64309;
}
	// end inline asm
	// begin inline asm
	{mul.f16 %rs64315,%rs64294,%rs64300;
}
	// end inline asm
	// begin inline asm
	{add.f16 %rs64318,%rs64294,%rs64315;
}
	// end inline asm
	// begin inline asm
	{mul.f16 %rs64321,%rs64300,%rs64306;
}
	// end inline asm
	// begin inline asm
	{add.f16 %rs64324,%rs64300,%rs64321;
}
	// end inline asm
	// begin inline asm
	{mul.f16 %rs64327,%rs64306,%rs64312;
}
	// end inline asm
	// begin inline asm
	{add.f16 %rs64330,%rs64306,%rs64327;
}
	// end inline asm
	// begin inline asm
	{mul.f16 %rs64333,%rs64312,%rs64318;
}
	// end inline asm
	// begin inline asm
	{add.f16 %rs64336,%rs64312,%rs64333;
}
	// end inline asm
	// begin inline asm
	{mul.f16 %rs64339,%rs64318,%rs64324;
}
	// end inline asm
	// begin inline asm
	{add.f16 %rs64342,%rs64318,%rs64339;
}
	// end inline asm
	// begin inline asm
	{mul.f16 %rs64345,%rs64324,%rs64330;
}
	// end inline asm
	// begin inline asm
	{add.f16 %rs64348,%rs64324,%rs64345;
}
	// end inline asm
	// begin inline asm
	{mul.f16 %rs64351,%rs64330,%rs64336;
}
	// end inline asm
	// begin inline asm
	{add.f16 %rs64354,%rs64330,%rs64351;
}
	// end inline asm
	// begin inline asm
	{mul.f16 %rs64357,%rs64336,%rs64342;
}
	// end inline asm
	// begin inline asm
	{add.f16 %rs64360,%rs64336,%rs64357;
}
	// end inline asm
	// begin inline asm
	{mul.f16 %rs64363,%rs64342,%rs64348;
}
	// end inline asm
	// begin inline asm
	{add.f16 %rs64366,%rs64342,%rs64363;
}
	// end inline asm
	// begin inline asm
	{mul.f16 %rs64369,%rs64348,%rs64354;
}
	// end inline asm
	// begin inline asm
	{add.f16 %rs64372,%rs64348,%rs64369;
}
	// end inline asm
	// begin inline asm
	{mul.f16 %rs64375,%rs64354,%rs64360;
}
	// end inline asm
	// begin inline asm
	{add.f16 %rs64378,%rs64354,%rs64375;
}
	// end inline asm
	// begin inline asm
	{mul.f16 %rs64381,%rs64360,%rs64366;
}
	// end inline asm
	// begin inline asm
	{add.f16 %rs64384,%rs64360,%rs64381;
}
	// end inline asm
	// begin inline asm
	{mul.f16 %rs64387,%rs64366,%rs64372;
}
	// end inline asm
	// begin inline asm
	{add.f16 %rs64390,%rs64366,%rs64387;
}
	// end inline asm
	// begin inline asm
	{mul.f16 %rs64393,%rs64372,%rs64378;
}
	// end inline asm
	// begin inline asm
	{add.f16 %rs64396,%rs64372,%rs64393;
}
	// end inline asm
	// begin inline asm
	{mul.f16 %rs64399,%rs64378,%rs64384;
}
	// end inline asm
	// begin inline asm
	{add.f16 %rs64402,%rs64378,%rs64399;
}
	// end inline asm
	// begin inline asm
	{mul.f16 %rs64405,%rs64384,%rs64390;
}
	// end inline asm
	// begin inline asm
	{add.f16 %rs64408,%rs64384,%rs64405;
}
	// end inline asm
	// begin inline asm
	{mul.f16 %rs64411,%rs64390,%rs64396;
}
	// end inline asm
	// begin inline asm
	{add.f16 %rs64414,%rs64390,%rs64411;
}
	// end inline asm
	// begin inline asm
	{mul.f16 %rs64417,%rs64396,%rs64402;
}
	// end inline asm
	// begin inline asm
	{add.f16 %rs64420,%rs64396,%rs64417;
}
	// end inline asm
	// begin inline asm
	{mul.f16 %rs64423,%rs64402,%rs64408;
}
	// end inline asm
	// begin inline asm
	{add.f16 %rs64426,%rs64402,%rs64423;
}
	// end inline asm
	// begin inline asm
	{mul.f16 %rs64429,%rs64408,%rs64414;
}
	// end inline asm
	// begin inline asm
	{add.f16 %rs64432,%rs64408,%rs64429;
}
	// end inline asm
	// begin inline asm
	{mul.f16 %rs64435,%rs64414,%rs64420;
}
	// end inline asm
	// begin inline asm
	{add.f16 %rs64438,%rs64414,%rs64435;
}
	// end inline asm
	// begin inline asm
	{mul.f16 %rs64441,%rs64420,%rs64426;
}
	// end inline asm
	// begin inline asm
	{add.f16 %rs64444,%rs64420,%rs64441;
}
	// end inline asm
	// begin inline asm
	{mul.f16 %rs64447,%rs64426,%rs64432;
}
	// end inline asm
	// begin inline asm
	{add.f16 %rs64450,%rs64426,%rs64447;
}
	// end inline asm
	// begin inline asm
	{mul.f16 %rs64453,%rs64432,%rs64438;
}
	// end inline asm
	// begin inline asm
	{add.f16 %rs64456,%rs64432,%rs64453;
}
	// end inline asm
	// begin inline asm
	{mul.f16 %rs64459,%rs64438,%rs64444;
}
	// end inline asm
	// begin inline asm
	{add.f16 %rs64462,%rs64438,%rs64459;
}
	// end inline asm
	// begin inline asm
	{mul.f16 %rs64465,%rs64444,%rs64450;
}
	// end inline asm
	// begin inline asm
	{add.f16 %rs64468,%rs64444,%rs64465;
}
	// end inline asm
	// begin inline asm
	{mul.f16 %rs64471,%rs64450,%rs64456;
}
	// end inline asm
	// begin inline asm
	{add.f16 %rs64474,%rs64450,%rs64471;
}
	// end inline asm
	// begin inline asm
	{mul.f16 %rs64477,%rs64456,%rs64462;
}
	// end inline asm
	// begin inline asm
	{add.f16 %rs64480,%rs64456,%rs64477;
}
	// end inline asm
	// begin inline asm
	{mul.f16 %rs64483,%rs64462,%rs64468;
}
	// end inline asm
	// begin inline asm
	{add.f16 %rs64486,%rs64462,%rs64483;
}
	// end inline asm
	// begin inline asm
	{mul.f16 %rs64489,%rs64468,%rs64474;
}
	// end inline asm
	// begin inline asm
	{add.f16 %rs64492,%rs64468,%rs64489;
}
	// end inline asm
	// begin inline asm
	{mul.f16 %rs64495,%rs64474,%rs64480;
}
	// end inline asm
	// begin inline asm
	{add.f16 %rs64498,%rs64474,%rs64495;
}
	// end inline asm
	// begin inline asm
	{mul.f16 %rs64501,%rs64480,%rs64486;
}
	// end inline asm
	// begin inline asm
	{add.f16 %rs64504,%rs64480,%rs64501;
}
	// end inline asm
	// begin inline asm
	{mul.f16 %rs64507,%rs64486,%rs64492;
}
	// end inline asm
	// begin inline asm
	{add.f16 %rs64510,%rs64486,%rs64507;
}
	// end inline asm
	// begin inline asm
	{mul.f16 %rs64513,%rs64492,%rs64498;
}
	// end inline asm
	// begin inline asm
	{add.f16 %rs64516,%rs64492,%rs64513;
}
	// end inline asm
	// begin inline asm
	{mul.f16 %rs64519,%rs64498,%rs64504;
}
	// end inline asm
	// begin inline asm
	{add.f16 %rs64522,%rs64498,%rs64519;
}
	// end inline asm
	// begin inline asm
	{mul.f16 %rs64525,%rs64504,%rs64510;
}
	// end inline asm
	// begin inline asm
	{add.f16 %rs64528,%rs64504,%rs64525;
}
	// end inline asm
	// begin inline asm
	{mul.f16 %rs64531,%rs64510,%rs64516;
}
	// end inline asm
	// begin inline asm
	{add.f16 %rs64534,%rs64510,%rs64531;
}
	// end inline asm
	// begin inline asm
	{mul.f16 %rs64537,%rs64516,%rs64522;
}
	// end inline asm
	// begin inline asm
	{add.f16 %rs64540,%rs64516,%rs64537;
}
	// end inline asm
	// begin inline asm
	{mul.f16 %rs64543,%rs64522,%rs64528;
}
	// end inline asm
	// begin inline asm
	{add.f16 %rs64546,%rs64522,%rs64543;
}
	// end inline asm
	// begin inline asm
	{mul.f16 %rs64549,%rs64528,%rs64534;
}
	// end inline asm
	// begin inline asm
	{add.f16 %rs64552,%rs64528,%rs64549;
}
	// end inline asm
	// begin inline asm
	{mul.f16 %rs64555,%rs64534,%rs64540;
}
	// end inline asm
	// begin inline asm
	{add.f16 %rs64558,%rs64534,%rs64555;
}
	// end inline asm
	// begin inline asm
	{mul.f16 %rs64561,%rs64540,%rs64546;
}
	// end inline asm
	// begin inline asm
	{add.f16 %rs64564,%rs64540,%rs64561;
}
	// end inline asm
	// begin inline asm
	{mul.f16 %rs64567,%rs64546,%rs64552;
}
	// end inline asm
	// begin inline asm
	{add.f16 %rs64570,%rs64546,%rs64567;
}
	// end inline asm
	// begin inline asm
	{mul.f16 %rs64573,%rs64552,%rs64558;
}
	// end inline asm
	// begin inline asm
	{add.f16 %rs64576,%rs64552,%rs64573;
}
	// end inline asm
	// begin inline asm
	{mul.f16 %rs64579,%rs64558,%rs64564;
}
	// end inline asm
	// begin inline asm
	{add.f16 %rs64582,%rs64558,%rs64579;
}
	// end inline asm
	// begin inline asm
	{mul.f16 %rs64585,%rs64564,%rs64570;
}
	// end inline asm
	// begin inline asm
	{add.f16 %rs64588,%rs64564,%rs64585;
}
	// end inline asm
	// begin inline asm
	{mul.f16 %rs64591,%rs64570,%rs64576;
}
	// end inline asm
	// begin inline asm
	{add.f16 %rs64594,%rs64570,%rs64591;
}
	// end inline asm
	// begin inline asm
	{mul.f16 %rs64597,%rs64576,%rs64582;
}
	// end inline asm
	// begin inline asm
	{add.f16 %rs64600,%rs64576,%rs64597;
}
	// end inline asm
	// begin inline asm
	{mul.f16 %rs64603,%rs64582,%rs64588;
}
	// end inline asm
	// begin inline asm
	{add.f16 %rs64606,%rs64582,%rs64603;
}
	// end inline asm
	// begin inline asm
	{mul.f16 %rs64609,%rs64588,%rs64594;
}
	// end inline asm
	// begin inline asm
	{add.f16 %rs64612,%rs64588,%rs64609;
}
	// end inline asm
	// begin inline asm
	{mul.f16 %rs64615,%rs64594,%rs64600;
}
	// end inline asm
	// begin inline asm
	{add.f16 %rs64618,%rs64594,%rs64615;
}
	// end inline asm
	// begin inline asm
	{mul.f16 %rs64621,%rs64600,%rs64606;
}
	// end inline asm
	// begin inline asm
	{add.f16 %rs64624,%rs64600,%rs64621;
}
	// end inline asm
	// begin inline asm
	{mul.f16 %rs64627,%rs64606,%rs64612;
}
	// end inline asm
	// begin inline asm
	{add.f16 %rs64630,%rs64606,%rs64627;
}
	// end inline asm
	// begin inline asm
	{mul.f16 %rs64633,%rs64612,%rs64618;
}
	// end inline asm
	// begin inline asm
	{add.f16 %rs64636,%rs64612,%rs64633;
}
	// end inline asm
	// begin inline asm
	{mul.f16 %rs64639,%rs64618,%rs64624;
}
	// end inline asm
	// begin inline asm
	{add.f16 %rs64642,%rs64618,%rs64639;
}
	// end inline asm
	// begin inline asm
	{mul.f16 %rs64645,%rs64624,%rs64630;
}
	// end inline asm
	// begin inline asm
	{add.f16 %rs64648,%rs64624,%rs64645;
}
	// end inline asm
	// begin inline asm
	{mul.f16 %rs64651,%rs64630,%rs64636;
}
	// end inline asm
	// begin inline asm
	{add.f16 %rs64654,%rs64630,%rs64651;
}
	// end inline asm
	// begin inline asm
	{mul.f16 %rs64657,%rs64636,%rs64642;
}
	// end inline asm
	// begin inline asm
	{add.f16 %rs64660,%rs64636,%rs64657;
}
	// end inline asm
	// begin inline asm
	{mul.f16 %rs64663,%rs64642,%rs64648;
}
	// end inline asm
	// begin inline asm
	{add.f16 %rs64666,%rs64642,%rs64663;
}
	// end inline asm
	// begin inline asm
	{mul.f16 %rs64669,%rs64648,%rs64654;
}
	// end inline asm
	// begin inline asm
	{add.f16 %rs64672,%rs64648,%rs64669;
}
	// end inline asm
	// begin inline asm
	{mul.f16 %rs64675,%rs64654,%rs64660;
}
	// end inline asm
	// begin inline asm
	{add.f16 %rs64678,%rs64654,%rs64675;
}
	// end inline asm
	// begin inline asm
	{mul.f16 %rs64681,%rs64660,%rs64666;
}
	// end inline asm
	// begin inline asm
	{add.f16 %rs64684,%rs64660,%rs64681;
}
	// end inline asm
	// begin inline asm
	{mul.f16 %rs64687,%rs64666,%rs64672;
}
	// end inline asm
	// begin inline asm
	{add.f16 %rs64690,%rs64666,%rs64687;
}
	// end inline asm
	// begin inline asm
	{mul.f16 %rs64693,%rs64672,%rs64678;
}
	// end inline asm
	// begin inline asm
	{add.f16 %rs64696,%rs64672,%rs64693;
}
	// end inline asm
	// begin inline asm
	{mul.f16 %rs64699,%rs64678,%rs64684;
}
	// end inline asm
	// begin inline asm
	{add.f16 %rs64702,%rs64678,%rs64699;
}
	// end inline asm
	// begin inline asm
	{mul.f16 %rs64705,%rs64684,%rs64690;
}
	// end inline asm
	// begin inline asm
	{add.f16 %rs64708,%rs64684,%rs64705;
}
	// end inline asm
	// begin inline asm
	{mul.f16 %rs64711,%rs64690,%rs64696;
}
	// end inline asm
	// begin inline asm
	{add.f16 %rs64714,%rs64690,%rs64711;
}
	// end inline asm
	// begin inline asm
	{mul.f16 %rs64717,%rs64696,%rs64702;
}
	// end inline asm
	// begin inline asm
	{add.f16 %rs64720,%rs64696,%rs64717;
}
	// end inline asm
	// begin inline asm
	{mul.f16 %rs64723,%rs64702,%rs64708;
}
	// end inline asm
	// begin inline asm
	{add.f16 %rs64726,%rs64702,%rs64723;
}
	// end inline asm
	// begin inline asm
	{mul.f16 %rs64729,%rs64708,%rs64714;
}
	// end inline asm
	// begin inline asm
	{add.f16 %rs64732,%rs64708,%rs64729;
}
	// end inline asm
	// begin inline asm
	{mul.f16 %rs64735,%rs64714,%rs64720;
}
	// end inline asm
	// begin inline asm
	{add.f16 %rs64738,%rs64714,%rs64735;
}
	// end inline asm
	// begin inline asm
	{mul.f16 %rs64741,%rs64720,%rs64726;
}
	// end inline asm
	// begin inline asm
	{add.f16 %rs64744,%rs64720,%rs64741;
}
	// end inline asm
	// begin inline asm
	{mul.f16 %rs64747,%rs64726,%rs64732;
}
	// end inline asm
	// begin inline asm
	{add.f16 %rs64750,%rs64726,%rs64747;
}
	// end inline asm
	// begin inline asm
	{mul.f16 %rs64753,%rs64732,%rs64738;
}
	// end inline asm
	// begin inline asm
	{add.f16 %rs64756,%rs64732,%rs64753;
}
	// end inline asm
	// begin inline asm
	{mul.f16 %rs64759,%rs64738,%rs64744;
}
	// end inline asm
	// begin inline asm
	{add.f16 %rs64762,%rs64738,%rs64759;
}
	// end inline asm
	// begin inline asm
	{mul.f16 %rs64765,%rs64744,%rs64750;
}
	// end inline asm
	// begin inline asm
	{add.f16 %rs64768,%rs64744,%rs64765;
}
	// end inline asm
	// begin inline asm
	{mul.f16 %rs64771,%rs64750,%rs64756;
}
	// end inline asm
	// begin inline asm
	{add.f16 %rs64774,%rs64750,%rs64771;
}
	// end inline asm
	// begin inline asm
	{mul.f16 %rs64777,%rs64756,%rs64762;
}
	// end inline asm
	// begin inline asm
	{add.f16 %rs64780,%rs64756,%rs64777;
}
	// end inline asm
	// begin inline asm
	{mul.f16 %rs64783,%rs64762,%rs64768;
}
	// end inline asm
	// begin inline asm
	{add.f16 %rs64786,%rs64762,%rs64783;
}
	// end inline asm
	// begin inline asm
	{mul.f16 %rs64789,%rs64768,%rs64774;
}
	// end inline asm
	// begin inline asm
	{add.f16 %rs64792,%rs64768,%rs64789;
}
	// end inline asm
	// begin inline asm
	{mul.f16 %rs64795,%rs64774,%rs64780;
}
	// end inline asm
	// begin inline asm
	{add.f16 %rs64798,%rs64774,%rs64795;
}
	// end inline asm
	// begin inline asm
	{mul.f16 %rs64801,%rs64780,%rs64786;
}
	// end inline asm
	// begin inline asm
	{add.f16 %rs64804,%rs64780,%rs64801;
}
	// end inline asm
	// begin inline asm
	{mul.f16 %rs64807,%rs64786,%rs64792;
}
	// end inline asm
	// begin inline asm
	{add.f16 %rs64810,%rs64786,%rs64807;
}
	// end inline asm
	// begin inline asm
	{mul.f16 %rs64813,%rs64792,%rs64798;
}
	// end inline asm
	// begin inline asm
	{add.f16 %rs64816,%rs64792,%rs64813;
}
	// end inline asm
	// begin inline asm
	{mul.f16 %rs64819,%rs64798,%rs64804;
}
	// end inline asm
	// begin inline asm
	{add.f16 %rs64822,%rs64798,%rs64819;
}
	// end inline asm
	// begin inline asm
	{mul.f16 %rs64825,%rs64804,%rs64810;
}
	// end inline asm
	// begin inline asm
	{add.f16 %rs64828,%rs64804,%rs64825;
}
	// end inline asm
	// begin inline asm
	{mul.f16 %rs64831,%rs64810,%rs64816;
}
	// end inline asm
	// begin inline asm
	{add.f16 %rs64834,%rs64810,%rs64831;
}
	// end inline asm
	// begin inline asm
	{mul.f16 %rs64837,%rs64816,%rs64822;
}
	// end inline asm
	// begin inline asm
	{add.f16 %rs64840,%rs64816,%rs64837;
}
	// end inline asm
	// begin inline asm
	{mul.f16 %rs64843,%rs64822,%rs64828;
}
	// end inline asm
	// begin inline asm
	{add.f16 %rs64846,%rs64822,%rs64843;
}
	// end inline asm
	// begin inline asm
	{mul.f16 %rs64849,%rs64828,%rs64834;
}
	// end inline asm
	// begin inline asm
	{add.f16 %rs64852,%rs64828,%rs64849;
}
	// end inline asm
	// begin inline asm
	{mul.f16 %rs64855,%rs64834,%rs64840;
}
	// end inline asm
	// begin inline asm
	{add.f16 %rs64858,%rs64834,%rs64855;
}
	// end inline asm
	// begin inline asm
	{mul.f16 %rs64861,%rs64840,%rs64846;
}
	// end inline asm
	// begin inline asm
	{add.f16 %rs64864,%rs64840,%rs64861;
}
	// end inline asm
	// begin inline asm
	{mul.f16 %rs64867,%rs64846,%rs64852;
}
	// end inline asm
	// begin inline asm
	{add.f16 %rs64870,%rs64846,%rs64867;
}
	// end inline asm
	// begin inline asm
	{mul.f16 %rs64873,%rs64852,%rs64858;
}
	// end inline asm
	// begin inline asm
	{add.f16 %rs64876,%rs64852,%rs64873;
}
	// end inline asm
	// begin inline asm
	{mul.f16 %rs64879,%rs64858,%rs64864;
}
	// end inline asm
	// begin inline asm
	{add.f16 %rs64882,%rs64858,%rs64879;
}
	// end inline asm
	// begin inline asm
	{mul.f16 %rs64885,%rs64864,%rs64870;
}
	// end inline asm
	// begin inline asm
	{add.f16 %rs64888,%rs64864,%rs64885;
}
	// end inline asm
	// begin inline asm
	{mul.f16 %rs64891,%rs64870,%rs64876;
}
	// end inline asm
	// begin inline asm
	{add.f16 %rs64894,%rs64870,%rs64891;
}
	// end inline asm
	// begin inline asm
	{mul.f16 %rs64897,%rs64876,%rs64882;
}
	// end inline asm
	// begin inline asm
	{add.f16 %rs64900,%rs64876,%rs64897;
}
	// end inline asm
	// begin inline asm
	{mul.f16 %rs64903,%rs64882,%rs64888;
}
	// end inline asm
	// begin inline asm
	{add.f16 %rs64906,%rs64882,%rs64903;
}
	// end inline asm
	// begin inline asm
	{mul.f16 %rs64909,%rs64888,%rs64894;
}
	// end inline asm
	// begin inline asm
	{add.f16 %rs64912,%rs64888,%rs64909;
}
	// end inline asm
	// begin inline asm
	{mul.f16 %rs64915,%rs64894,%rs64900;
}
	// end inline asm
	// begin inline asm
	{add.f16 %rs64918,%rs64894,%rs64915;
}
	// end inline asm
	// begin inline asm
	{mul.f16 %rs64921,%rs64900,%rs64906;
}
	// end inline asm
	// begin inline asm
	{add.f16 %rs64924,%rs64900,%rs64921;
}
	// end inline asm
	// begin inline asm
	{mul.f16 %rs64927,%rs64906,%rs64912;
}
	// end inline asm
	// begin inline asm
	{add.f16 %rs64930,%rs64906,%rs64927;
}
	// end inline asm
	// begin inline asm
	{mul.f16 %rs64933,%rs64912,%rs64918;
}
	// end inline asm
	// begin inline asm
	{add.f16 %rs64936,%rs64912,%rs64933;
}
	// end inline asm
	// begin inline asm
	{mul.f16 %rs64939,%rs64918,%rs64924;
}
	// end inline asm
	// begin inline asm
	{add.f16 %rs64942,%rs64918,%rs64939;
}
	// end inline asm
	// begin inline asm
	{mul.f16 %rs64945,%rs64924,%rs64930;
}
	// end inline asm
	// begin inline asm
	{add.f16 %rs64948,%rs64924,%rs64945;
}
	// end inline asm
	// begin inline asm
	{mul.f16 %rs64951,%rs64930,%rs64936;
}
	// end inline asm
	// begin inline asm
	{add.f16 %rs64954,%rs64930,%rs64951;
}
	// end inline asm
	// begin inline asm
	{mul.f16 %rs64957,%rs64936,%rs64942;
}
	// end inline asm
	// begin inline asm
	{add.f16 %rs64960,%rs64936,%rs64957;
}
	// end inline asm
	// begin inline asm
	{mul.f16 %rs64963,%rs64942,%rs64948;
}
	// end inline asm
	// begin inline asm
	{add.f16 %rs64966,%rs64942,%rs64963;
}
	// end inline asm
	// begin inline asm
	{mul.f16 %rs64969,%rs64948,%rs64954;
}
	// end inline asm
	// begin inline asm
	{add.f16 %rs64972,%rs64948,%rs64969;
}
	// end inline asm
	// begin inline asm
	{mul.f16 %rs64975,%rs64954,%rs64960;
}
	// end inline asm
	// begin inline asm
	{add.f16 %rs64978,%rs64954,%rs64975;
}
	// end inline asm
	// begin inline asm
	{mul.f16 %rs64981,%rs64960,%rs64966;
}
	// end inline asm
	// begin inline asm
	{add.f16 %rs64984,%rs64960,%rs64981;
}
	// end inline asm
	// begin inline asm
	{mul.f16 %rs64987,%rs64966,%rs64972;
}
	// end inline asm
	// begin inline asm
	{add.f16 %rs64990,%rs64966,%rs64987;
}
	// end inline asm
	// begin inline asm
	{mul.f16 %rs64993,%rs64972,%rs64978;
}
	// end inline asm
	// begin inline asm
	{add.f16 %rs64996,%rs64972,%rs64993;
}
	// end inline asm
	// begin inline asm
	{mul.f16 %rs64999,%rs64978,%rs64984;
}
	// end inline asm
	// begin inline asm
	{add.f16 %rs65002,%rs64978,%rs64999;
}
	// end inline asm
	// begin inline asm
	{mul.f16 %rs65005,%rs64984,%rs64990;
}
	// end inline asm
	// begin inline asm
	{add.f16 %rs65008,%rs64984,%rs65005;
}
	// end inline asm
	// begin inline asm
	{mul.f16 %rs65011,%rs64990,%rs64996;
}
	// end inline asm
	// begin inline asm
	{add.f16 %rs65014,%rs64990,%rs65011;
}
	// end inline asm
	// begin inline asm
	{mul.f16 %rs65017,%rs64996,%rs65002;
}
	// end inline asm
	// begin inline asm
	{add.f16 %rs65020,%rs64996,%rs65017;
}
	// end inline asm
	// begin inline asm
	{mul.f16 %rs65023,%rs65002,%rs65008;
}
	// end inline asm
	// begin inline asm
	{add.f16 %rs65026,%rs65002,%rs65023;
}
	// end inline asm
	// begin inline asm
	{mul.f16 %rs65029,%rs65008,%rs65014;
}
	// end inline asm
	// begin inline asm
	{add.f16 %rs65032,%rs65008,%rs65029;
}
	// end inline asm
	// begin inline asm
	{mul.f16 %rs65035,%rs65014,%rs65020;
}
	// end inline asm
	// begin inline asm
	{add.f16 %rs65038,%rs65014,%rs65035;
}
	// end inline asm
	// begin inline asm
	{mul.f16 %rs65041,%rs65020,%rs65026;
}
	// end inline asm
	// begin inline asm
	{add.f16 %rs65044,%rs65020,%rs65041;
}
	// end inline asm
	// begin inline asm
	{mul.f16 %rs65047,%rs65026,%rs65032;
}
	// end inline asm
	// begin inline asm
	{add.f16 %rs65050,%rs65026,%rs65047;
}
	// end inline asm
	// begin inline asm
	{mul.f16 %rs65053,%rs65032,%rs65038;
}
	// end inline asm
	// begin inline asm
	{add.f16 %rs65056,%rs65032,%rs65053;
}
	// end inline asm
	// begin inline asm
	{mul.f16 %rs65059,%rs65038,%rs65044;
}
	// end inline asm
	// begin inline asm
	{add.f16 %rs65062,%rs65038,%rs65059;
}
	// end inline asm
	// begin inline asm
	{mul.f16 %rs65065,%rs65044,%rs65050;
}
	// end inline asm
	// begin inline asm
	{add.f16 %rs65068,%rs65044,%rs65065;
}
	// end inline asm
	// begin inline asm
	{mul.f16 %rs65071,%rs65050,%rs65056;
}
	// end inline asm
	// begin inline asm
	{add.f16 %rs65074,%rs65050,%rs65071;
}
	// end inline asm
	// begin inline asm
	{mul.f16 %rs65077,%rs65056,%rs65062;
}
	// end inline asm
	// begin inline asm
	{add.f16 %rs65080,%rs65056,%rs65077;
}
	// end inline asm
	// begin inline asm
	{mul.f16 %rs65083,%rs65062,%rs65068;
}
	// end inline asm
	// begin inline asm
	{add.f16 %rs65086,%rs65062,%rs65083;
}
	// end inline asm
	// begin inline asm
	{mul.f16 %rs65089,%rs65068,%rs65074;
}
	// end inline asm
	// begin inline asm
	{add.f16 %rs65092,%rs65068,%rs65089;
}
	// end inline asm
	// begin inline asm
	{mul.f16 %rs65095,%rs65074,%rs65080;
}
	// end inline asm
	// begin inline asm
	{add.f16 %rs65098,%rs65074,%rs65095;
}
	// end inline asm
	// begin inline asm
	{mul.f16 %rs65101,%rs65080,%rs65086;
}
	// end inline asm
	// begin inline asm
	{add.f16 %rs65104,%rs65080,%rs65101;
}
	// end inline asm
	// begin inline asm
	{mul.f16 %rs65107,%rs65086,%rs65092;
}
	// end inline asm
	// begin inline asm
	{add.f16 %rs65110,%rs65086,%rs65107;
}
	// end inline asm
	// begin inline asm
	{mul.f16 %rs65113,%rs65092,%rs65098;
}
	// end inline asm
	// begin inline asm
	{add.f16 %rs65116,%rs65092,%rs65113;
}
	// end inline asm
	// begin inline asm
	{mul.f16 %rs65119,%rs65098,%rs65104;
}
	// end inline asm
	// begin inline asm
	{add.f16 %rs65122,%rs65098,%rs65119;
}
	// end inline asm
	// begin inline asm
	{mul.f16 %rs65125,%rs65104,%rs65110;
}
	// end inline asm
	// begin inline asm
	{add.f16 %rs65128,%rs65104,%rs65125;
}
	// end inline asm
	// begin inline asm
	{mul.f16 %rs65131,%rs65110,%rs65116;
}
	// end inline asm
	// begin inline asm
	{add.f16 %rs65134,%rs65110,%rs65131;
}
	// end inline asm
	// begin inline asm
	{mul.f16 %rs65137,%rs65116,%rs65122;
}
	// end inline asm
	// begin inline asm
	{add.f16 %rs65140,%rs65116,%rs65137;
}
	// end inline asm
	// begin inline asm
	{mul.f16 %rs65143,%rs65122,%rs65128;
}
	// end inline asm
	// begin inline asm
	{add.f16 %rs65146,%rs65122,%rs65143;
}
	// end inline asm
	// begin inline asm
	{mul.f16 %rs65149,%rs65128,%rs65134;
}
	// end inline asm
	// begin inline asm
	{add.f16 %rs65152,%rs65128,%rs65149;
}
	// end inline asm
	// begin inline asm
	{mul.f16 %rs65155,%rs65134,%rs65140;
}
	// end inline asm
	// begin inline asm
	{add.f16 %rs65158,%rs65134,%rs65155;
}
	// end inline asm
	// begin inline asm
	{mul.f16 %rs65161,%rs65140,%rs65146;
}
	// end inline asm
	// begin inline asm
	{add.f16 %rs65164,%rs65140,%rs65161;
}
	// end inline asm
	// begin inline asm
	{mul.f16 %rs65167,%rs65146,%rs65152;
}
	// end inline asm
	// begin inline asm
	{add.f16 %rs65170,%rs65146,%rs65167;
}
	// end inline asm
	// begin inline asm
	{mul.f16 %rs65173,%rs65152,%rs65158;
}
	// end inline asm
	// begin inline asm
	{add.f16 %rs65176,%rs65152,%rs65173;
}
	// end inline asm
	// begin inline asm
	{mul.f16 %rs65179,%rs65158,%rs65164;
}
	// end inline asm
	// begin inline asm
	{add.f16 %rs65182,%rs65158,%rs65179;
}
	// end inline asm
	// begin inline asm
	{mul.f16 %rs65185,%rs65164,%rs65170;
}
	// end inline asm
	// begin inline asm
	{add.f16 %rs65188,%rs65164,%rs65185;
}
	// end inline asm
	// begin inline asm
	{mul.f16 %rs65191,%rs65170,%rs65176;
}
	// end inline asm
	// begin inline asm
	{add.f16 %rs65194,%rs65170,%rs65191;
}
	// end inline asm
	// begin inline asm
	{mul.f16 %rs65197,%rs65176,%rs65182;
}
	// end inline asm
	// begin inline asm
	{add.f16 %rs65200,%rs65176,%rs65197;
}
	// end inline asm
	// begin inline asm
	{mul.f16 %rs65203,%rs65182,%rs65188;
}
	// end inline asm
	// begin inline asm
	{add.f16 %rs65206,%rs65182,%rs65203;
}
	// end inline asm
	// begin inline asm
	{mul.f16 %rs65209,%rs65188,%rs65194;
}
	// end inline asm
	// begin inline asm
	{add.f16 %rs65212,%rs65188,%rs65209;
}
	// end inline asm
	// begin inline asm
	{mul.f16 %rs65215,%rs65194,%rs65200;
}
	// end inline asm
	// begin inline asm
	{add.f16 %rs65218,%rs65194,%rs65215;
}
	// end inline asm
	// begin inline asm
	{mul.f16 %rs65221,%rs65200,%rs65206;
}
	// end inline asm
	// begin inline asm
	{add.f16 %rs65224,%rs65200,%rs65221;
}
	// end inline asm
	// begin inline asm
	{mul.f16 %rs65227,%rs65206,%rs65212;
}
	// end inline asm
	// begin inline asm
	{add.f16 %rs65230,%rs65206,%rs65227;
}
	// end inline asm
	// begin inline asm
	{mul.f16 %rs65233,%rs65212,%rs65218;
}
	// end inline asm
	// begin inline asm
	{add.f16 %rs65236,%rs65212,%rs65233;
}
	// end inline asm
	// begin inline asm
	{mul.f16 %rs65239,%rs65218,%rs65224;
}
	// end inline asm
	// begin inline asm
	{add.f16 %rs65242,%rs65218,%rs65239;
}
	// end inline asm
	// begin inline asm
	{mul.f16 %rs65245,%rs65224,%rs65230;
}
	// end inline asm
	// begin inline asm
	{add.f16 %rs65248,%rs65224,%rs65245;
}
	// end inline asm
	// begin inline asm
	{mul.f16 %rs65251,%rs65230,%rs65236;
}
	// end inline asm
	// begin inline asm
	{add.f16 %rs65254,%rs65230,%rs65251;
}
	// end inline asm
	// begin inline asm
	{mul.f16 %rs65257,%rs65236,%rs65242;
}
	// end inline asm
	// begin inline asm
	{add.f16 %rs65260,%rs65236,%rs65257;
}
	// end inline asm
	// begin inline asm
	{mul.f16 %rs65263,%rs65242,%rs65248;
}
	// end inline asm
	// begin inline asm
	{add.f16 %rs65266,%rs65242,%rs65263;
}
	// end inline asm
	// begin inline asm
	{mul.f16 %rs65269,%rs65248,%rs65254;
}
	// end inline asm
	// begin inline asm
	{add.f16 %rs65272,%rs65248,%rs65269;
}
	// end inline asm
	// begin inline asm
	{mul.f16 %rs65275,%rs65254,%rs65260;
}
	// end inline asm
	// begin inline asm
	{add.f16 %rs65278,%rs65254,%rs65275;
}
	// end inline asm
	// begin inline asm
	{mul.f16 %rs65281,%rs65260,%rs65266;
}
	// end inline asm
	// begin inline asm
	{add.f16 %rs65284,%rs65260,%rs65281;
}
	// end inline asm
	// begin inline asm
	{mul.f16 %rs65287,%rs65266,%rs65272;
}
	// end inline asm
	// begin inline asm
	{add.f16 %rs65290,%rs65266,%rs65287;
}
	// end inline asm
	// begin inline asm
	{mul.f16 %rs65293,%rs65272,%rs65278;
}
	// end inline asm
	// begin inline asm
	{add.f16 %rs65296,%rs65272,%rs65293;
}
	// end inline asm
	// begin inline asm
	{mul.f16 %rs65299,%rs65278,%rs65284;
}
	// end inline asm
	// begin inline asm
	{add.f16 %rs65302,%rs65278,%rs65299;
}
	// end inline asm
	// begin inline asm
	{mul.f16 %rs65305,%rs65284,%rs65290;
}
	// end inline asm
	// begin inline asm
	{add.f16 %rs65308,%rs65284,%rs65305;
}
	// end inline asm
	// begin inline asm
	{mul.f16 %rs65311,%rs65290,%rs65296;
}
	// end inline asm
	// begin inline asm
	{add.f16 %rs65314,%rs65290,%rs65311;
}
	// end inline asm
	// begin inline asm
	{mul.f16 %rs65317,%rs65296,%rs65302;
}
	// end inline asm
	// begin inline asm
	{add.f16 %rs65320,%rs65296,%rs65317;
}
	// end inline asm
	// begin inline asm
	{mul.f16 %rs65323,%rs65302,%rs65308;
}
	// end inline asm
	// begin inline asm
	{add.f16 %rs65326,%rs65302,%rs65323;
}
	// end inline asm
	// begin inline asm
	{mul.f16 %rs65329,%rs65308,%rs65314;
}
	// end inline asm
	// begin inline asm
	{add.f16 %rs65332,%rs65308,%rs65329;
}
	// end inline asm
	// begin inline asm
	{mul.f16 %rs65335,%rs65314,%rs65320;
}
	// end inline asm
	// begin inline asm
	{add.f16 %rs65338,%rs65314,%rs65335;
}
	// end inline asm
	// begin inline asm
	{mul.f16 %rs65341,%rs65320,%rs65326;
}
	// end inline asm
	// begin inline asm
	{add.f16 %rs65344,%rs65320,%rs65341;
}
	// end inline asm
	// begin inline asm
	{mul.f16 %rs65347,%rs65326,%rs65332;
}
	// end inline asm
	// begin inline asm
	{add.f16 %rs65350,%rs65326,%rs65347;
}
	// end inline asm
	// begin inline asm
	{mul.f16 %rs65353,%rs65332,%rs65338;
}
	// end inline asm
	// begin inline asm
	{add.f16 %rs65356,%rs65332,%rs65353;
}
	// end inline asm
	// begin inline asm
	{mul.f16 %rs65359,%rs65338,%rs65344;
}
	// end inline asm
	// begin inline asm
	{add.f16 %rs65362,%rs65338,%rs65359;
}
	// end inline asm
	// begin inline asm
	{mul.f16 %rs65365,%rs65344,%rs65350;
}
	// end inline asm
	// begin inline asm
	{add.f16 %rs65368,%rs65344,%rs65365;
}
	// end inline asm
	// begin inline asm
	{mul.f16 %rs65371,%rs65350,%rs65356;
}
	// end inline asm
	// begin inline asm
	{add.f16 %rs65374,%rs65350,%rs65371;
}
	// end inline asm
	// begin inline asm
	{mul.f16 %rs65377,%rs65356,%rs65362;
}
	// end inline asm
	// begin inline asm
	{add.f16 %rs65380,%rs65356,%rs65377;
}
	// end inline asm
	// begin inline asm
	{mul.f16 %rs65383,%rs65362,%rs65368;
}
	// end inline asm
	// begin inline asm
	{add.f16 %rs65386,%rs65362,%rs65383;
}
	// end inline asm
	// begin inline asm
	{mul.f16 %rs65389,%rs65368,%rs65374;
}
	// end inline asm
	// begin inline asm
	{add.f16 %rs65392,%rs65368,%rs65389;
}
	// end inline asm
	// begin inline asm
	{mul.f16 %rs65395,%rs65374,%rs65380;
}
	// end inline asm
	// begin inline asm
	{add.f16 %rs65398,%rs65374,%rs65395;
}
	// end inline asm
	// begin inline asm
	{mul.f16 %rs65401,%rs65380,%rs65386;
}
	// end inline asm
	// begin inline asm
	{add.f16 %rs65404,%rs65380,%rs65401;
}
	// end inline asm
	// begin inline asm
	{mul.f16 %rs65407,%rs65386,%rs65392;
}
	// end inline asm
	// begin inline asm
	{add.f16 %rs65410,%rs65386,%rs65407;
}
	// end inline asm
	// begin inline asm
	{mul.f16 %rs65413,%rs65392,%rs65398;
}
	// end inline asm
	// begin inline asm
	{add.f16 %rs65416,%rs65392,%rs65413;
}
	// end inline asm
	// begin inline asm
	{mul.f16 %rs65419,%rs65398,%rs65404;
}
	// end inline asm
	// begin inline asm
	{add.f16 %rs65422,%rs65398,%rs65419;
}
	// end inline asm
	// begin inline asm
	{mul.f16 %rs65425,%rs65404,%rs65410;
}
	// end inline asm
	// begin inline asm
	{add.f16 %rs65428,%rs65404,%rs65425;
}
	// end inline asm
	// begin inline asm
	{mul.f16 %rs65431,%rs65410,%rs65416;
}
	// end inline asm
	// begin inline asm
	{add.f16 %rs65434,%rs65410,%rs65431;
}
	// end inline asm
	// begin inline asm
	{mul.f16 %rs65437,%rs65416,%rs65422;
}
	// end inline asm
	// begin inline asm
	{add.f16 %rs65440,%rs65416,%rs65437;
}
	// end inline asm
	// begin inline asm
	{mul.f16 %rs65443,%rs65422,%rs65428;
}
	// end inline asm
	// begin inline asm
	{add.f16 %rs65446,%rs65422,%rs65443;
}
	// end inline asm
	// begin inline asm
	{mul.f16 %rs65449,%rs65428,%rs65434;
}
	// end inline asm
	// begin inline asm
	{add.f16 %rs65452,%rs65428,%rs65449;
}
	// end inline asm
	// begin inline asm
	{mul.f16 %rs65455,%rs65434,%rs65440;
}
	// end inline asm
	// begin inline asm
	{add.f16 %rs65458,%rs65434,%rs65455;
}
	// end inline asm
	// begin inline asm
	{mul.f16 %rs65461,%rs65440,%rs65446;
}
	// end inline asm
	// begin inline asm
	{add.f16 %rs65464,%rs65440,%rs65461;
}
	// end inline asm
	// begin inline asm
	{mul.f16 %rs65467,%rs65446,%rs65452;
}
	// end inline asm
	// begin inline asm
	{add.f16 %rs65470,%rs65446,%rs65467;
}
	// end inline asm
	// begin inline asm
	{mul.f16 %rs65473,%rs65452,%rs65458;
}
	// end inline asm
	// begin inline asm
	{add.f16 %rs65476,%rs65452,%rs65473;
}
	// end inline asm
	// begin inline asm
	{mul.f16 %rs65479,%rs65458,%rs65464;
}
	// end inline asm
	// begin inline asm
	{add.f16 %rs65482,%rs65458,%rs65479;
}
	// end inline asm
	// begin inline asm
	{mul.f16 %rs65485,%rs65464,%rs65470;
}
	// end inline asm
	// begin inline asm
	{add.f16 %rs65488,%rs65464,%rs65485;
}
	// end inline asm
	// begin inline asm
	{mul.f16 %rs65491,%rs65470,%rs65476;
}
	// end inline asm
	// begin inline asm
	{add.f16 %rs65494,%rs65470,%rs65491;
}
	// end inline asm
	// begin inline asm
	{mul.f16 %rs65497,%rs65476,%rs65482;
}
	// end inline asm
	// begin inline asm
	{add.f16 %rs65500,%rs65476,%rs65497;
}
	// end inline asm
	// begin inline asm
	{mul.f16 %rs65503,%rs65482,%rs65488;
}
	// end inline asm
	// begin inline asm
	{add.f16 %rs65506,%rs65482,%rs65503;
}
	// end inline asm
	// begin inline asm
	{mul.f16 %rs65509,%rs65488,%rs65494;
}
	// end inline asm
	// begin inline asm
	{add.f16 %rs65512,%rs65488,%rs65509;
}
	// end inline asm
	// begin inline asm
	{mul.f16 %rs65515,%rs65494,%rs65500;
}
	// end inline asm
	// begin inline asm
	{add.f16 %rs65518,%rs65494,%rs65515;
}
	// end inline asm
	// begin inline asm
	{mul.f16 %rs65521,%rs65500,%rs65506;
}
	// end inline asm
	// begin inline asm
	{add.f16 %rs65524,%rs65500,%rs65521;
}
	// end inline asm
	// begin inline asm
	{mul.f16 %rs65527,%rs65506,%rs65512;
}
	// end inline asm
	// begin inline asm
	{add.f16 %rs65530,%rs65506,%rs65527;
}
	// end inline asm
	// begin inline asm
	{mul.f16 %rs65533,%rs65512,%rs65518;
}
	// end inline asm
	// begin inline asm
	{add.f16 %rs65536,%rs65512,%rs65533;
}
	// end inline asm
	// begin inline asm
	{mul.f16 %rs65539,%rs65518,%rs65524;
}
	// end inline asm
	// begin inline asm
	{add.f16 %rs65542,%rs65518,%rs65539;
}
	// end inline asm
	// begin inline asm
	{mul.f16 %rs65545,%rs65524,%rs65530;
}
	// end inline asm
	// begin inline asm
	{add.f16 %rs65548,%rs65524,%rs65545;
}
	// end inline asm
	// begin inline asm
	{mul.f16 %rs65551,%rs65530,%rs65536;
}
	// end inline asm
	// begin inline asm
	{add.f16 %rs65554,%rs65530,%rs65551;
}
	// end inline asm
	// begin inline asm
	{mul.f16 %rs65557,%rs65536,%rs65542;
}
	// end inline asm
	// begin inline asm
	{add.f16 %rs65560,%rs65536,%rs65557;
}
	// end inline asm
	// begin inline asm
	{mul.f16 %rs65563,%rs65542,%rs65548;
}
	// end inline asm
	// begin inline asm
	{add.f16 %rs65566,%rs65542,%rs65563;
}
	// end inline asm
	// begin inline asm
	{mul.f16 %rs65569,%rs65548,%rs65554;
}
	// end inline asm
	// begin inline asm
	{add.f16 %rs65572,%rs65548,%rs65569;
}
	// end inline asm
	// begin inline asm
	{mul.f16 %rs65575,%rs65554,%rs65560;
}
	// end inline asm
	// begin inline asm
	{add.f16 %rs65578,%rs65554,%rs65575;
}
	// end inline asm
	// begin inline asm
	{mul.f16 %rs65581,%rs65560,%rs65566;
}
	// end inline asm
	// begin inline asm
	{add.f16 %rs65584,%rs65560,%rs65581;
}
	// end inline asm
	// begin inline asm
	{mul.f16 %rs65587,%rs65566,%rs65572;
}
	// end inline asm
	// begin inline asm
	{add.f16 %rs65590,%rs65566,%rs65587;
}
	// end inline asm
	// begin inline asm
	{mul.f16 %rs65593,%rs65572,%rs65578;
}
	// end inline asm
	// begin inline asm
	{add.f16 %rs65596,%rs65572,%rs65593;
}
	// end inline asm
	// begin inline asm
	{mul.f16 %rs65599,%rs65578,%rs65584;
}
	// end inline asm
	// begin inline asm
	{add.f16 %rs65602,%rs65578,%rs65599;
}
	// end inline asm
	// begin inline asm
	{mul.f16 %rs65605,%rs65584,%rs65590;
}
	// end inline asm
	// begin inline asm
	{add.f16 %rs65608,%rs65584,%rs65605;
}
	// end inline asm
	// begin inline asm
	{mul.f16 %rs65611,%rs65590,%rs65596;
}
	// end inline asm
	// begin inline asm
	{add.f16 %rs65614,%rs65590,%rs65611;
}
	// end inline asm
	// begin inline asm
	{mul.f16 %rs65617,%rs65596,%rs65602;
}
	// end inline asm
	// begin inline asm
	{add.f16 %rs65620,%rs65596,%rs65617;
}
	// end inline asm
	// begin inline asm
	{mul.f16 %rs65623,%rs65602,%rs65608;
}
	// end inline asm
	// begin inline asm
	{add.f16 %rs65626,%rs65602,%rs65623;
}
	// end inline asm
	// begin inline asm
	{mul.f16 %rs65629,%rs65608,%rs65614;
}
	// end inline asm
	// begin inline asm
	{add.f16 %rs65632,%rs65608,%rs65629;
}
	// end inline asm
	// begin inline asm
	{mul.f16 %rs65635,%rs65614,%rs65620;
}
	// end inline asm
	// begin inline asm
	{add.f16 %rs65638,%rs65614,%rs65635;
}
	// end inline asm
	// begin inline asm
	{mul.f16 %rs65641,%rs65620,%rs65626;
}
	// end inline asm
	// begin inline asm
	{add.f16 %rs65644,%rs65620,%rs65641;
}
	// end inline asm
	// begin inline asm
	{mul.f16 %rs65647,%rs65626,%rs65632;
}
	// end inline asm
	// begin inline asm
	{add.f16 %rs65650,%rs65626,%rs65647;
}
	// end inline asm
	// begin inline asm
	{mul.f16 %rs65653,%rs65632,%rs65638;
}
	// end inline asm
	// begin inline asm
	{add.f16 %rs65656,%rs65632,%rs65653;
}
	// end inline asm
	// begin inline asm
	{mul.f16 %rs65659,%rs65638,%rs65644;
}
	// end inline asm
	// begin inline asm
	{add.f16 %rs65662,%rs65638,%rs65659;
}
	// end inline asm
	// begin inline asm
	{mul.f16 %rs65665,%rs65644,%rs65650;
}
	// end inline asm
	// begin inline asm
	{add.f16 %rs65668,%rs65644,%rs65665;
}
	// end inline asm
	// begin inline asm
	{mul.f16 %rs65671,%rs65650,%rs65656;
}
	// end inline asm
	// begin inline asm
	{add.f16 %rs65674,%rs65650,%rs65671;
}
	// end inline asm
	// begin inline asm
	{mul.f16 %rs65677,%rs65656,%rs65662;
}
	// end inline asm
	// begin inline asm
	{add.f16 %rs65680,%rs65656,%rs65677;
}
	// end inline asm
	// begin inline asm
	{mul.f16 %rs65683,%rs65662,%rs65668;
}
	// end inline asm
	// begin inline asm
	{add.f16 %rs65686,%rs65662,%rs65683;
}
	// end inline asm
	// begin inline asm
	{mul.f16 %rs65689,%rs65668,%rs65674;
}
	// end inline asm
	// begin inline asm
	{add.f16 %rs65692,%rs65668,%rs65689;
}
	// end inline asm
	// begin inline asm
	{mul.f16 %rs65695,%rs65674,%rs65680;
}
	// end inline asm
	// begin inline asm
	{add.f16 %rs65698,%rs65674,%rs65695;
}
	// end inline asm
	// begin inline asm
	{mul.f16 %rs65701,%rs65680,%rs65686;
}
	// end inline asm
	// begin inline asm
	{add.f16 %rs65704,%rs65680,%rs65701;
}
	// end inline asm
	// begin inline asm
	{mul.f16 %rs65707,%rs65686,%rs65692;
}
	// end inline asm
	// begin inline asm
	{add.f16 %rs65710,%rs65686,%rs65707;
}
	// end inline asm
	// begin inline asm
	{mul.f16 %rs65713,%rs65692,%rs65698;
}
	// end inline asm
	// begin inline asm
	{add.f16 %rs65716,%rs65692,%rs65713;
}
	// end inline asm
	// begin inline asm
	{mul.f16 %rs65719,%rs65698,%rs65704;
}
	// end inline asm
	// begin inline asm
	{add.f16 %rs65722,%rs65698,%rs65719;
}
	// end inline asm
	// begin inline asm
	{mul.f16 %rs65725,%rs65704,%rs65710;
}
	// end inline asm
	// begin inline asm
	{add.f16 %rs65728,%rs65704,%rs65725;
}
	// end inline asm
	// begin inline asm
	{mul.f16 %rs65731,%rs65710,%rs65716;
}
	// end inline asm
	// begin inline asm
	{add.f16 %rs65734,%rs65710,%rs65731;
}
	// end inline asm
	// begin inline asm
	{mul.f16 %rs65737,%rs65716,%rs65722;
}
	// end inline asm
	// begin inline asm
	{add.f16 %rs65740,%rs65716,%rs65737;
}
	// end inline asm
	// begin inline asm
	{mul.f16 %rs65743,%rs65722,%rs65728;
}
	// end inline asm
	// begin inline asm
	{add.f16 %rs65746,%rs65722,%rs65743;
}
	// end inline asm
	// begin inline asm
	{mul.f16 %rs65749,%rs65728,%rs65734;
}
	// end inline asm
	// begin inline asm
	{add.f16 %rs65752,%rs65728,%rs65749;
}
	// end inline asm
	// begin inline asm
	{mul.f16 %rs65755,%rs65734,%rs65740;
}
	// end inline asm
	// begin inline asm
	{add.f16 %rs65758,%rs65734,%rs65755;
}
	// end inline asm
	// begin inline asm
	{mul.f16 %rs65761,%rs65740,%rs65746;
}
	// end inline asm
	// begin inline asm
	{add.f16 %rs65764,%rs65740,%rs65761;
}
	// end inline asm
	// begin inline asm
	{mul.f16 %rs65767,%rs65746,%rs65752;
}
	// end inline asm
	// begin inline asm
	{add.f16 %rs65770,%rs65746,%rs65767;
}
	// end inline asm
	// begin inline asm
	{mul.f16 %rs65773,%rs65752,%rs65758;
}
	// end inline asm
	// begin inline asm
	{add.f16 %rs65776,%rs65752,%rs65773;
}
	// end inline asm
	// begin inline asm
	{mul.f16 %rs65779,%rs65758,%rs65764;
}
	// end inline asm
	// begin inline asm
	{add.f16 %rs65782,%rs65758,%rs65779;
}
	// end inline asm
	// begin inline asm
	{mul.f16 %rs65785,%rs65764,%rs65770;
}
	// end inline asm
	// begin inline asm
	{add.f16 %rs65788,%rs65764,%rs65785;
}
	// end inline asm
	// begin inline asm
	{mul.f16 %rs65791,%rs65770,%rs65776;
}
	// end inline asm
	// begin inline asm
	{add.f16 %rs65794,%rs65770,%rs65791;
}
	// end inline asm
	// begin inline asm
	{mul.f16 %rs65797,%rs65776,%rs65782;
}
	// end inline asm
	// begin inline asm
	{add.f16 %rs65800,%rs65776,%rs65797;
}
	// end inline asm
	// begin inline asm
	{mul.f16 %rs65803,%rs65782,%rs65788;
}
	// end inline asm
	// begin inline asm
	{add.f16 %rs65806,%rs65782,%rs65803;
}
	// end inline asm
	// begin inline asm
	{mul.f16 %rs65809,%rs65788,%rs65794;
}
	// end inline asm
	// begin inline asm
	{add.f16 %rs65812,%rs65788,%rs65809;
}
	// end inline asm
	// begin inline asm
	{mul.f16 %rs65815,%rs65794,%rs65800;
}
	// end inline asm
	// begin inline asm
	{add.f16 %rs65818,%rs65794,%rs65815;
}
	// end inline asm
	// begin inline asm
	{mul.f16 %rs65821,%rs65800,%rs65806;
}
	// end inline asm
	// begin inline asm
	{add.f16 %rs65824,%rs65800,%rs65821;
}
	// end inline asm
	// begin inline asm
	{mul.f16 %rs65827,%rs65806,%rs65812;
}
	// end inline asm
	// begin inline asm
	{add.f16 %rs65830,%rs65806,%rs65827;
}
	// end inline asm
	// begin inline asm
	{mul.f16 %rs65833,%rs65812,%rs65818;
}
	// end inline asm
	// begin inline asm
	{add.f16 %rs65836,%rs65812,%rs65833;
}
	// end inline asm
	// begin inline asm
	{mul.f16 %rs65839,%rs65818,%rs65824;
}
	// end inline asm
	// begin inline asm
	{add.f16 %rs65842,%rs65818,%rs65839;
}
	// end inline asm
	// begin inline asm
	{mul.f16 %rs65845,%rs65824,%rs65830;
}
	// end inline asm
	// begin inline asm
	{add.f16 %rs65848,%rs65824,%rs65845;
}
	// end inline asm
	// begin inline asm
	{mul.f16 %rs65851,%rs65830,%rs65836;
}
	// end inline asm
	// begin inline asm
	{add.f16 %rs65854,%rs65830,%rs65851;
}
	// end inline asm
	// begin inline asm
	{mul.f16 %rs65857,%rs65836,%rs65842;
}
	// end inline asm
	// begin inline asm
	{add.f16 %rs65860,%rs65836,%rs65857;
}
	// end inline asm
	// begin inline asm
	{mul.f16 %rs65863,%rs65842,%rs65848;
}
	// end inline asm
	// begin inline asm
	{add.f16 %rs65866,%rs65842,%rs65863;
}
	// end inline asm
	// begin inline asm
	{mul.f16 %rs65869,%rs65848,%rs65854;
}
	// end inline asm
	// begin inline asm
	{add.f16 %rs65872,%rs65848,%rs65869;
}
	// end inline asm
	// begin inline asm
	{mul.f16 %rs65875,%rs65854,%rs65860;
}
	// end inline asm
	// begin inline asm
	{add.f16 %rs65878,%rs65854,%rs65875;
}
	// end inline asm
	// begin inline asm
	{mul.f16 %rs65881,%rs65860,%rs65866;
}
	// end inline asm
	// begin inline asm
	{add.f16 %rs65884,%rs65860,%rs65881;
}
	// end inline asm
	// begin inline asm
	{mul.f16 %rs65887,%rs65866,%rs65872;
}
	// end inline asm
	// begin inline asm
	{add.f16 %rs65890,%rs65866,%rs65887;
}
	// end inline asm
	// begin inline asm
	{mul.f16 %rs65893,%rs65872,%rs65878;
}
	// end inline asm
	// begin inline asm
	{add.f16 %rs65896,%rs65872,%rs65893;
}
	// end inline asm
	// begin inline asm
	{mul.f16 %rs65899,%rs65878,%rs65884;
}
	// end inline asm
	// begin inline asm
	{add.f16 %rs65902,%rs65878,%rs65899;
}
	// end inline asm
	// begin inline asm
	{mul.f16 %rs65905,%rs65884,%rs65890;
}
	// end inline asm
	// begin inline asm
	{add.f16 %rs65908,%rs65884,%rs65905;
}
	// end inline asm
	// begin inline asm
	{mul.f16 %rs65911,%rs65890,%rs65896;
}
	// end inline asm
	// begin inline asm
	{add.f16 %rs65914,%rs65890,%rs65911;
}
	// end inline asm
	// begin inline asm
	{mul.f16 %rs65917,%rs65896,%rs65902;
}
	// end inline asm
	// begin inline asm
	{add.f16 %rs65920,%rs65896,%rs65917;
}
	// end inline asm
	// begin inline asm
	{mul.f16 %rs65923,%rs65902,%rs65908;
}
	// end inline asm
	// begin inline asm
	{add.f16 %rs65926,%rs65902,%rs65923;
}
	// end inline asm
	// begin inline asm
	{mul.f16 %rs65929,%rs65908,%rs65914;
}
	// end inline asm
	// begin inline asm
	{add.f16 %rs65932,%rs65908,%rs65929;
}
	// end inline asm
	// begin inline asm
	{mul.f16 %rs65935,%rs65914,%rs65920;
}
	// end inline asm
	// begin inline asm
	{add.f16 %rs65938,%rs65914,%rs65935;
}
	// end inline asm
	// begin inline asm
	{mul.f16 %rs65941,%rs65920,%rs65926;
}
	// end inline asm
	// begin inline asm
	{add.f16 %rs65944,%rs65920,%rs65941;
}
	// end inline asm
	// begin inline asm
	{mul.f16 %rs65947,%rs65926,%rs65932;
}
	// end inline asm
	// begin inline asm
	{add.f16 %rs65950,%rs65926,%rs65947;
}
	// end inline asm
	// begin inline asm
	{mul.f16 %rs65953,%rs65932,%rs65938;
}
	// end inline asm
	// begin inline asm
	{add.f16 %rs65956,%rs65932,%rs65953;
}
	// end inline asm
	// begin inline asm
	{mul.f16 %rs65959,%rs65938,%rs65944;
}
	// end inline asm
	// begin inline asm
	{add.f16 %rs65962,%rs65938,%rs65959;
}
	// end inline asm
	// begin inline asm
	{mul.f16 %rs65965,%rs65944,%rs65950;
}
	// end inline asm
	// begin inline asm
	{add.f16 %rs65968,%rs65944,%rs65965;
}
	// end inline asm
	// begin inline asm
	{mul.f16 %rs65971,%rs65950,%rs65956;
}
	// end inline asm
	// begin inline asm
	{add.f16 %rs65974,%rs65950,%rs65971;
}
	// end inline asm
	// begin inline asm
	{mul.f16 %rs65977,%rs65956,%rs65962;
}
	// end inline asm
	// begin inline asm
	{add.f16 %rs65980,%rs65956,%rs65977;
}
	// end inline asm
	// begin inline asm
	{mul.f16 %rs65983,%rs65962,%rs65968;
}
	// end inline asm
	// begin inline asm
	{add.f16 %rs65986,%rs65962,%rs65983;
}
	// end inline asm
	// begin inline asm
	{mul.f16 %rs65989,%rs65968,%rs65974;
}
	// end inline asm
	// begin inline asm
	{add.f16 %rs65992,%rs65968,%rs65989;
}
	// end inline asm
	// begin inline asm
	{mul.f16 %rs65995,%rs65974,%rs65980;
}
	// end inline asm
	// begin inline asm
	{add.f16 %rs65998,%rs65974,%rs65995;
}
	// end inline asm
	// begin inline asm
	{mul.f16 %rs66001,%rs65980,%rs65986;
}
	// end inline asm
	// begin inline asm
	{add.f16 %rs66004,%rs65980,%rs66001;
}
	// end inline asm
	// begin inline asm
	{mul.f16 %rs66007,%rs65986,%rs65992;
}
	// end inline asm
	// begin inline asm
	{add.f16 %rs66010,%rs65986,%rs66007;
}
	// end inline asm
	// begin inline asm
	{mul.f16 %rs66013,%rs65992,%rs65998;
}
	// end inline asm
	// begin inline asm
	{add.f16 %rs66016,%rs65992,%rs66013;
}
	// end inline asm
	// begin inline asm
	{mul.f16 %rs66019,%rs65998,%rs66004;
}
	// end inline asm
	// begin inline asm
	{add.f16 %rs66022,%rs65998,%rs66019;
}
	// end inline asm
	// begin inline asm
	{mul.f16 %rs66025,%rs66004,%rs66010;
}
	// end inline asm
	// begin inline asm
	{add.f16 %rs66028,%rs66004,%rs66025;
}
	// end inline asm
	// begin inline asm
	{mul.f16 %rs66031,%rs66010,%rs66016;
}
	// end inline asm
	// begin inline asm
	{add.f16 %rs66034,%rs66010,%rs66031;
}
	// end inline asm
	// begin inline asm
	{mul.f16 %rs66037,%rs66016,%rs66022;
}
	// end inline asm
	// begin inline asm
	{add.f16 %rs66040,%rs66016,%rs66037;
}
	// end inline asm
	// begin inline asm
	{mul.f16 %rs66043,%rs66022,%rs66028;
}
	// end inline asm
	// begin inline asm
	{add.f16 %rs66046,%rs66022,%rs66043;
}
	// end inline asm
	// begin inline asm
	{mul.f16 %rs66049,%rs66028,%rs66034;
}
	// end inline asm
	// begin inline asm
	{add.f16 %rs66052,%rs66028,%rs66049;
}
	// end inline asm
	// begin inline asm
	{mul.f16 %rs66055,%rs66034,%rs66040;
}
	// end inline asm
	// begin inline asm
	{add.f16 %rs66058,%rs66034,%rs66055;
}
	// end inline asm
	// begin inline asm
	{mul.f16 %rs66061,%rs66040,%rs66046;
}
	// end inline asm
	// begin inline asm
	{add.f16 %rs66064,%rs66040,%rs66061;
}
	// end inline asm
	// begin inline asm
	{mul.f16 %rs66067,%rs66046,%rs66052;
}
	// end inline asm
	// begin inline asm
	{add.f16 %rs66070,%rs66046,%rs66067;
}
	// end inline asm
	// begin inline asm
	{mul.f16 %rs66073,%rs66052,%rs66058;
}
	// end inline asm
	// begin inline asm
	{add.f16 %rs66076,%rs66052,%rs66073;
}
	// end inline asm
	// begin inline asm
	{mul.f16 %rs66079,%rs66058,%rs66064;
}
	// end inline asm
	// begin inline asm
	{add.f16 %rs66082,%rs66058,%rs66079;
}
	// end inline asm
	// begin inline asm
	{mul.f16 %rs66085,%rs66064,%rs66070;
}
	// end inline asm
	// begin inline asm
	{add.f16 %rs66088,%rs66064,%rs66085;
}
	// end inline asm
	// begin inline asm
	{mul.f16 %rs66091,%rs66070,%rs66076;
}
	// end inline asm
	// begin inline asm
	{add.f16 %rs66094,%rs66070,%rs66091;
}
	// end inline asm
	// begin inline asm
	{mul.f16 %rs66097,%rs66076,%rs66082;
}
	// end inline asm
	// begin inline asm
	{add.f16 %rs66100,%rs66076,%rs66097;
}
	// end inline asm
	// begin inline asm
	{mul.f16 %rs66103,%rs66082,%rs66088;
}
	// end inline asm
	// begin inline asm
	{add.f16 %rs66106,%rs66082,%rs66103;
}
	// end inline asm
	// begin inline asm
	{mul.f16 %rs66109,%rs66088,%rs66094;
}
	// end inline asm
	// begin inline asm
	{add.f16 %rs66112,%rs66088,%rs66109;
}
	// end inline asm
	// begin inline asm
	{mul.f16 %rs66115,%rs66094,%rs66100;
}
	// end inline asm
	// begin inline asm
	{add.f16 %rs66118,%rs66094,%rs66115;
}
	// end inline asm
	// begin inline asm
	{mul.f16 %rs66121,%rs66100,%rs66106;
}
	// end inline asm
	// begin inline asm
	{add.f16 %rs66124,%rs66100,%rs66121;
}
	// end inline asm
	// begin inline asm
	{mul.f16 %rs66127,%rs66106,%rs66112;
}
	// end inline asm
	// begin inline asm
	{add.f16 %rs66130,%rs66106,%rs66127;
}
	// end inline asm
	// begin inline asm
	{mul.f16 %rs66133,%rs66112,%rs66118;
}
	// end inline asm
	// begin inline asm
	{add.f16 %rs66136,%rs66112,%rs66133;
}
	// end inline asm
	// begin inline asm
	{mul.f16 %rs66139,%rs66118,%rs66124;
}
	// end inline asm
	// begin inline asm
	{add.f16 %rs66142,%rs66118,%rs66139;
}
	// end inline asm
	// begin inline asm
	{mul.f16 %rs66145,%rs66124,%rs66130;
}
	// end inline asm
	// begin inline asm
	{add.f16 %rs66148,%rs66124,%rs66145;
}
	// end inline asm
	// begin inline asm
	{mul.f16 %rs66151,%rs66130,%rs66136;
}
	// end inline asm
	// begin inline asm
	{add.f16 %rs66154,%rs66130,%rs66151;
}
	// end inline asm
	// begin inline asm
	{mul.f16 %rs66157,%rs66136,%rs66142;
}
	// end inline asm
	// begin inline asm
	{add.f16 %rs66160,%rs66136,%rs66157;
}
	// end inline asm
	// begin inline asm
	{mul.f16 %rs66163,%rs66142,%rs66148;
}
	// end inline asm
	// begin inline asm
	{add.f16 %rs66166,%rs66142,%rs66163;
}
	// end inline asm
	// begin inline asm
	{mul.f16 %rs66169,%rs66148,%rs66154;
}
	// end inline asm
	// begin inline asm
	{add.f16 %rs66172,%rs66148,%rs66169;
}
	// end inline asm
	// begin inline asm
	{mul.f16 %rs66175,%rs66154,%rs66160;
}
	// end inline asm
	// begin inline asm
	{add.f16 %rs66178,%rs66154,%rs66175;
}
	// end inline asm
	// begin inline asm
	{mul.f16 %rs66181,%rs66160,%rs66166;
}
	// end inline asm
	// begin inline asm
	{add.f16 %rs66184,%rs66160,%rs66181;
}
	// end inline asm
	// begin inline asm
	{mul.f16 %rs66187,%rs66166,%rs66172;
}
	// end inline asm
	// begin inline asm
	{add.f16 %rs66190,%rs66166,%rs66187;
}
	// end inline asm
	// begin inline asm
	{mul.f16 %rs66193,%rs66172,%rs66178;
}
	// end inline asm
	// begin inline asm
	{add.f16 %rs66196,%rs66172,%rs66193;
}
	// end inline asm
	// begin inline asm
	{mul.f16 %rs66199,%rs66178,%rs66184;
}
	// end inline asm
	// begin inline asm
	{add.f16 %rs66202,%rs66178,%rs66199;
}
	// end inline asm
	// begin inline asm
	{mul.f16 %rs66205,%rs66184,%rs66190;
}
	// end inline asm
	// begin inline asm
	{add.f16 %rs66208,%rs66184,%rs66205;
}
	// end inline asm
	// begin inline asm
	{mul.f16 %rs66211,%rs66190,%rs66196;
}
	// end inline asm
	// begin inline asm
	{add.f16 %rs66214,%rs66190,%rs66211;
}
	// end inline asm
	// begin inline asm
	{mul.f16 %rs66217,%rs66196,%rs66202;
}
	// end inline asm
	// begin inline asm
	{add.f16 %rs66220,%rs66196,%rs66217;
}
	// end inline asm
	// begin inline asm
	{mul.f16 %rs66223,%rs66202,%rs66208;
}
	// end inline asm
	// begin inline asm
	{add.f16 %rs66226,%rs66202,%rs66223;
}
	// end inline asm
	// begin inline asm
	{mul.f16 %rs66229,%rs66208,%rs66214;
}
	// end inline asm
	// begin inline asm
	{add.f16 %rs66232,%rs66208,%rs66229;
}
	// end inline asm
	// begin inline asm
	{mul.f16 %rs66235,%rs66214,%rs66220;
}
	// end inline asm
	// begin inline asm
	{add.f16 %rs66238,%rs66214,%rs66235;
}
	// end inline asm
	// begin inline asm
	{mul.f16 %rs66241,%rs66220,%rs66226;
}
	// end inline asm
	// begin inline asm
	{add.f16 %rs66244,%rs66220,%rs66241;
}
	// end inline asm
	// begin inline asm
	{mul.f16 %rs66247,%rs66226,%rs66232;
}
	// end inline asm
	// begin inline asm
	{add.f16 %rs66250,%rs66226,%rs66247;
}
	// end inline asm
	// begin inline asm
	{mul.f16 %rs66253,%rs66232,%rs66238;
}
	// end inline asm
	// begin inline asm
	{add.f16 %rs66256,%rs66232,%rs66253;
}
	// end inline asm
	// begin inline asm
	{mul.f16 %rs66259,%rs66238,%rs66244;
}
	// end inline asm
	// begin inline asm
	{add.f16 %rs66262,%rs66238,%rs66259;
}
	// end inline asm
	// begin inline asm
	{mul.f16 %rs66265,%rs66244,%rs66250;
}
	// end inline asm
	// begin inline asm
	{add.f16 %rs66268,%rs66244,%rs66265;
}
	// end inline asm
	// begin inline asm
	{mul.f16 %rs66271,%rs66250,%rs66256;
}
	// end inline asm
	// begin inline asm
	{add.f16 %rs66274,%rs66250,%rs66271;
}
	// end inline asm
	// begin inline asm
	{mul.f16 %rs66277,%rs66256,%rs66262;
}
	// end inline asm
	// begin inline asm
	{add.f16 %rs66280,%rs66256,%rs66277;
}
	// end inline asm
	// begin inline asm
	{mul.f16 %rs66283,%rs66262,%rs66268;
}
	// end inline asm
	// begin inline asm
	{add.f16 %rs66286,%rs66262,%rs66283;
}
	// end inline asm
	// begin inline asm
	{mul.f16 %rs66289,%rs66268,%rs66274;
}
	// end inline asm
	// begin inline asm
	{add.f16 %rs66292,%rs66268,%rs66289;
}
	// end inline asm
	// begin inline asm
	{mul.f16 %rs66295,%rs66274,%rs66280;
}
	// end inline asm
	// begin inline asm
	{add.f16 %rs66298,%rs66274,%rs66295;
}
	// end inline asm
	// begin inline asm
	{mul.f16 %rs66301,%rs66280,%rs66286;
}
	// end inline asm
	// begin inline asm
	{add.f16 %rs66304,%rs66280,%rs66301;
}
	// end inline asm
	// begin inline asm
	{mul.f16 %rs66307,%rs66286,%rs66292;
}
	// end inline asm
	// begin inline asm
	{add.f16 %rs66310,%rs66286,%rs66307;
}
	// end inline asm
	// begin inline asm
	{mul.f16 %rs66313,%rs66292,%rs66298;
}
	// end inline asm
	// begin inline asm
	{add.f16 %rs66316,%rs66292,%rs66313;
}
	// end inline asm
	// begin inline asm
	{mul.f16 %rs66319,%rs66298,%rs66304;
}
	// end inline asm
	// begin inline asm
	{add.f16 %rs66322,%rs66298,%rs66319;
}
	// end inline asm
	// begin inline asm
	{mul.f16 %rs66325,%rs66304,%rs66310;
}
	// end inline asm
	// begin inline asm
	{add.f16 %rs66328,%rs66304,%rs66325;
}
	// end inline asm
	// begin inline asm
	{mul.f16 %rs66331,%rs66310,%rs66316;
}
	// end inline asm
	// begin inline asm
	{add.f16 %rs66334,%rs66310,%rs66331;
}
	// end inline asm
	// begin inline asm
	{mul.f16 %rs66337,%rs66316,%rs66322;
}
	// end inline asm
	// begin inline asm
	{add.f16 %rs66340,%rs66316,%rs66337;
}
	// end inline asm
	// begin inline asm
	{mul.f16 %rs66343,%rs66322,%rs66328;
}
	// end inline asm
	// begin inline asm
	{add.f16 %rs66346,%rs66322,%rs66343;
}
	// end inline asm
	// begin inline asm
	{mul.f16 %rs66349,%rs66328,%rs66334;
}
	// end inline asm
	// begin inline asm
	{add.f16 %rs66352,%rs66328,%rs66349;
}
	// end inline asm
	// begin inline asm
	{mul.f16 %rs66355,%rs66334,%rs66340;
}
	// end inline asm
	// begin inline asm
	{add.f16 %rs66358,%rs66334,%rs66355;
}
	// end inline asm
	// begin inline asm
	{mul.f16 %rs66361,%rs66340,%rs66346;
}
	// end inline asm
	// begin inline asm
	{add.f16 %rs66364,%rs66340,%rs66361;
}
	// end inline asm
	// begin inline asm
	{mul.f16 %rs66367,%rs66346,%rs66352;
}
	// end inline asm
	// begin inline asm
	{add.f16 %rs66370,%rs66346,%rs66367;
}
	// end inline asm
	// begin inline asm
	{mul.f16 %rs66373,%rs66352,%rs66358;
}
	// end inline asm
	// begin inline asm
	{add.f16 %rs66376,%rs66352,%rs66373;
}
	// end inline asm
	// begin inline asm
	{mul.f16 %rs66379,%rs66358,%rs66364;
}
	// end inline asm
	// begin inline asm
	{add.f16 %rs66382,%rs66358,%rs66379;
}
	// end inline asm
	// begin inline asm
	{mul.f16 %rs66385,%rs66364,%rs66370;
}
	// end inline asm
	// begin inline asm
	{add.f16 %rs66388,%rs66364,%rs66385;
}
	// end inline asm
	// begin inline asm
	{mul.f16 %rs66391,%rs66370,%rs66376;
}
	// end inline asm
	// begin inline asm
	{add.f16 %rs66394,%rs66370,%rs66391;
}
	// end inline asm
	// begin inline asm
	{mul.f16 %rs66397,%rs66376,%rs66382;
}
	// end inline asm
	// begin inline asm
	{add.f16 %rs66400,%rs66376,%rs66397;
}
	// end inline asm
	// begin inline asm
	{mul.f16 %rs66403,%rs66382,%rs66388;
}
	// end inline asm
	// begin inline asm
	{add.f16 %rs66406,%rs66382,%rs66403;
}
	// end inline asm
	// begin inline asm
	{mul.f16 %rs66409,%rs66388,%rs66394;
}
	// end inline asm
	// begin inline asm
	{add.f16 %rs66412,%rs66388,%rs66409;
}
	// end inline asm
	// begin inline asm
	{mul.f16 %rs66415,%rs66394,%rs66400;
}
	// end inline asm
	// begin inline asm
	{add.f16 %rs66418,%rs66394,%rs66415;
}
	// end inline asm
	// begin inline asm
	{mul.f16 %rs66421,%rs66400,%rs66406;
}
	// end inline asm
	// begin inline asm
	{add.f16 %rs66424,%rs66400,%rs66421;
}
	// end inline asm
	// begin inline asm
	{mul.f16 %rs66427,%rs66406,%rs66412;
}
	// end inline asm
	// begin inline asm
	{add.f16 %rs66430,%rs66406,%rs66427;
}
	// end inline asm
	// begin inline asm
	{mul.f16 %rs66433,%rs66412,%rs66418;
}
	// end inline asm
	// begin inline asm
	{add.f16 %rs66436,%rs66412,%rs66433;
}
	// end inline asm
	// begin inline asm
	{mul.f16 %rs66439,%rs66418,%rs66424;
}
	// end inline asm
	// begin inline asm
	{add.f16 %rs66442,%rs66418,%rs66439;
}
	// end inline asm
	// begin inline asm
	{mul.f16 %rs66445,%rs66424,%rs66430;
}
	// end inline asm
	// begin inline asm
	{add.f16 %rs66448,%rs66424,%rs66445;
}
	// end inline asm
	// begin inline asm
	{mul.f16 %rs66451,%rs66430,%rs66436;
}
	// end inline asm
	// begin inline asm
	{add.f16 %rs66454,%rs66430,%rs66451;
}
	// end inline asm
	// begin inline asm
	{mul.f16 %rs66457,%rs66436,%rs66442;
}
	// end inline asm
	// begin inline asm
	{add.f16 %rs66460,%rs66436,%rs66457;
}
	// end inline asm
	// begin inline asm
	{mul.f16 %rs66463,%rs66442,%rs66448;
}
	// end inline asm
	// begin inline asm
	{add.f16 %rs66466,%rs66442,%rs66463;
}
	// end inline asm
	// begin inline asm
	{mul.f16 %rs66469,%rs66448,%rs66454;
}
	// end inline asm
	// begin inline asm
	{add.f16 %rs66472,%rs66448,%rs66469;
}
	// end inline asm
	// begin inline asm
	{mul.f16 %rs66475,%rs66454,%rs66460;
}
	// end inline asm
	// begin inline asm
	{add.f16 %rs66478,%rs66454,%rs66475;
}
	// end inline asm
	// begin inline asm
	{mul.f16 %rs66481,%rs66460,%rs66466;
}
	// end inline asm
	// begin inline asm
	{add.f16 %rs66484,%rs66460,%rs66481;
}
	// end inline asm
	// begin inline asm
	{mul.f16 %rs66487,%rs66466,%rs66472;
}
	// end inline asm
	// begin inline asm
	{add.f16 %rs66490,%rs66466,%rs66487;
}
	// end inline asm
	// begin inline asm
	{mul.f16 %rs66493,%rs66472,%rs66478;
}
	// end inline asm
	// begin inline asm
	{add.f16 %rs66496,%rs66472,%rs66493;
}
	// end inline asm
	// begin inline asm
	{mul.f16 %rs66499,%rs66478,%rs66484;
}
	// end inline asm
	// begin inline asm
	{add.f16 %rs66502,%rs66478,%rs66499;
}
	// end inline asm
	// begin inline asm
	{mul.f16 %rs66505,%rs66484,%rs66490;
}
	// end inline asm
	// begin inline asm
	{add.f16 %rs66508,%rs66484,%rs66505;
}
	// end inline asm
	// begin inline asm
	{mul.f16 %rs66511,%rs66490,%rs66496;
}
	// end inline asm
	// begin inline asm
	{add.f16 %rs66514,%rs66490,%rs66511;
}
	// end inline asm
	// begin inline asm
	{mul.f16 %rs66517,%rs66496,%rs66502;
}
	// end inline asm
	// begin inline asm
	{add.f16 %rs66520,%rs66496,%rs66517;
}
	// end inline asm
	// begin inline asm
	{mul.f16 %rs66523,%rs66502,%rs66508;
}
	// end inline asm
	// begin inline asm
	{add.f16 %rs66526,%rs66502,%rs66523;
}
	// end inline asm
	// begin inline asm
	{mul.f16 %rs66529,%rs66508,%rs66514;
}
	// end inline asm
	// begin inline asm
	{add.f16 %rs66532,%rs66508,%rs66529;
}
	// end inline asm
	// begin inline asm
	{mul.f16 %rs66535,%rs66514,%rs66520;
}
	// end inline asm
	// begin inline asm
	{add.f16 %rs66538,%rs66514,%rs66535;
}
	// end inline asm
	// begin inline asm
	{mul.f16 %rs66541,%rs66520,%rs66526;
}
	// end inline asm
	// begin inline asm
	{add.f16 %rs66544,%rs66520,%rs66541;
}
	// end inline asm
	// begin inline asm
	{mul.f16 %rs66547,%rs66526,%rs66532;
}
	// end inline asm
	// begin inline asm
	{add.f16 %rs66550,%rs66526,%rs66547;
}
	// end inline asm
	// begin inline asm
	{mul.f16 %rs66553,%rs66532,%rs66538;
}
	// end inline asm
	// begin inline asm
	{add.f16 %rs66556,%rs66532,%rs66553;
}
	// end inline asm
	// begin inline asm
	{mul.f16 %rs66559,%rs66538,%rs66544;
}
	// end inline asm
	// begin inline asm
	{add.f16 %rs66562,%rs66538,%rs66559;
}
	// end inline asm
	// begin inline asm
	{mul.f16 %rs66565,%rs66544,%rs66550;
}
	// end inline asm
	// begin inline asm
	{add.f16 %rs66568,%rs66544,%rs66565;
}
	// end inline asm
	// begin inline asm
	{mul.f16 %rs66571,%rs66550,%rs66556;
}
	// end inline asm
	// begin inline asm
	{add.f16 %rs66574,%rs66550,%rs66571;
}
	// end inline asm
	// begin inline asm
	{mul.f16 %rs66577,%rs66556,%rs66562;
}
	// end inline asm
	// begin inline asm
	{add.f16 %rs66580,%rs66556,%rs66577;
}
	// end inline asm
	// begin inline asm
	{mul.f16 %rs66583,%rs66562,%rs66568;
}
	// end inline asm
	// begin inline asm
	{add.f16 %rs66586,%rs66562,%rs66583;
}
	// end inline asm
	// begin inline asm
	{mul.f16 %rs66589,%rs66568,%rs66574;
}
	// end inline asm
	// begin inline asm
	{add.f16 %rs66592,%rs66568,%rs66589;
}
	// end inline asm
	// begin inline asm
	{mul.f16 %rs66595,%rs66574,%rs66580;
}
	// end inline asm
	// begin inline asm
	{add.f16 %rs66598,%rs66574,%rs66595;
}
	// end inline asm
	// begin inline asm
	{mul.f16 %rs66601,%rs66580,%rs66586;
}
	// end inline asm
	// begin inline asm
	{add.f16 %rs66604,%rs66580,%rs66601;
}
	// end inline asm
	// begin inline asm
	{mul.f16 %rs66607,%rs66586,%rs66592;
}
	// end inline asm
	// begin inline asm
	{add.f16 %rs66610,%rs66586,%rs66607;
}
	// end inline asm
	// begin inline asm
	{mul.f16 %rs66613,%rs66592,%rs66598;
}
	// end inline asm
	// begin inline asm
	{add.f16 %rs66616,%rs66592,%rs66613;
}
	// end inline asm
	// begin inline asm
	{mul.f16 %rs66619,%rs66598,%rs66604;
}
	// end inline asm
	// begin inline asm
	{add.f16 %rs66622,%rs66598,%rs66619;
}
	// end inline asm
	// begin inline asm
	{mul.f16 %rs66625,%rs66604,%rs66610;
}
	// end inline asm
	// begin inline asm
	{add.f16 %rs66628,%rs66604,%rs66625;
}
	// end inline asm
	// begin inline asm
	{mul.f16 %rs66631,%rs66610,%rs66616;
}
	// end inline asm
	// begin inline asm
	{add.f16 %rs66634,%rs66610,%rs66631;
}
	// end inline asm
	// begin inline asm
	{mul.f16 %rs66637,%rs66616,%rs66622;
}
	// end inline asm
	// begin inline asm
	{add.f16 %rs66640,%rs66616,%rs66637;
}
	// end inline asm
	// begin inline asm
	{mul.f16 %rs66643,%rs66622,%rs66628;
}
	// end inline asm
	// begin inline asm
	{add.f16 %rs66646,%rs66622,%rs66643;
}
	// end inline asm
	// begin inline asm
	{mul.f16 %rs66649,%rs66628,%rs66634;
}
	// end inline asm
	// begin inline asm
	{add.f16 %rs66652,%rs66628,%rs66649;
}
	// end inline asm
	// begin inline asm
	{mul.f16 %rs66655,%rs66634,%rs66640;
}
	// end inline asm
	// begin inline asm
	{add.f16 %rs66658,%rs66634,%rs66655;
}
	// end inline asm
	// begin inline asm
	{mul.f16 %rs66661,%rs66640,%rs66646;
}
	// end inline asm
	// begin inline asm
	{add.f16 %rs66664,%rs66640,%rs66661;
}
	// end inline asm
	// begin inline asm
	{mul.f16 %rs66667,%rs66646,%rs66652;
}
	// end inline asm
	// begin inline asm
	{add.f16 %rs66670,%rs66646,%rs66667;
}
	// end inline asm
	// begin inline asm
	{mul.f16 %rs66673,%rs66652,%rs66658;
}
	// end inline asm
	// begin inline asm
	{add.f16 %rs66676,%rs66652,%rs66673;
}
	// end inline asm
	// begin inline asm
	{mul.f16 %rs66679,%rs66658,%rs66664;
}
	// end inline asm
	// begin inline asm
	{add.f16 %rs66682,%rs66658,%rs66679;
}
	// end inline asm
	// begin inline asm
	{mul.f16 %rs66685,%rs66664,%rs66670;
}
	// end inline asm
	// begin inline asm
	{add.f16 %rs66688,%rs66664,%rs66685;
}
	// end inline asm
	// begin inline asm
	{mul.f16 %rs66691,%rs66670,%rs66676;
}
	// end inline asm
	// begin inline asm
	{add.f16 %rs66694,%rs66670,%rs66691;
}
	// end inline asm
	// begin inline asm
	{mul.f16 %rs66697,%rs66676,%rs66682;
}
	// end inline asm
	// begin inline asm
	{add.f16 %rs66700,%rs66676,%rs66697;
}
	// end inline asm
	// begin inline asm
	{mul.f16 %rs66703,%rs66682,%rs66688;
}
	// end inline asm
	// begin inline asm
	{add.f16 %rs66706,%rs66682,%rs66703;
}
	// end inline asm
	// begin inline asm
	{mul.f16 %rs66709,%rs66688,%rs66694;
}
	// end inline asm
	// begin inline asm
	{add.f16 %rs66712,%rs66688,%rs66709;
}
	// end inline asm
	// begin inline asm
	{mul.f16 %rs66715,%rs66694,%rs66700;
}
	// end inline asm
	// begin inline asm
	{add.f16 %rs66718,%rs66694,%rs66715;
}
	// end inline asm
	// begin inline asm
	{mul.f16 %rs66721,%rs66700,%rs66706;
}
	// end inline asm
	// begin inline asm
	{add.f16 %rs66724,%rs66700,%rs66721;
}
	// end inline asm
	// begin inline asm
	{mul.f16 %rs66727,%rs66706,%rs66712;
}
	// end inline asm
	// begin inline asm
	{add.f16 %rs66730,%rs66706,%rs66727;
}
	// end inline asm
	// begin inline asm
	{mul.f16 %rs66733,%rs66712,%rs66718;
}
	// end inline asm
	// begin inline asm
	{add.f16 %rs66736,%rs66712,%rs66733;
}
	// end inline asm
	// begin inline asm
	{mul.f16 %rs66739,%rs66718,%rs66724;
}
	// end inline asm
	// begin inline asm
	{add.f16 %rs66742,%rs66718,%rs66739;
}
	// end inline asm
	// begin inline asm
	{mul.f16 %rs66745,%rs66724,%rs66730;
}
	// end inline asm
	// begin inline asm
	{add.f16 %rs66748,%rs66724,%rs66745;
}
	// end inline asm
	// begin inline asm
	{mul.f16 %rs66751,%rs66730,%rs66736;
}
	// end inline asm
	// begin inline asm
	{add.f16 %rs66754,%rs66730,%rs66751;
}
	// end inline asm
	// begin inline asm
	{mul.f16 %rs66757,%rs66736,%rs66742;
}
	// end inline asm
	// begin inline asm
	{add.f16 %rs66760,%rs66736,%rs66757;
}
	// end inline asm
	// begin inline asm
	{mul.f16 %rs66763,%rs66742,%rs66748;
}
	// end inline asm
	// begin inline asm
	{add.f16 %rs66766,%rs66742,%rs66763;
}
	// end inline asm
	// begin inline asm
	{mul.f16 %rs66769,%rs66748,%rs66754;
}
	// end inline asm
	// begin inline asm
	{add.f16 %rs66772,%rs66748,%rs66769;
}
	// end inline asm
	// begin inline asm
	{mul.f16 %rs66775,%rs66754,%rs66760;
}
	// end inline asm
	// begin inline asm
	{add.f16 %rs66778,%rs66754,%rs66775;
}
	// end inline asm
	// begin inline asm
	{mul.f16 %rs66781,%rs66760,%rs66766;
}
	// end inline asm
	// begin inline asm
	{add.f16 %rs66784,%rs66760,%rs66781;
}
	// end inline asm
	// begin inline asm
	{mul.f16 %rs66787,%rs66766,%rs66772;
}
	// end inline asm
	// begin inline asm
	{add.f16 %rs66790,%rs66766,%rs66787;
}
	// end inline asm
	// begin inline asm
	{mul.f16 %rs66793,%rs66772,%rs66778;
}
	// end inline asm
	// begin inline asm
	{add.f16 %rs66796,%rs66772,%rs66793;
}
	// end inline asm
	// begin inline asm
	{mul.f16 %rs66799,%rs66778,%rs66784;
}
	// end inline asm
	// begin inline asm
	{add.f16 %rs66802,%rs66778,%rs66799;
}
	// end inline asm
	// begin inline asm
	{mul.f16 %rs66805,%rs66784,%rs66790;
}
	// end inline asm
	// begin inline asm
	{add.f16 %rs66808,%rs66784,%rs66805;
}
	// end inline asm
	// begin inline asm
	{mul.f16 %rs66811,%rs66790,%rs66796;
}
	// end inline asm
	// begin inline asm
	{add.f16 %rs66814,%rs66790,%rs66811;
}
	// end inline asm
	// begin inline asm
	{mul.f16 %rs66817,%rs66796,%rs66802;
}
	// end inline asm
	// begin inline asm
	{add.f16 %rs66820,%rs66796,%rs66817;
}
	// end inline asm
	// begin inline asm
	{mul.f16 %rs66823,%rs66802,%rs66808;
}
	// end inline asm
	// begin inline asm
	{add.f16 %rs66826,%rs66802,%rs66823;
}
	// end inline asm
	// begin inline asm
	{mul.f16 %rs66829,%rs66808,%rs66814;
}
	// end inline asm
	// begin inline asm
	{add.f16 %rs66832,%rs66808,%rs66829;
}
	// end inline asm
	// begin inline asm
	{mul.f16 %rs66835,%rs66814,%rs66820;
}
	// end inline asm
	// begin inline asm
	{add.f16 %rs66838,%rs66814,%rs66835;
}
	// end inline asm
	// begin inline asm
	{mul.f16 %rs66841,%rs66820,%rs66826;
}
	// end inline asm
	// begin inline asm
	{add.f16 %rs66844,%rs66820,%rs66841;
}
	// end inline asm
	// begin inline asm
	{mul.f16 %rs66847,%rs66826,%rs66832;
}
	// end inline asm
	// begin inline asm
	{add.f16 %rs66850,%rs66826,%rs66847;
}
	// end inline asm
	// begin inline asm
	{mul.f16 %rs66853,%rs66832,%rs66838;
}
	// end inline asm
	// begin inline asm
	{add.f16 %rs66856,%rs66832,%rs66853;
}
	// end inline asm
	// begin inline asm
	{mul.f16 %rs66859,%rs66838,%rs66844;
}
	// end inline asm
	// begin inline asm
	{add.f16 %rs66862,%rs66838,%rs66859;
}
	// end inline asm
	// begin inline asm
	{mul.f16 %rs66865,%rs66844,%rs66850;
}
	// end inline asm
	// begin inline asm
	{add.f16 %rs66868,%rs66844,%rs66865;
}
	// end inline asm
	// begin inline asm
	{mul.f16 %rs66871,%rs66850,%rs66856;
}
	// end inline asm
	// begin inline asm
	{add.f16 %rs66874,%rs66850,%rs66871;
}
	// end inline asm
	// begin inline asm
	{mul.f16 %rs66877,%rs66856,%rs66862;
}
	// end inline asm
	// begin inline asm
	{add.f16 %rs66880,%rs66856,%rs66877;
}
	// end inline asm
	// begin inline asm
	{mul.f16 %rs66883,%rs66862,%rs66868;
}
	// end inline asm
	// begin inline asm
	{add.f16 %rs66886,%rs66862,%rs66883;
}
	// end inline asm
	// begin inline asm
	{mul.f16 %rs66889,%rs66868,%rs66874;
}
	// end inline asm
	// begin inline asm
	{add.f16 %rs66892,%rs66868,%rs66889;
}
	// end inline asm
	// begin inline asm
	{mul.f16 %rs66895,%rs66874,%rs66880;
}
	// end inline asm
	// begin inline asm
	{add.f16 %rs66898,%rs66874,%rs66895;
}
	// end inline asm
	// begin inline asm
	{mul.f16 %rs66901,%rs66880,%rs66886;
}
	// end inline asm
	// begin inline asm
	{add.f16 %rs66904,%rs66880,%rs66901;
}
	// end inline asm
	// begin inline asm
	{mul.f16 %rs66907,%rs66886,%rs66892;
}
	// end inline asm
	// begin inline asm
	{add.f16 %rs66910,%rs66886,%rs66907;
}
	// end inline asm
	// begin inline asm
	{mul.f16 %rs66913,%rs66892,%rs66898;
}
	// end inline asm
	// begin inline asm
	{add.f16 %rs66916,%rs66892,%rs66913;
}
	// end inline asm
	// begin inline asm
	{mul.f16 %rs66919,%rs66898,%rs66904;
}
	// end inline asm
	// begin inline asm
	{add.f16 %rs66922,%rs66898,%rs66919;
}
	// end inline asm
	// begin inline asm
	{mul.f16 %rs66925,%rs66904,%rs66910;
}
	// end inline asm
	// begin inline asm
	{add.f16 %rs66928,%rs66904,%rs66925;
}
	// end inline asm
	// begin inline asm
	{mul.f16 %rs66931,%rs66910,%rs66916;
}
	// end inline asm
	// begin inline asm
	{add.f16 %rs66934,%rs66910,%rs66931;
}
	// end inline asm
	// begin inline asm
	{mul.f16 %rs66937,%rs66916,%rs66922;
}
	// end inline asm
	// begin inline asm
	{add.f16 %rs66940,%rs66916,%rs66937;
}
	// end inline asm
	// begin inline asm
	{mul.f16 %rs66943,%rs66922,%rs66928;
}
	// end inline asm
	// begin inline asm
	{add.f16 %rs66946,%rs66922,%rs66943;
}
	// end inline asm
	// begin inline asm
	{mul.f16 %rs66949,%rs66928,%rs66934;
}
	// end inline asm
	// begin inline asm
	{add.f16 %rs66952,%rs66928,%rs66949;
}
	// end inline asm
	// begin inline asm
	{mul.f16 %rs66955,%rs66934,%rs66940;
}
	// end inline asm
	// begin inline asm
	{add.f16 %rs66958,%rs66934,%rs66955;
}
	// end inline asm
	// begin inline asm
	{mul.f16 %rs66961,%rs66940,%rs66946;
}
	// end inline asm
	// begin inline asm
	{add.f16 %rs66964,%rs66940,%rs66961;
}
	// end inline asm
	// begin inline asm
	{mul.f16 %rs66967,%rs66946,%rs66952;
}
	// end inline asm
	// begin inline asm
	{add.f16 %rs66970,%rs66946,%rs66967;
}
	// end inline asm
	// begin inline asm
	{mul.f16 %rs66973,%rs66952,%rs66958;
}
	// end inline asm
	// begin inline asm
	{add.f16 %rs66976,%rs66952,%rs66973;
}
	// end inline asm
	// begin inline asm
	{mul.f16 %rs66979,%rs66958,%rs66964;
}
	// end inline asm
	// begin inline asm
	{add.f16 %rs66982,%rs66958,%rs66979;
}
	// end inline asm
	// begin inline asm
	{mul.f16 %rs66985,%rs66964,%rs66970;
}
	// end inline asm
	// begin inline asm
	{add.f16 %rs66988,%rs66964,%rs66985;
}
	// end inline asm
	// begin inline asm
	{mul.f16 %rs66991,%rs66970,%rs66976;
}
	// end inline asm
	// begin inline asm
	{add.f16 %rs66994,%rs66970,%rs66991;
}
	// end inline asm
	// begin inline asm
	{mul.f16 %rs66997,%rs66976,%rs66982;
}
	// end inline asm
	// begin inline asm
	{add.f16 %rs67000,%rs66976,%rs66997;
}
	// end inline asm
	// begin inline asm
	{mul.f16 %rs67003,%rs66982,%rs66988;
}
	// end inline asm
	// begin inline asm
	{add.f16 %rs67006,%rs66982,%rs67003;
}
	// end inline asm
	// begin inline asm
	{mul.f16 %rs67009,%rs66988,%rs66994;
}
	// end inline asm
	// begin inline asm
	{add.f16 %rs67012,%rs66988,%rs67009;
}
	// end inline asm
	// begin inline asm
	{mul.f16 %rs67015,%rs66994,%rs67000;
}
	// end inline asm
	// begin inline asm
	{add.f16 %rs67018,%rs66994,%rs67015;
}
	// end inline asm
	// begin inline asm
	{mul.f16 %rs67021,%rs67000,%rs67006;
}
	// end inline asm
	// begin inline asm
	{add.f16 %rs67024,%rs67000,%rs67021;
}
	// end inline asm
	// begin inline asm
	{mul.f16 %rs67027,%rs67006,%rs67012;
}
	// end inline asm
	// begin inline asm
	{add.f16 %rs67030,%rs67006,%rs67027;
}
	// end inline asm
	// begin inline asm
	{mul.f16 %rs67033,%rs67012,%rs67018;
}
	// end inline asm
	// begin inline asm
	{add.f16 %rs67036,%rs67012,%rs67033;
}
	// end inline asm
	// begin inline asm
	{mul.f16 %rs67039,%rs67018,%rs67024;
}
	// end inline asm
	// begin inline asm
	{add.f16 %rs67042,%rs67018,%rs67039;
}
	// end inline asm
	// begin inline asm
	{mul.f16 %rs67045,%rs67024,%rs67030;
}
	// end inline asm
	// begin inline asm
	{add.f16 %rs67048,%rs67024,%rs67045;
}
	// end inline asm
	// begin inline asm
	{mul.f16 %rs67051,%rs67030,%rs67036;
}
	// end inline asm
	// begin inline asm
	{add.f16 %rs67054,%rs67030,%rs67051;
}
	// end inline asm
	// begin inline asm
	{mul.f16 %rs67057,%rs67036,%rs67042;
}
	// end inline asm
	// begin inline asm
	{add.f16 %rs67060,%rs67036,%rs67057;
}
	// end inline asm
	// begin inline asm
	{mul.f16 %rs67063,%rs67042,%rs67048;
}
	// end inline asm
	// begin inline asm
	{add.f16 %rs67066,%rs67042,%rs67063;
}
	// end inline asm
	// begin inline asm
	{mul.f16 %rs67069,%rs67048,%rs67054;
}
	// end inline asm
	// begin inline asm
	{add.f16 %rs67072,%rs67048,%rs67069;
}
	// end inline asm
	// begin inline asm
	{mul.f16 %rs67075,%rs67054,%rs67060;
}
	// end inline asm
	// begin inline asm
	{add.f16 %rs67078,%rs67054,%rs67075;
}
	// end inline asm
	// begin inline asm
	{mul.f16 %rs67081,%rs67060,%rs67066;
}
	// end inline asm
	// begin inline asm
	{add.f16 %rs67084,%rs67060,%rs67081;
}
	// end inline asm
	// begin inline asm
	{mul.f16 %rs67087,%rs67066,%rs67072;
}
	// end inline asm
	// begin inline asm
	{add.f16 %rs67090,%rs67066,%rs67087;
}
	// end inline asm
	// begin inline asm
	{mul.f16 %rs67093,%rs67072,%rs67078;
}
	// end inline asm
	// begin inline asm
	{add.f16 %rs67096,%rs67072,%rs67093;
}
	// end inline asm
	// begin inline asm
	{mul.f16 %rs67099,%rs67078,%rs67084;
}
	// end inline asm
	// begin inline asm
	{add.f16 %rs67102,%rs67078,%rs67099;
}
	// end inline asm
	// begin inline asm
	{mul.f16 %rs67105,%rs67084,%rs67090;
}
	// end inline asm
	// begin inline asm
	{add.f16 %rs67108,%rs67084,%rs67105;
}
	// end inline asm
	// begin inline asm
	{mul.f16 %rs67111,%rs67090,%rs67096;
}
	// end inline asm
	// begin inline asm
	{add.f16 %rs67114,%rs67090,%rs67111;
}
	// end inline asm
	// begin inline asm
	{mul.f16 %rs67117,%rs67096,%rs67102;
}
	// end inline asm
	// begin inline asm
	{add.f16 %rs67120,%rs67096,%rs67117;
}
	// end inline asm
	// begin inline asm
	{mul.f16 %rs67123,%rs67102,%rs67108;
}
	// end inline asm
	// begin inline asm
	{add.f16 %rs67126,%rs67102,%rs67123;
}
	// end inline asm
	// begin inline asm
	{mul.f16 %rs67129,%rs67108,%rs67114;
}
	// end inline asm
	// begin inline asm
	{add.f16 %rs67132,%rs67108,%rs67129;
}
	// end inline asm
	// begin inline asm
	{mul.f16 %rs67135,%rs67114,%rs67120;
}
	// end inline asm
	// begin inline asm
	{add.f16 %rs67138,%rs67114,%rs67135;
}
	// end inline asm
	// begin inline asm
	{mul.f16 %rs67141,%rs67120,%rs67126;
}
	// end inline asm
	// begin inline asm
	{add.f16 %rs67144,%rs67120,%rs67141;
}
	// end inline asm
	// begin inline asm
	{mul.f16 %rs67147,%rs67126,%rs67132;
}
	// end inline asm
	// begin inline asm
	{add.f16 %rs67150,%rs67126,%rs67147;
}
	// end inline asm
	// begin inline asm
	{mul.f16 %rs67153,%rs67132,%rs67138;
}
	// end inline asm
	// begin inline asm
	{add.f16 %rs67156,%rs67132,%rs67153;
}
	// end inline asm
	// begin inline asm
	{mul.f16 %rs67159,%rs67138,%rs67144;
}
	// end inline asm
	// begin inline asm
	{add.f16 %rs67162,%rs67138,%rs67159;
}
	// end inline asm
	// begin inline asm
	{mul.f16 %rs67165,%rs67144,%rs67150;
}
	// end inline asm
	// begin inline asm
	{add.f16 %rs67168,%rs67144,%rs67165;
}
	// end inline asm
	// begin inline asm
	{mul.f16 %rs67171,%rs67150,%rs67156;
}
	// end inline asm
	// begin inline asm
	{add.f16 %rs67174,%rs67150,%rs67171;
}
	// end inline asm
	// begin inline asm
	{mul.f16 %rs67177,%rs67156,%rs67162;
}
	// end inline asm
	// begin inline asm
	{add.f16 %rs67180,%rs67156,%rs67177;
}
	// end inline asm
	// begin inline asm
	{mul.f16 %rs67183,%rs67162,%rs67168;
}
	// end inline asm
	// begin inline asm
	{add.f16 %rs67186,%rs67162,%rs67183;
}
	// end inline asm
	// begin inline asm
	{mul.f16 %rs67189,%rs67168,%rs67174;
}
	// end inline asm
	// begin inline asm
	{add.f16 %rs67192,%rs67168,%rs67189;
}
	// end inline asm
	// begin inline asm
	{mul.f16 %rs67195,%rs67174,%rs67180;
}
	// end inline asm
	// begin inline asm
	{add.f16 %rs67198,%rs67174,%rs67195;
}
	// end inline asm
	// begin inline asm
	{mul.f16 %rs67201,%rs67180,%rs67186;
}
	// end inline asm
	// begin inline asm
	{add.f16 %rs67204,%rs67180,%rs67201;
}
	// end inline asm
	// begin inline asm
	{mul.f16 %rs67207,%rs67186,%rs67192;
}
	// end inline asm
	// begin inline asm
	{add.f16 %rs67210,%rs67186,%rs67207;
}
	// end inline asm
	// begin inline asm
	{mul.f16 %rs67213,%rs67192,%rs67198;
}
	// end inline asm
	// begin inline asm
	{add.f16 %rs67216,%rs67192,%rs67213;
}
	// end inline asm
	// begin inline asm
	{mul.f16 %rs67219,%rs67198,%rs67204;
}
	// end inline asm
	// begin inline asm
	{add.f16 %rs67222,%rs67198,%rs67219;
}
	// end inline asm
	// begin inline asm
	{mul.f16 %rs67225,%rs67204,%rs67210;
}
	// end inline asm
	// begin inline asm
	{add.f16 %rs67228,%rs67204,%rs67225;
}
	// end inline asm
	// begin inline asm
	{mul.f16 %rs67231,%rs67210,%rs67216;
}
	// end inline asm
	// begin inline asm
	{add.f16 %rs67234,%rs67210,%rs67231;
}
	// end inline asm
	// begin inline asm
	{mul.f16 %rs67237,%rs67216,%rs67222;
}
	// end inline asm
	// begin inline asm
	{add.f16 %rs67240,%rs67216,%rs67237;
}
	// end inline asm
	// begin inline asm
	{mul.f16 %rs67243,%rs67222,%rs67228;
}
	// end inline asm
	// begin inline asm
	{add.f16 %rs67246,%rs67222,%rs67243;
}
	// end inline asm
	// begin inline asm
	{mul.f16 %rs67249,%rs67228,%rs67234;
}
	// end inline asm
	// begin inline asm
	{add.f16 %rs67252,%rs67228,%rs67249;
}
	// end inline asm
	// begin inline asm
	{mul.f16 %rs67255,%rs67234,%rs67240;
}
	// end inline asm
	// begin inline asm
	{add.f16 %rs67258,%rs67234,%rs67255;
}
	// end inline asm
	// begin inline asm
	{mul.f16 %rs67261,%rs67240,%rs67246;
}
	// end inline asm
	// begin inline asm
	{add.f16 %rs67264,%rs67240,%rs67261;
}
	// end inline asm
	// begin inline asm
	{mul.f16 %rs67267,%rs67246,%rs67252;
}
	// end inline asm
	// begin inline asm
	{add.f16 %rs67270,%rs67246,%rs67267;
}
	// end inline asm
	// begin inline asm
	{mul.f16 %rs67273,%rs67252,%rs67258;
}
	// end inline asm
	// begin inline asm
	{add.f16 %rs67276,%rs67252,%rs67273;
}
	// end inline asm
	// begin inline asm
	{mul.f16 %rs67279,%rs67258,%rs67264;
}
	// end inline asm
	// begin inline asm
	{add.f16 %rs67282,%rs67258,%rs67279;
}
	// end inline asm
	// begin inline asm
	{mul.f16 %rs67285,%rs67264,%rs67270;
}
	// end inline asm
	// begin inline asm
	{add.f16 %rs67288,%rs67264,%rs67285;
}
	// end inline asm
	// begin inline asm
	{mul.f16 %rs67291,%rs67270,%rs67276;
}
	// end inline asm
	// begin inline asm
	{add.f16 %rs67294,%rs67270,%rs67291;
}
	// end inline asm
	// begin inline asm
	{mul.f16 %rs67297,%rs67276,%rs67282;
}
	// end inline asm
	// begin inline asm
	{add.f16 %rs67300,%rs67276,%rs67297;
}
	// end inline asm
	// begin inline asm
	{mul.f16 %rs67303,%rs67282,%rs67288;
}
	// end inline asm
	// begin inline asm
	{add.f16 %rs67306,%rs67282,%rs67303;
}
	// end inline asm
	// begin inline asm
	{mul.f16 %rs67309,%rs67288,%rs67294;
}
	// end inline asm
	// begin inline asm
	{add.f16 %rs67312,%rs67288,%rs67309;
}
	// end inline asm
	// begin inline asm
	{mul.f16 %rs67315,%rs67294,%rs67300;
}
	// end inline asm
	// begin inline asm
	{add.f16 %rs67318,%rs67294,%rs67315;
}
	// end inline asm
	// begin inline asm
	{mul.f16 %rs67321,%rs67300,%rs67306;
}
	// end inline asm
	// begin inline asm
	{add.f16 %rs67324,%rs67300,%rs67321;
}
	// end inline asm
	// begin inline asm
	{mul.f16 %rs67327,%rs67306,%rs67312;
}
	// end inline asm
	// begin inline asm
	{add.f16 %rs67330,%rs67306,%rs67327;
}
	// end inline asm
	// begin inline asm
	{mul.f16 %rs67333,%rs67312,%rs67318;
}
	// end inline asm
	// begin inline asm
	{add.f16 %rs67336,%rs67312,%rs67333;
}
	// end inline asm
	// begin inline asm
	{mul.f16 %rs67339,%rs67318,%rs67324;
}
	// end inline asm
	// begin inline asm
	{add.f16 %rs67342,%rs67318,%rs67339;
}
	// end inline asm
	// begin inline asm
	{mul.f16 %rs67345,%rs67324,%rs67330;
}
	// end inline asm
	// begin inline asm
	{add.f16 %rs67348,%rs67324,%rs67345;
}
	// end inline asm
	// begin inline asm
	{mul.f16 %rs67351,%rs67330,%rs67336;
}
	// end inline asm
	// begin inline asm
	{add.f16 %rs67354,%rs67330,%rs67351;
}
	// end inline asm
	// begin inline asm
	{mul.f16 %rs67357,%rs67336,%rs67342;
}
	// end inline asm
	// begin inline asm
	{add.f16 %rs67360,%rs67336,%rs67357;
}
	// end inline asm
	// begin inline asm
	{mul.f16 %rs67363,%rs67342,%rs67348;
}
	// end inline asm
	// begin inline asm
	{add.f16 %rs67366,%rs67342,%rs67363;
}
	// end inline asm
	// begin inline asm
	{mul.f16 %rs67369,%rs67348,%rs67354;
}
	// end inline asm
	// begin inline asm
	{add.f16 %rs67372,%rs67348,%rs67369;
}
	// end inline asm
	// begin inline asm
	{mul.f16 %rs67375,%rs67354,%rs67360;
}
	// end inline asm
	// begin inline asm
	{add.f16 %rs67378,%rs67354,%rs67375;
}
	// end inline asm
	// begin inline asm
	{mul.f16 %rs67381,%rs67360,%rs67366;
}
	// end inline asm
	// begin inline asm
	{add.f16 %rs67384,%rs67360,%rs67381;
}
	// end inline asm
	// begin inline asm
	{mul.f16 %rs67387,%rs67366,%rs67372;
}
	// end inline asm
	// begin inline asm
	{add.f16 %rs67390,%rs67366,%rs67387;
}
	// end inline asm
	// begin inline asm
	{mul.f16 %rs67393,%rs67372,%rs67378;
}
	// end inline asm
	// begin inline asm
	{add.f16 %rs67396,%rs67372,%rs67393;
}
	// end inline asm
	// begin inline asm
	{mul.f16 %rs67399,%rs67378,%rs67384;
}
	// end inline asm
	// begin inline asm
	{add.f16 %rs67402,%rs67378,%rs67399;
}
	// end inline asm
	// begin inline asm
	{mul.f16 %rs67405,%rs67384,%rs67390;
}
	// end inline asm
	// begin inline asm
	{add.f16 %rs67408,%rs67384,%rs67405;
}
	// end inline asm
	// begin inline asm
	{mul.f16 %rs67411,%rs67390,%rs67396;
}
	// end inline asm
	// begin inline asm
	{add.f16 %rs67414,%rs67390,%rs67411;
}
	// end inline asm
	// begin inline asm
	{mul.f16 %rs67417,%rs67396,%rs67402;
}
	// end inline asm
	// begin inline asm
	{add.f16 %rs67420,%rs67396,%rs67417;
}
	// end inline asm
	// begin inline asm
	{mul.f16 %rs67423,%rs67402,%rs67408;
}
	// end inline asm
	// begin inline asm
	{add.f16 %rs67426,%rs67402,%rs67423;
}
	// end inline asm
	// begin inline asm
	{mul.f16 %rs67429,%rs67408,%rs67414;
}
	// end inline asm
	// begin inline asm
	{add.f16 %rs67432,%rs67408,%rs67429;
}
	// end inline asm
	// begin inline asm
	{mul.f16 %rs67435,%rs67414,%rs67420;
}
	// end inline asm
	// begin inline asm
	{add.f16 %rs67438,%rs67414,%rs67435;
}
	// end inline asm
	// begin inline asm
	{mul.f16 %rs67441,%rs67420,%rs67426;
}
	// end inline asm
	// begin inline asm
	{add.f16 %rs67444,%rs67420,%rs67441;
}
	// end inline asm
	// begin inline asm
	{mul.f16 %rs67447,%rs67426,%rs67432;
}
	// end inline asm
	// begin inline asm
	{add.f16 %rs67450,%rs67426,%rs67447;
}
	// end inline asm
	// begin inline asm
	{mul.f16 %rs67453,%rs67432,%rs67438;
}
	// end inline asm
	// begin inline asm
	{add.f16 %rs67456,%rs67432,%rs67453;
}
	// end inline asm
	// begin inline asm
	{mul.f16 %rs67459,%rs67438,%rs67444;
}
	// end inline asm
	// begin inline asm
	{add.f16 %rs67462,%rs67438,%rs67459;
}
	// end inline asm
	// begin inline asm
	{mul.f16 %rs67465,%rs67444,%rs67450;
}
	// end inline asm
	// begin inline asm
	{add.f16 %rs67468,%rs67444,%rs67465;
}
	// end inline asm
	// begin inline asm
	{mul.f16 %rs67471,%rs67450,%rs67456;
}
	// end inline asm
	// begin inline asm
	{add.f16 %rs67474,%rs67450,%rs67471;
}
	// end inline asm
	// begin inline asm
	{mul.f16 %rs67477,%rs67456,%rs67462;
}
	// end inline asm
	// begin inline asm
	{add.f16 %rs67480,%rs67456,%rs67477;
}
	// end inline asm
	// begin inline asm
	{mul.f16 %rs67483,%rs67462,%rs67468;
}
	// end inline asm
	// begin inline asm
	{add.f16 %rs67486,%rs67462,%rs67483;
}
	// end inline asm
	// begin inline asm
	{mul.f16 %rs67489,%rs67468,%rs67474;
}
	// end inline asm
	// begin inline asm
	{add.f16 %rs67492,%rs67468,%rs67489;
}
	// end inline asm
	// begin inline asm
	{mul.f16 %rs67495,%rs67474,%rs67480;
}
	// end inline asm
	// begin inline asm
	{add.f16 %rs67498,%rs67474,%rs67495;
}
	// end inline asm
	// begin inline asm
	{mul.f16 %rs67501,%rs67480,%rs67486;
}
	// end inline asm
	// begin inline asm
	{add.f16 %rs67504,%rs67480,%rs67501;
}
	// end inline asm
	// begin inline asm
	{mul.f16 %rs67507,%rs67486,%rs67492;
}
	// end inline asm
	// begin inline asm
	{add.f16 %rs67510,%rs67486,%rs67507;
}
	// end inline asm
	// begin inline asm
	{mul.f16 %rs67513,%rs67492,%rs67498;
}
	// end inline asm
	// begin inline asm
	{add.f16 %rs67516,%rs67492,%rs67513;
}
	// end inline asm
	// begin inline asm
	{mul.f16 %rs67519,%rs67498,%rs67504;
}
	// end inline asm
	// begin inline asm
	{add.f16 %rs67522,%rs67498,%rs67519;
}
	// end inline asm
	// begin inline asm
	{mul.f16 %rs67525,%rs67504,%rs67510;
}
	// end inline asm
	// begin inline asm
	{add.f16 %rs67528,%rs67504,%rs67525;
}
	// end inline asm
	// begin inline asm
	{mul.f16 %rs67531,%rs67510,%rs67516;
}
	// end inline asm
	// begin inline asm
	{add.f16 %rs67534,%rs67510,%rs67531;
}
	// end inline asm
	// begin inline asm
	{mul.f16 %rs67537,%rs67516,%rs67522;
}
	// end inline asm
	// begin inline asm
	{add.f16 %rs67540,%rs67516,%rs67537;
}
	// end inline asm
	// begin inline asm
	{mul.f16 %rs67543,%rs67522,%rs67528;
}
	// end inline asm
	// begin inline asm
	{add.f16 %rs67546,%rs67522,%rs67543;
}
	// end inline asm
	// begin inline asm
	{mul.f16 %rs67549,%rs67528,%rs67534;
}
	// end inline asm
	// begin inline asm
	{add.f16 %rs67552,%rs67528,%rs67549;
}
	// end inline asm
	// begin inline asm
	{mul.f16 %rs67555,%rs67534,%rs67540;
}
	// end inline asm
	// begin inline asm
	{add.f16 %rs67558,%rs67534,%rs67555;
}
	// end inline asm
	// begin inline asm
	{mul.f16 %rs67561,%rs67540,%rs67546;
}
	// end inline asm
	// begin inline asm
	{add.f16 %rs67564,%rs67540,%rs67561;
}
	// end inline asm
	// begin inline asm
	{mul.f16 %rs67567,%rs67546,%rs67552;
}
	// end inline asm
	// begin inline asm
	{add.f16 %rs67570,%rs67546,%rs67567;
}
	// end inline asm
	// begin inline asm
	{mul.f16 %rs67573,%rs67552,%rs67558;
}
	// end inline asm
	// begin inline asm
	{add.f16 %rs67576,%rs67552,%rs67573;
}
	// end inline asm
	// begin inline asm
	{mul.f16 %rs67579,%rs67558,%rs67564;
}
	// end inline asm
	// begin inline asm
	{add.f16 %rs67582,%rs67558,%rs67579;
}
	// end inline asm
	// begin inline asm
	{mul.f16 %rs67585,%rs67564,%rs67570;
}
	// end inline asm
	// begin inline asm
	{add.f16 %rs67588,%rs67564,%rs67585;
}
	// end inline asm
	// begin inline asm
	{mul.f16 %rs67591,%rs67570,%rs67576;
}
	// end inline asm
	// begin inline asm
	{add.f16 %rs67594,%rs67570,%rs67591;
}
	// end inline asm
	// begin inline asm
	{mul.f16 %rs67597,%rs67576,%rs67582;
}
	// end inline asm
	// begin inline asm
	{add.f16 %rs67600,%rs67576,%rs67597;
}
	// end inline asm
	// begin inline asm
	{mul.f16 %rs67603,%rs67582,%rs67588;
}
	// end inline asm
	// begin inline asm
	{add.f16 %rs67606,%rs67582,%rs67603;
}
	// end inline asm
	// begin inline asm
	{mul.f16 %rs67609,%rs67588,%rs67594;
}
	// end inline asm
	// begin inline asm
	{add.f16 %rs67612,%rs67588,%rs67609;
}
	// end inline asm
	// begin inline asm
	{mul.f16 %rs67615,%rs67594,%rs67600;
}
	// end inline asm
	// begin inline asm
	{add.f16 %rs67618,%rs67594,%rs67615;
}
	// end inline asm
	// begin inline asm
	{mul.f16 %rs67621,%rs67600,%rs67606;
}
	// end inline asm
	// begin inline asm
	{add.f16 %rs67624,%rs67600,%rs67621;
}
	// end inline asm
	// begin inline asm
	{mul.f16 %rs67627,%rs67606,%rs67612;
}
	// end inline asm
	// begin inline asm
	{add.f16 %rs67630,%rs67606,%rs67627;
}
	// end inline asm
	// begin inline asm
	{mul.f16 %rs67633,%rs67612,%rs67618;
}
	// end inline asm
	// begin inline asm
	{add.f16 %rs67636,%rs67612,%rs67633;
}
	// end inline asm
	// begin inline asm
	{mul.f16 %rs67639,%rs67618,%rs67624;
}
	// end inline asm
	// begin inline asm
	{add.f16 %rs67642,%rs67618,%rs67639;
}
	// end inline asm
	// begin inline asm
	{mul.f16 %rs67645,%rs67624,%rs67630;
}
	// end inline asm
	// begin inline asm
	{add.f16 %rs67648,%rs67624,%rs67645;
}
	// end inline asm
	// begin inline asm
	{mul.f16 %rs67651,%rs67630,%rs67636;
}
	// end inline asm
	// begin inline asm
	{add.f16 %rs67654,%rs67630,%rs67651;
}
	// end inline asm
	// begin inline asm
	{mul.f16 %rs67657,%rs67636,%rs67642;
}
	// end inline asm
	// begin inline asm
	{add.f16 %rs67660,%rs67636,%rs67657;
}
	// end inline asm
	// begin inline asm
	{mul.f16 %rs67663,%rs67642,%rs67648;
}
	// end inline asm
	// begin inline asm
	{add.f16 %rs67666,%rs67642,%rs67663;
}
	// end inline asm
	// begin inline asm
	{mul.f16 %rs67669,%rs67648,%rs67654;
}
	// end inline asm
	// begin inline asm
	{add.f16 %rs67672,%rs67648,%rs67669;
}
	// end inline asm
	// begin inline asm
	{mul.f16 %rs67675,%rs67654,%rs67660;
}
	// end inline asm
	// begin inline asm
	{add.f16 %rs67678,%rs67654,%rs67675;
}
	// end inline asm
	// begin inline asm
	{mul.f16 %rs67681,%rs67660,%rs67666;
}
	// end inline asm
	// begin inline asm
	{add.f16 %rs67684,%rs67660,%rs67681;
}
	// end inline asm
	// begin inline asm
	{mul.f16 %rs67687,%rs67666,%rs67672;
}
	// end inline asm
	// begin inline asm
	{add.f16 %rs67690,%rs67666,%rs67687;
}
	// end inline asm
	// begin inline asm
	{mul.f16 %rs67693,%rs67672,%rs67678;
}
	// end inline asm
	// begin inline asm
	{add.f16 %rs67696,%rs67672,%rs67693;
}
	// end inline asm
	// begin inline asm
	{mul.f16 %rs67699,%rs67678,%rs67684;
}
	// end inline asm
	// begin inline asm
	{add.f16 %rs67702,%rs67678,%rs67699;
}
	// end inline asm
	// begin inline asm
	{mul.f16 %rs67705,%rs67684,%rs67690;
}
	// end inline asm
	// begin inline asm
	{add.f16 %rs67708,%rs67684,%rs67705;
}
	// end inline asm
	// begin inline asm
	{mul.f16 %rs67711,%rs67690,%rs67696;
}
	// end inline asm
	// begin inline asm
	{add.f16 %rs67714,%rs67690,%rs67711;
}
	// end inline asm
	// begin inline asm
	{mul.f16 %rs67717,%rs67696,%rs67702;
}
	// end inline asm
	// begin inline asm
	{add.f16 %rs67720,%rs67696,%rs67717;
}
	// end inline asm
	// begin inline asm
	{mul.f16 %rs67723,%rs67702,%rs67708;
}
	// end inline asm
	// begin inline asm
	{add.f16 %rs67726,%rs67702,%rs67723;
}
	// end inline asm
	// begin inline asm
	{mul.f16 %rs67729,%rs67708,%rs67714;
}
	// end inline asm
	// begin inline asm
	{add.f16 %rs67732,%rs67708,%rs67729;
}
	// end inline asm
	// begin inline asm
	{mul.f16 %rs67735,%rs67714,%rs67720;
}
	// end inline asm
	// begin inline asm
	{add.f16 %rs67738,%rs67714,%rs67735;
}
	// end inline asm
	// begin inline asm
	{mul.f16 %rs67741,%rs67720,%rs67726;
}
	// end inline asm
	// begin inline asm
	{add.f16 %rs67744,%rs67720,%rs67741;
}
	// end inline asm
	// begin inline asm
	{mul.f16 %rs67747,%rs67726,%rs67732;
}
	// end inline asm
	// begin inline asm
	{add.f16 %rs67750,%rs67726,%rs67747;
}
	// end inline asm
	// begin inline asm
	{mul.f16 %rs67753,%rs67732,%rs67738;
}
	// end inline asm
	// begin inline asm
	{add.f16 %rs67756,%rs67732,%rs67753;
}
	// end inline asm
	// begin inline asm
	{mul.f16 %rs67759,%rs67738,%rs67744;
}
	// end inline asm
	// begin inline asm
	{add.f16 %rs67762,%rs67738,%rs67759;
}
	// end inline asm
	// begin inline asm
	{mul.f16 %rs67765,%rs67744,%rs67750;
}
	// end inline asm
	// begin inline asm
	{add.f16 %rs67768,%rs67744,%rs67765;
}
	// end inline asm
	// begin inline asm
	{mul.f16 %rs67771,%rs67750,%rs67756;
}
	// end inline asm
	// begin inline asm
	{add.f16 %rs67774,%rs67750,%rs67771;
}
	// end inline asm
	// begin inline asm
	{mul.f16 %rs67777,%rs67756,%rs67762;
}
	// end inline asm
	// begin inline asm
	{add.f16 %rs67780,%rs67756,%rs67777;
}
	// end inline asm
	// begin inline asm
	{mul.f16 %rs67783,%rs67762,%rs67768;
}
	// end inline asm
	// begin inline asm
	{add.f16 %rs67786,%rs67762,%rs67783;
}
	// end inline asm
	// begin inline asm
	{mul.f16 %rs67789,%rs67768,%rs67774;
}
	// end inline asm
	// begin inline asm
	{add.f16 %rs67792,%rs67768,%rs67789;
}
	// end inline asm
	// begin inline asm
	{mul.f16 %rs67795,%rs67774,%rs67780;
}
	// end inline asm
	// begin inline asm
	{add.f16 %rs67798,%rs67774,%rs67795;
}
	// end inline asm
	// begin inline asm
	{mul.f16 %rs67801,%rs67780,%rs67786;
}
	// end inline asm
	// begin inline asm
	{add.f16 %rs67804,%rs67780,%rs67801;
}
	// end inline asm
	// begin inline asm
	{mul.f16 %rs67807,%rs67786,%rs67792;
}
	// end inline asm
	// begin inline asm
	{add.f16 %rs67810,%rs67786,%rs67807;
}
	// end inline asm
	// begin inline asm
	{mul.f16 %rs67813,%rs67792,%rs67798;
}
	// end inline asm
	// begin inline asm
	{add.f16 %rs67816,%rs67792,%rs67813;
}
	// end inline asm
	// begin inline asm
	{mul.f16 %rs67819,%rs67798,%rs67804;
}
	// end inline asm
	// begin inline asm
	{add.f16 %rs67822,%rs67798,%rs67819;
}
	// end inline asm
	// begin inline asm
	{mul.f16 %rs67825,%rs67804,%rs67810;
}
	// end inline asm
	// begin inline asm
	{add.f16 %rs67828,%rs67804,%rs67825;
}
	// end inline asm
	// begin inline asm
	{mul.f16 %rs67831,%rs67810,%rs67816;
}
	// end inline asm
	// begin inline asm
	{add.f16 %rs67834,%rs67810,%rs67831;
}
	// end inline asm
	// begin inline asm
	{mul.f16 %rs67837,%rs67816,%rs67822;
}
	// end inline asm
	// begin inline asm
	{add.f16 %rs67840,%rs67816,%rs67837;
}
	// end inline asm
	// begin inline asm
	{mul.f16 %rs67843,%rs67822,%rs67828;
}
	// end inline asm
	// begin inline asm
	{add.f16 %rs67846,%rs67822,%rs67843;
}
	// end inline asm
	// begin inline asm
	{mul.f16 %rs67849,%rs67828,%rs67834;
}
	// end inline asm
	// begin inline asm
	{add.f16 %rs67852,%rs67828,%rs67849;
}
	// end inline asm
	// begin inline asm
	{mul.f16 %rs67855,%rs67834,%rs67840;
}
	// end inline asm
	// begin inline asm
	{add.f16 %rs67858,%rs67834,%rs67855;
}
	// end inline asm
	// begin inline asm
	{mul.f16 %rs67861,%rs67840,%rs67846;
}
	// end inline asm
	// begin inline asm
	{add.f16 %rs67864,%rs67840,%rs67861;
}
	// end inline asm
	// begin inline asm
	{mul.f16 %rs67867,%rs67846,%rs67852;
}
	// end inline asm
	// begin inline asm
	{add.f16 %rs67870,%rs67846,%rs67867;
}
	// end inline asm
	// begin inline asm
	{mul.f16 %rs67873,%rs67852,%rs67858;
}
	// end inline asm
	// begin inline asm
	{add.f16 %rs67876,%rs67852,%rs67873;
}
	// end inline asm
	// begin inline asm
	{mul.f16 %rs67879,%rs67858,%rs67864;
}
	// end inline asm
	// begin inline asm
	{add.f16 %rs67882,%rs67858,%rs67879;
}
	// end inline asm
	// begin inline asm
	{mul.f16 %rs67885,%rs67864,%rs67870;
}
	// end inline asm
	// begin inline asm
	{add.f16 %rs67888,%rs67864,%rs67885;
}
	// end inline asm
	// begin inline asm
	{mul.f16 %rs67891,%rs67870,%rs67876;
}
	// end inline asm
	// begin inline asm
	{add.f16 %rs67894,%rs67870,%rs67891;
}
	// end inline asm
	// begin inline asm
	{mul.f16 %rs67897,%rs67876,%rs67882;
}
	// end inline asm
	// begin inline asm
	{add.f16 %rs67900,%rs67876,%rs67897;
}
	// end inline asm
	// begin inline asm
	{mul.f16 %rs67903,%rs67882,%rs67888;
}
	// end inline asm
	// begin inline asm
	{add.f16 %rs67906,%rs67882,%rs67903;
}
	// end inline asm
	// begin inline asm
	{mul.f16 %rs67909,%rs67888,%rs67894;
}
	// end inline asm
	// begin inline asm
	{add.f16 %rs67912,%rs67888,%rs67909;
}
	// end inline asm
	// begin inline asm
	{mul.f16 %rs67915,%rs67894,%rs67900;
}
	// end inline asm
	// begin inline asm
	{add.f16 %rs67918,%rs67894,%rs67915;
}
	// end inline asm
	// begin inline asm
	{mul.f16 %rs67921,%rs67900,%rs67906;
}
	// end inline asm
	// begin inline asm
	{add.f16 %rs67924,%rs67900,%rs67921;
}
	// end inline asm
	// begin inline asm
	{mul.f16 %rs67927,%rs67906,%rs67912;
}
	// end inline asm
	// begin inline asm
	{add.f16 %rs67930,%rs67906,%rs67927;
}
	// end inline asm
	// begin inline asm
	{mul.f16 %rs67933,%rs67912,%rs67918;
}
	// end inline asm
	// begin inline asm
	{add.f16 %rs67936,%rs67912,%rs67933;
}
	// end inline asm
	// begin inline asm
	{mul.f16 %rs67939,%rs67918,%rs67924;
}
	// end inline asm
	// begin inline asm
	{add.f16 %rs67942,%rs67918,%rs67939;
}
	// end inline asm
	// begin inline asm
	{mul.f16 %rs67945,%rs67924,%rs67930;
}
	// end inline asm
	// begin inline asm
	{add.f16 %rs67948,%rs67924,%rs67945;
}
	// end inline asm
	// begin inline asm
	{mul.f16 %rs67951,%rs67930,%rs67936;
}
	// end inline asm
	// begin inline asm
	{add.f16 %rs67954,%rs67930,%rs67951;
}
	// end inline asm
	// begin inline asm
	{mul.f16 %rs67957,%rs67936,%rs67942;
}
	// end inline asm
	// begin inline asm
	{add.f16 %rs67960,%rs67936,%rs67957;
}
	// end inline asm
	// begin inline asm
	{mul.f16 %rs67963,%rs67942,%rs67948;
}
	// end inline asm
	// begin inline asm
	{add.f16 %rs67966,%rs67942,%rs67963;
}
	// end inline asm
	// begin inline asm
	{mul.f16 %rs67969,%rs67948,%rs67954;
}
	// end inline asm
	// begin inline asm
	{add.f16 %rs67972,%rs67948,%rs67969;
}
	// end inline asm
	// begin inline asm
	{mul.f16 %rs67975,%rs67954,%rs67960;
}
	// end inline asm
	// begin inline asm
	{add.f16 %rs67978,%rs67954,%rs67975;
}
	// end inline asm
	// begin inline asm
	{mul.f16 %rs67981,%rs67960,%rs67966;
}
	// end inline asm
	// begin inline asm
	{add.f16 %rs67984,%rs67960,%rs67981;
}
	// end inline asm
	// begin inline asm
	{mul.f16 %rs67987,%rs67966,%rs67972;
}
	// end inline asm
	// begin inline asm
	{add.f16 %rs67990,%rs67966,%rs67987;
}
	// end inline asm
	// begin inline asm
	{mul.f16 %rs67993,%rs67972,%rs67978;
}
	// end inline asm
	// begin inline asm
	{add.f16 %rs67996,%rs67972,%rs67993;
}
	// end inline asm
	// begin inline asm
	{mul.f16 %rs67999,%rs67978,%rs67984;
}
	// end inline asm
	// begin inline asm
	{add.f16 %rs68002,%rs67978,%rs67999;
}
	// end inline asm
	// begin inline asm
	{mul.f16 %rs68005,%rs67984,%rs67990;
}
	// end inline asm
	// begin inline asm
	{add.f16 %rs68008,%rs67984,%rs68005;
}
	// end inline asm
	// begin inline asm
	{mul.f16 %rs68011,%rs67990,%rs67996;
}
	// end inline asm
	// begin inline asm
	{add.f16 %rs68014,%rs67990,%rs68011;
}
	// end inline asm
	// begin inline asm
	{mul.f16 %rs68017,%rs67996,%rs68002;
}
	// end inline asm
	// begin inline asm
	{add.f16 %rs68020,%rs67996,%rs68017;
}
	// end inline asm
	// begin inline asm
	{mul.f16 %rs68023,%rs68002,%rs68008;
}
	// end inline asm
	// begin inline asm
	{add.f16 %rs68026,%rs68002,%rs68023;
}
	// end inline asm
	// begin inline asm
	{mul.f16 %rs68029,%rs68008,%rs68014;
}
	// end inline asm
	// begin inline asm
	{add.f16 %rs68032,%rs68008,%rs68029;
}
	// end inline asm
	// begin inline asm
	{mul.f16 %rs68035,%rs68014,%rs68020;
}
	// end inline asm
	// begin inline asm
	{add.f16 %rs68038,%rs68014,%rs68035;
}
	// end inline asm
	// begin inline asm
	{mul.f16 %rs68041,%rs68020,%rs68026;
}
	// end inline asm
	// begin inline asm
	{add.f16 %rs68044,%rs68020,%rs68041;
}
	// end inline asm
	// begin inline asm
	{mul.f16 %rs68047,%rs68026,%rs68032;
}
	// end inline asm
	// begin inline asm
	{add.f16 %rs68050,%rs68026,%rs68047;
}
	// end inline asm
	// begin inline asm
	{mul.f16 %rs68053,%rs68032,%rs68038;
}
	// end inline asm
	// begin inline asm
	{add.f16 %rs68056,%rs68032,%rs68053;
}
	// end inline asm
	// begin inline asm
	{mul.f16 %rs68059,%rs68038,%rs68044;
}
	// end inline asm
	// begin inline asm
	{add.f16 %rs68062,%rs68038,%rs68059;
}
	// end inline asm
	// begin inline asm
	{mul.f16 %rs68065,%rs68044,%rs68050;
}
	// end inline asm
	// begin inline asm
	{add.f16 %rs68068,%rs68044,%rs68065;
}
	// end inline asm
	// begin inline asm
	{mul.f16 %rs68071,%rs68050,%rs68056;
}
	// end inline asm
	// begin inline asm
	{add.f16 %rs68074,%rs68050,%rs68071;
}
	// end inline asm
	// begin inline asm
	{mul.f16 %rs68077,%rs68056,%rs68062;
}
	// end inline asm
	// begin inline asm
	{add.f16 %rs68080,%rs68056,%rs68077;
}
	// end inline asm
	// begin inline asm
	{mul.f16 %rs68083,%rs68062,%rs68068;
}
	// end inline asm
	// begin inline asm
	{add.f16 %rs68086,%rs68062,%rs68083;
}
	// end inline asm
	// begin inline asm
	{mul.f16 %rs68089,%rs68068,%rs68074;
}
	// end inline asm
	// begin inline asm
	{add.f16 %rs68092,%rs68068,%rs68089;
}
	// end inline asm
	// begin inline asm
	{mul.f16 %rs68095,%rs68074,%rs68080;
}
	// end inline asm
	// begin inline asm
	{add.f16 %rs68098,%rs68074,%rs68095;
}
	// end inline asm
	// begin inline asm
	{mul.f16 %rs68101,%rs68080,%rs68086;
}
	// end inline asm
	// begin inline asm
	{add.f16 %rs68104,%rs68080,%rs68101;
}
	// end inline asm
	// begin inline asm
	{mul.f16 %rs68107,%rs68086,%rs68092;
}
	// end inline asm
	// begin inline asm
	{add.f16 %rs68110,%rs68086,%rs68107;
}
	// end inline asm
	// begin inline asm
	{mul.f16 %rs68113,%rs68092,%rs68098;
}
	// end inline asm
	// begin inline asm
	{add.f16 %rs68116,%rs68092,%rs68113;
}
	// end inline asm
	// begin inline asm
	{mul.f16 %rs68119,%rs68098,%rs68104;
}
	// end inline asm
	// begin inline asm
	{add.f16 %rs68122,%rs68098,%rs68119;
}
	// end inline asm
	// begin inline asm
	{mul.f16 %rs68125,%rs68104,%rs68110;
}
	// end inline asm
	// begin inline asm
	{add.f16 %rs68128,%rs68104,%rs68125;
}
	// end inline asm
	// begin inline asm
	{mul.f16 %rs68131,%rs68110,%rs68116;
}
	// end inline asm
	// begin inline asm
	{add.f16 %rs68134,%rs68110,%rs68131;
}
	// end inline asm
	// begin inline asm
	{mul.f16 %rs68137,%rs68116,%rs68122;
}
	// end inline asm
	// begin inline asm
	{add.f16 %rs68140,%rs68116,%rs68137;
}
	// end inline asm
	// begin inline asm
	{mul.f16 %rs68143,%rs68122,%rs68128;
}
	// end inline asm
	// begin inline asm
	{add.f16 %rs68146,%rs68122,%rs68143;
}
	// end inline asm
	// begin inline asm
	{mul.f16 %rs68149,%rs68128,%rs68134;
}
	// end inline asm
	// begin inline asm
	{add.f16 %rs68152,%rs68128,%rs68149;
}
	// end inline asm
	// begin inline asm
	{mul.f16 %rs68155,%rs68134,%rs68140;
}
	// end inline asm
	// begin inline asm
	{add.f16 %rs68158,%rs68134,%rs68155;
}
	// end inline asm
	// begin inline asm
	{mul.f16 %rs68161,%rs68140,%rs68146;
}
	// end inline asm
	// begin inline asm
	{add.f16 %rs68164,%rs68140,%rs68161;
}
	// end inline asm
	// begin inline asm
	{mul.f16 %rs68167,%rs68146,%rs68152;
}
	// end inline asm
	// begin inline asm
	{add.f16 %rs68170,%rs68146,%rs68167;
}
	// end inline asm
	// begin inline asm
	{mul.f16 %rs68173,%rs68152,%rs68158;
}
	// end inline asm
	// begin inline asm
	{add.f16 %rs68176,%rs68152,%rs68173;
}
	// end inline asm
	// begin inline asm
	{mul.f16 %rs68179,%rs68158,%rs68164;
}
	// end inline asm
	// begin inline asm
	{add.f16 %rs68182,%rs68158,%rs68179;
}
	// end inline asm
	// begin inline asm
	{mul.f16 %rs68185,%rs68164,%rs68170;
}
	// end inline asm
	// begin inline asm
	{add.f16 %rs68188,%rs68164,%rs68185;
}
	// end inline asm
	// begin inline asm
	{mul.f16 %rs68191,%rs68170,%rs68176;
}
	// end inline asm
	// begin inline asm
	{add.f16 %rs68194,%rs68170,%rs68191;
}
	// end inline asm
	// begin inline asm
	{mul.f16 %rs68197,%rs68176,%rs68182;
}
	// end inline asm
	// begin inline asm
	{add.f16 %rs68200,%rs68176,%rs68197;
}
	// end inline asm
	// begin inline asm
	{mul.f16 %rs68203,%rs68182,%rs68188;
}
	// end inline asm
	// begin inline asm
	{add.f16 %rs68206,%rs68182,%rs68203;
}
	// end inline asm
	// begin inline asm
	{mul.f16 %rs68209,%rs68188,%rs68194;
}
	// end inline asm
	// begin inline asm
	{add.f16 %rs68212,%rs68188,%rs68209;
}
	// end inline asm
	// begin inline asm
	{mul.f16 %rs68215,%rs68194,%rs68200;
}
	// end inline asm
	// begin inline asm
	{add.f16 %rs68218,%rs68194,%rs68215;
}
	// end inline asm
	// begin inline asm
	{mul.f16 %rs68221,%rs68200,%rs68206;
}
	// end inline asm
	// begin inline asm
	{add.f16 %rs68224,%rs68200,%rs68221;
}
	// end inline asm
	// begin inline asm
	{mul.f16 %rs68227,%rs68206,%rs68212;
}
	// end inline asm
	// begin inline asm
	{add.f16 %rs68230,%rs68206,%rs68227;
}
	// end inline asm
	// begin inline asm
	{mul.f16 %rs68233,%rs68212,%rs68218;
}
	// end inline asm
	// begin inline asm
	{add.f16 %rs68236,%rs68212,%rs68233;
}
	// end inline asm
	// begin inline asm
	{mul.f16 %rs68239,%rs68218,%rs68224;
}
	// end inline asm
	// begin inline asm
	{add.f16 %rs68242,%rs68218,%rs68239;
}
	// end inline asm
	// begin inline asm
	{mul.f16 %rs68245,%rs68224,%rs68230;
}
	// end inline asm
	// begin inline asm
	{add.f16 %rs68248,%rs68224,%rs68245;
}
	// end inline asm
	// begin inline asm
	{mul.f16 %rs68251,%rs68230,%rs68236;
}
	// end inline asm
	// begin inline asm
	{add.f16 %rs68254,%rs68230,%rs68251;
}
	// end inline asm
	// begin inline asm
	{mul.f16 %rs68257,%rs68236,%rs68242;
}
	// end inline asm
	// begin inline asm
	{add.f16 %rs68260,%rs68236,%rs68257;
}
	// end inline asm
	// begin inline asm
	{mul.f16 %rs68263,%rs68242,%rs68248;
}
	// end inline asm
	// begin inline asm
	{add.f16 %rs68266,%rs68242,%rs68263;
}
	// end inline asm
	// begin inline asm
	{mul.f16 %rs68269,%rs68248,%rs68254;
}
	// end inline asm
	// begin inline asm
	{add.f16 %rs68272,%rs68248,%rs68269;
}
	// end inline asm
	// begin inline asm
	{mul.f16 %rs68275,%rs68254,%rs68260;
}
	// end inline asm
	// begin inline asm
	{add.f16 %rs68278,%rs68254,%rs68275;
}
	// end inline asm
	// begin inline asm
	{mul.f16 %rs68281,%rs68260,%rs68266;
}
	// end inline asm
	// begin inline asm
	{add.f16 %rs68284,%rs68260,%rs68281;
}
	// end inline asm
	// begin inline asm
	{mul.f16 %rs68287,%rs68266,%rs68272;
}
	// end inline asm
	// begin inline asm
	{add.f16 %rs68290,%rs68266,%rs68287;
}
	// end inline asm
	// begin inline asm
	{mul.f16 %rs68293,%rs68272,%rs68278;
}
	// end inline asm
	// begin inline asm
	{add.f16 %rs68296,%rs68272,%rs68293;
}
	// end inline asm
	// begin inline asm
	{mul.f16 %rs68299,%rs68278,%rs68284;
}
	// end inline asm
	// begin inline asm
	{add.f16 %rs68302,%rs68278,%rs68299;
}
	// end inline asm
	// begin inline asm
	{mul.f16 %rs68305,%rs68284,%rs68290;
}
	// end inline asm
	// begin inline asm
	{add.f16 %rs68308,%rs68284,%rs68305;
}
	// end inline asm
	// begin inline asm
	{mul.f16 %rs68311,%rs68290,%rs68296;
}
	// end inline asm
	// begin inline asm
	{add.f16 %rs68314,%rs68290,%rs68311;
}
	// end inline asm
	// begin inline asm
	{mul.f16 %rs68317,%rs68296,%rs68302;
}
	// end inline asm
	// begin inline asm
	{add.f16 %rs68320,%rs68296,%rs68317;
}
	// end inline asm
	// begin inline asm
	{mul.f16 %rs68323,%rs68302,%rs68308;
}
	// end inline asm
	// begin inline asm
	{add.f16 %rs68326,%rs68302,%rs68323;
}
	// end inline asm
	// begin inline asm
	{mul.f16 %rs68329,%rs68308,%rs68314;
}
	// end inline asm
	// begin inline asm
	{add.f16 %rs68332,%rs68308,%rs68329;
}
	// end inline asm
	// begin inline asm
	{mul.f16 %rs68335,%rs68314,%rs68320;
}
	// end inline asm
	// begin inline asm
	{add.f16 %rs68338,%rs68314,%rs68335;
}
	// end inline asm
	// begin inline asm
	{mul.f16 %rs68341,%rs68320,%rs68326;
}
	// end inline asm
	// begin inline asm
	{add.f16 %rs68344,%rs68320,%rs68341;
}
	// end inline asm
	// begin inline asm
	{mul.f16 %rs68347,%rs68326,%rs68332;
}
	// end inline asm
	// begin inline asm
	{add.f16 %rs68350,%rs68326,%rs68347;
}
	// end inline asm
	// begin inline asm
	{mul.f16 %rs68353,%rs68332,%rs68338;
}
	// end inline asm
	// begin inline asm
	{add.f16 %rs68356,%rs68332,%rs68353;
}
	// end inline asm
	// begin inline asm
	{mul.f16 %rs68359,%rs68338,%rs68344;
}
	// end inline asm
	// begin inline asm
	{add.f16 %rs68362,%rs68338,%rs68359;
}
	// end inline asm
	// begin inline asm
	{mul.f16 %rs68365,%rs68344,%rs68350;
}
	// end inline asm
	// begin inline asm
	{add.f16 %rs68368,%rs68344,%rs68365;
}
	// end inline asm
	// begin inline asm
	{mul.f16 %rs68371,%rs68350,%rs68356;
}
	// end inline asm
	// begin inline asm
	{add.f16 %rs68374,%rs68350,%rs68371;
}
	// end inline asm
	// begin inline asm
	{mul.f16 %rs68377,%rs68356,%rs68362;
}
	// end inline asm
	// begin inline asm
	{add.f16 %rs68380,%rs68356,%rs68377;
}
	// end inline asm
	// begin inline asm
	{mul.f16 %rs68383,%rs68362,%rs68368;
}
	// end inline asm
	// begin inline asm
	{add.f16 %rs68386,%rs68362,%rs68383;
}
	// end inline asm
	// begin inline asm
	{mul.f16 %rs68389,%rs68368,%rs68374;
}
	// end inline asm
	// begin inline asm
	{add.f16 %rs68392,%rs68368,%rs68389;
}
	// end inline asm
	// begin inline asm
	{mul.f16 %rs68395,%rs68374,%rs68380;
}
	// end inline asm
	// begin inline asm
	{add.f16 %rs68398,%rs68374,%rs68395;
}
	// end inline asm
	// begin inline asm
	{mul.f16 %rs68401,%rs68380,%rs68386;
}
	// end inline asm
	// begin inline asm
	{add.f16 %rs68404,%rs68380,%rs68401;
}
	// end inline asm
	// begin inline asm
	{mul.f16 %rs68407,%rs68386,%rs68392;
}
	// end inline asm
	// begin inline asm
	{add.f16 %rs68410,%rs68386,%rs68407;
}
	// end inline asm
	// begin inline asm
	{mul.f16 %rs68413,%rs68392,%rs68398;
}
	// end inline asm
	// begin inline asm
	{add.f16 %rs68416,%rs68392,%rs68413;
}
	// end inline asm
	// begin inline asm
	{mul.f16 %rs68419,%rs68398,%rs68404;
}
	// end inline asm
	// begin inline asm
	{add.f16 %rs68422,%rs68398,%rs68419;
}
	// end inline asm
	// begin inline asm
	{mul.f16 %rs68425,%rs68404,%rs68410;
}
	// end inline asm
	// begin inline asm
	{add.f16 %rs68428,%rs68404,%rs68425;
}
	// end inline asm
	// begin inline asm
	{mul.f16 %rs68431,%rs68410,%rs68416;
}
	// end inline asm
	// begin inline asm
	{add.f16 %rs68434,%rs68410,%rs68431;
}
	// end inline asm
	// begin inline asm
	{mul.f16 %rs68437,%rs68416,%rs68422;
}
	// end inline asm
	// begin inline asm
	{add.f16 %rs68440,%rs68416,%rs68437;
}
	// end inline asm
	// begin inline asm
	{mul.f16 %rs68443,%rs68422,%rs68428;
}
	// end inline asm
	// begin inline asm
	{add.f16 %rs68446,%rs68422,%rs68443;
}
	// end inline asm
	// begin inline asm
	{mul.f16 %rs68449,%rs68428,%rs68434;
}
	// end inline asm
	// begin inline asm
	{add.f16 %rs68452,%rs68428,%rs68449;
}
	// end inline asm
	// begin inline asm
	{mul.f16 %rs68455,%rs68434,%rs68440;
}
	// end inline asm
	// begin inline asm
	{add.f16 %rs68458,%rs68434,%rs68455;
}
	// end inline asm
	// begin inline asm
	{mul.f16 %rs68461,%rs68440,%rs68446;
}
	// end inline asm
	// begin inline asm
	{add.f16 %rs68464,%rs68440,%rs68461;
}
	// end inline asm
	// begin inline asm
	{mul.f16 %rs68467,%rs68446,%rs68452;
}
	// end inline asm
	// begin inline asm
	{add.f16 %rs68470,%rs68446,%rs68467;
}
	// end inline asm
	// begin inline asm
	{mul.f16 %rs68473,%rs68452,%rs68458;
}
	// end inline asm
	// begin inline asm
	{add.f16 %rs68476,%rs68452,%rs68473;
}
	// end inline asm
	// begin inline asm
	{mul.f16 %rs68479,%rs68458,%rs68464;
}
	// end inline asm
	// begin inline asm
	{add.f16 %rs68482,%rs68458,%rs68479;
}
	// end inline asm
	// begin inline asm
	{mul.f16 %rs68485,%rs68464,%rs68470;
}
	// end inline asm
	// begin inline asm
	{add.f16 %rs68488,%rs68464,%rs68485;
}
	// end inline asm
	// begin inline asm
	{mul.f16 %rs68491,%rs68470,%rs68476;
}
	// end inline asm
	// begin inline asm
	{add.f16 %rs68494,%rs68470,%rs68491;
}
	// end inline asm
	// begin inline asm
	{mul.f16 %rs68497,%rs68476,%rs68482;
}
	// end inline asm
	// begin inline asm
	{add.f16 %rs68500,%rs68476,%rs68497;
}
	// end inline asm
	// begin inline asm
	{mul.f16 %rs68503,%rs68482,%rs68488;
}
	// end inline asm
	// begin inline asm
	{add.f16 %rs68506,%rs68482,%rs68503;
}
	// end inline asm
	// begin inline asm
	{mul.f16 %rs68509,%rs68488,%rs68494;
}
	// end inline asm
	// begin inline asm
	{add.f16 %rs68512,%rs68488,%rs68509;
}
	// end inline asm
	// begin inline asm
	{mul.f16 %rs68515,%rs68494,%rs68500;
}
	// end inline asm
	// begin inline asm
	{add.f16 %rs68518,%rs68494,%rs68515;
}
	// end inline asm
	// begin inline asm
	{mul.f16 %rs68521,%rs68500,%rs68506;
}
	// end inline asm
	// begin inline asm
	{add.f16 %rs68524,%rs68500,%rs68521;
}
	// end inline asm
	// begin inline asm
	{mul.f16 %rs68527,%rs68506,%rs68512;
}
	// end inline asm
	// begin inline asm
	{add.f16 %rs68530,%rs68506,%rs68527;
}
	// end inline asm
	// begin inline asm
	{mul.f16 %rs68533,%rs68512,%rs68518;
}
	// end inline asm
	// begin inline asm
	{add.f16 %rs68536,%rs68512,%rs68533;
}
	// end inline asm
	// begin inline asm
	{mul.f16 %rs68539,%rs68518,%rs68524;
}
	// end inline asm
	// begin inline asm
	{add.f16 %rs68542,%rs68518,%rs68539;
}
	// end inline asm
	// begin inline asm
	{mul.f16 %rs68545,%rs68524,%rs68530;
}
	// end inline asm
	// begin inline asm
	{add.f16 %rs68548,%rs68524,%rs68545;
}
	// end inline asm
	// begin inline asm
	{mul.f16 %rs68551,%rs68530,%rs68536;
}
	// end inline asm
	// begin inline asm
	{add.f16 %rs68554,%rs68530,%rs68551;
}
	// end inline asm
	// begin inline asm
	{mul.f16 %rs68557,%rs68536,%rs68542;
}
	// end inline asm
	// begin inline asm
	{add.f16 %rs68560,%rs68536,%rs68557;
}
	// end inline asm
	// begin inline asm
	{mul.f16 %rs68563,%rs68542,%rs68548;
}
	// end inline asm
	// begin inline asm
	{add.f16 %rs68566,%rs68542,%rs68563;
}
	// end inline asm
	// begin inline asm
	{mul.f16 %rs68569,%rs68548,%rs68554;
}
	// end inline asm
	// begin inline asm
	{add.f16 %rs68572,%rs68548,%rs68569;
}
	// end inline asm
	// begin inline asm
	{mul.f16 %rs68575,%rs68554,%rs68560;
}
	// end inline asm
	// begin inline asm
	{add.f16 %rs68578,%rs68554,%rs68575;
}
	// end inline asm
	// begin inline asm
	{mul.f16 %rs68581,%rs68560,%rs68566;
}
	// end inline asm
	// begin inline asm
	{add.f16 %rs68584,%rs68560,%rs68581;
}
	// end inline asm
	// begin inline asm
	{mul.f16 %rs68587,%rs68566,%rs68572;
}
	// end inline asm
	// begin inline asm
	{add.f16 %rs68590,%rs68566,%rs68587;
}
	// end inline asm
	// begin inline asm
	{mul.f16 %rs68593,%rs68572,%rs68578;
}
	// end inline asm
	// begin inline asm
	{add.f16 %rs68596,%rs68572,%rs68593;
}
	// end inline asm
	// begin inline asm
	{mul.f16 %rs68599,%rs68578,%rs68584;
}
	// end inline asm
	// begin inline asm
	{add.f16 %rs68602,%rs68578,%rs68599;
}
	// end inline asm
	// begin inline asm
	{mul.f16 %rs68605,%rs68584,%rs68590;
}
	// end inline asm
	// begin inline asm
	{add.f16 %rs68608,%rs68584,%rs68605;
}
	// end inline asm
	// begin inline asm
	{mul.f16 %rs68611,%rs68590,%rs68596;
}
	// end inline asm
	// begin inline asm
	{add.f16 %rs68614,%rs68590,%rs68611;
}
	// end inline asm
	// begin inline asm
	{mul.f16 %rs68617,%rs68596,%rs68602;
}
	// end inline asm
	// begin inline asm
	{add.f16 %rs68620,%rs68596,%rs68617;
}
	// end inline asm
	// begin inline asm
	{mul.f16 %rs68623,%rs68602,%rs68608;
}
	// end inline asm
	// begin inline asm
	{add.f16 %rs68626,%rs68602,%rs68623;
}
	// end inline asm
	// begin inline asm
	{mul.f16 %rs68629,%rs68608,%rs68614;
}
	// end inline asm
	// begin inline asm
	{add.f16 %rs68632,%rs68608,%rs68629;
}
	// end inline asm
	// begin inline asm
	{mul.f16 %rs68635,%rs68614,%rs68620;
}
	// end inline asm
	// begin inline asm
	{add.f16 %rs68638,%rs68614,%rs68635;
}
	// end inline asm
	// begin inline asm
	{mul.f16 %rs68641,%rs68620,%rs68626;
}
	// end inline asm
	// begin inline asm
	{add.f16 %rs68644,%rs68620,%rs68641;
}
	// end inline asm
	// begin inline asm
	{mul.f16 %rs68647,%rs68626,%rs68632;
}
	// end inline asm
	// begin inline asm
	{add.f16 %rs68650,%rs68626,%rs68647;
}
	// end inline asm
	// begin inline asm
	{mul.f16 %rs68653,%rs68632,%rs68638;
}
	// end inline asm
	// begin inline asm
	{add.f16 %rs68656,%rs68632,%rs68653;
}
	// end inline asm
	// begin inline asm
	{mul.f16 %rs68659,%rs68638,%rs68644;
}
	// end inline asm
	// begin inline asm
	{add.f16 %rs68662,%rs68638,%rs68659;
}
	// end inline asm
	// begin inline asm
	{mul.f16 %rs68665,%rs68644,%rs68650;
}
	// end inline asm
	// begin inline asm
	{add.f16 %rs68668,%rs68644,%rs68665;
}
	// end inline asm
	// begin inline asm
	{mul.f16 %rs68671,%rs68650,%rs68656;
}
	// end inline asm
	// begin inline asm
	{add.f16 %rs68674,%rs68650,%rs68671;
}
	// end inline asm
	// begin inline asm
	{mul.f16 %rs68677,%rs68656,%rs68662;
}
	// end inline asm
	// begin inline asm
	{add.f16 %rs68680,%rs68656,%rs68677;
}
	// end inline asm
	// begin inline asm
	{mul.f16 %rs68683,%rs68662,%rs68668;
}
	// end inline asm
	// begin inline asm
	{add.f16 %rs68686,%rs68662,%rs68683;
}
	// end inline asm
	// begin inline asm
	{mul.f16 %rs68689,%rs68668,%rs68674;
}
	// end inline asm
	// begin inline asm
	{add.f16 %rs68692,%rs68668,%rs68689;
}
	// end inline asm
	// begin inline asm
	{mul.f16 %rs68695,%rs68674,%rs68680;
}
	// end inline asm
	// begin inline asm
	{add.f16 %rs68698,%rs68674,%rs68695;
}
	// end inline asm
	// begin inline asm
	{mul.f16 %rs68701,%rs68680,%rs68686;
}
	// end inline asm
	// begin inline asm
	{add.f16 %rs68704,%rs68680,%rs68701;
}
	// end inline asm
	// begin inline asm
	{mul.f16 %rs68707,%rs68686,%rs68692;
}
	// end inline asm
	// begin inline asm
	{add.f16 %rs68710,%rs68686,%rs68707;
}
	// end inline asm
	// begin inline asm
	{mul.f16 %rs68713,%rs68692,%rs68698;
}
	// end inline asm
	// begin inline asm
	{add.f16 %rs68716,%rs68692,%rs68713;
}
	// end inline asm
	// begin inline asm
	{mul.f16 %rs68719,%rs68698,%rs68704;
}
	// end inline asm
	// begin inline asm
	{add.f16 %rs68722,%rs68698,%rs68719;
}
	// end inline asm
	// begin inline asm
	{mul.f16 %rs68725,%rs68704,%rs68710;
}
	// end inline asm
	// begin inline asm
	{add.f16 %rs68728,%rs68704,%rs68725;
}
	// end inline asm
	// begin inline asm
	{mul.f16 %rs68731,%rs68710,%rs68716;
}
	// end inline asm
	// begin inline asm
	{add.f16 %rs68734,%rs68710,%rs68731;
}
	// end inline asm
	// begin inline asm
	{mul.f16 %rs68737,%rs68716,%rs68722;
}
	// end inline asm
	// begin inline asm
	{add.f16 %rs68740,%rs68716,%rs68737;
}
	// end inline asm
	// begin inline asm
	{mul.f16 %rs68743,%rs68722,%rs68728;
}
	// end inline asm
	// begin inline asm
	{add.f16 %rs68746,%rs68722,%rs68743;
}
	// end inline asm
	// begin inline asm
	{mul.f16 %rs68749,%rs68728,%rs68734;
}
	// end inline asm
	// begin inline asm
	{add.f16 %rs68752,%rs68728,%rs68749;
}
	// end inline asm
	// begin inline asm
	{mul.f16 %rs68755,%rs68734,%rs68740;
}
	// end inline asm
	// begin inline asm
	{add.f16 %rs68758,%rs68734,%rs68755;
}
	// end inline asm
	// begin inline asm
	{mul.f16 %rs68761,%rs68740,%rs68746;
}
	// end inline asm
	// begin inline asm
	{add.f16 %rs68764,%rs68740,%rs68761;
}
	// end inline asm
	// begin inline asm
	{mul.f16 %rs68767,%rs68746,%rs68752;
}
	// end inline asm
	// begin inline asm
	{add.f16 %rs68770,%rs68746,%rs68767;
}
	// end inline asm
	// begin inline asm
	{mul.f16 %rs68773,%rs68752,%rs68758;
}
	// end inline asm
	// begin inline asm
	{add.f16 %rs68776,%rs68752,%rs68773;
}
	// end inline asm
	// begin inline asm
	{mul.f16 %rs68779,%rs68758,%rs68764;
}
	// end inline asm
	// begin inline asm
	{add.f16 %rs68782,%rs68758,%rs68779;
}
	// end inline asm
	// begin inline asm
	{mul.f16 %rs68785,%rs68764,%rs68770;
}
	// end inline asm
	// begin inline asm
	{add.f16 %rs68788,%rs68764,%rs68785;
}
	// end inline asm
	// begin inline asm
	{mul.f16 %rs68791,%rs68770,%rs68776;
}
	// end inline asm
	// begin inline asm
	{add.f16 %rs68794,%rs68770,%rs68791;
}
	// end inline asm
	// begin inline asm
	{mul.f16 %rs68797,%rs68776,%rs68782;
}
	// end inline asm
	// begin inline asm
	{add.f16 %rs68800,%rs68776,%rs68797;
}
	// end inline asm
	// begin inline asm
	{mul.f16 %rs68803,%rs68782,%rs68788;
}
	// end inline asm
	// begin inline asm
	{add.f16 %rs68806,%rs68782,%rs68803;
}
	// end inline asm
	// begin inline asm
	{mul.f16 %rs68809,%rs68788,%rs68794;
}
	// end inline asm
	// begin inline asm
	{add.f16 %rs68812,%rs68788,%rs68809;
}
	// end inline asm
	// begin inline asm
	{mul.f16 %rs68815,%rs68794,%rs68800;
}
	// end inline asm
	// begin inline asm
	{add.f16 %rs68818,%rs68794,%rs68815;
}
	// end inline asm
	// begin inline asm
	{mul.f16 %rs68821,%rs68800,%rs68806;
}
	// end inline asm
	// begin inline asm
	{add.f16 %rs68824,%rs68800,%rs68821;
}
	// end inline asm
	// begin inline asm
	{mul.f16 %rs68827,%rs68806,%rs68812;
}
	// end inline asm
	// begin inline asm
	{add.f16 %rs68830,%rs68806,%rs68827;
}
	// end inline asm
	// begin inline asm
	{mul.f16 %rs68833,%rs68812,%rs68818;
}
	// end inline asm
	// begin inline asm
	{add.f16 %rs68836,%rs68812,%rs68833;
}
	// end inline asm
	// begin inline asm
	{mul.f16 %rs68839,%rs68818,%rs68824;
}
	// end inline asm
	// begin inline asm
	{add.f16 %rs68842,%rs68818,%rs68839;
}
	// end inline asm
	// begin inline asm
	{mul.f16 %rs68845,%rs68824,%rs68830;
}
	// end inline asm
	// begin inline asm
	{add.f16 %rs68848,%rs68824,%rs68845;
}
	// end inline asm
	// begin inline asm
	{mul.f16 %rs68851,%rs68830,%rs68836;
}
	// end inline asm
	// begin inline asm
	{add.f16 %rs68854,%rs68830,%rs68851;
}
	// end inline asm
	// begin inline asm
	{mul.f16 %rs68857,%rs68836,%rs68842;
}
	// end inline asm
	// begin inline asm
	{add.f16 %rs68860,%rs68836,%rs68857;
}
	// end inline asm
	// begin inline asm
	{mul.f16 %rs68863,%rs68842,%rs68848;
}
	// end inline asm
	// begin inline asm
	{add.f16 %rs68866,%rs68842,%rs68863;
}
	// end inline asm
	// begin inline asm
	{mul.f16 %rs68869,%rs68848,%rs68854;
}
	// end inline asm
	// begin inline asm
	{add.f16 %rs68872,%rs68848,%rs68869;
}
	// end inline asm
	// begin inline asm
	{mul.f16 %rs68875,%rs68854,%rs68860;
}
	// end inline asm
	// begin inline asm
	{add.f16 %rs68878,%rs68854,%rs68875;
}
	// end inline asm
	// begin inline asm
	{mul.f16 %rs68881,%rs68860,%rs68866;
}
	// end inline asm
	// begin inline asm
	{add.f16 %rs68884,%rs68860,%rs68881;
}
	// end inline asm
	// begin inline asm
	{mul.f16 %rs68887,%rs68866,%rs68872;
}
	// end inline asm
	// begin inline asm
	{add.f16 %rs68890,%rs68866,%rs68887;
}
	// end inline asm
	// begin inline asm
	{mul.f16 %rs68893,%rs68872,%rs68878;
}
	// end inline asm
	// begin inline asm
	{add.f16 %rs68896,%rs68872,%rs68893;
}
	// end inline asm
	// begin inline asm
	{mul.f16 %rs68899,%rs68878,%rs68884;
}
	// end inline asm
	// begin inline asm
	{add.f16 %rs68902,%rs68878,%rs68899;
}
	// end inline asm
	// begin inline asm
	{mul.f16 %rs68905,%rs68884,%rs68890;
}
	// end inline asm
	// begin inline asm
	{add.f16 %rs68908,%rs68884,%rs68905;
}
	// end inline asm
	// begin inline asm
	{mul.f16 %rs68911,%rs68890,%rs68896;
}
	// end inline asm
	// begin inline asm
	{add.f16 %rs68914,%rs68890,%rs68911;
}
	// end inline asm
	// begin inline asm
	{mul.f16 %rs68917,%rs68896,%rs68902;
}
	// end inline asm
	// begin inline asm
	{add.f16 %rs68920,%rs68896,%rs68917;
}
	// end inline asm
	// begin inline asm
	{mul.f16 %rs68923,%rs68902,%rs68908;
}
	// end inline asm
	// begin inline asm
	{add.f16 %rs68926,%rs68902,%rs68923;
}
	// end inline asm
	// begin inline asm
	{mul.f16 %rs68929,%rs68908,%rs68914;
}
	// end inline asm
	// begin inline asm
	{add.f16 %rs68932,%rs68908,%rs68929;
}
	// end inline asm
	// begin inline asm
	{mul.f16 %rs68935,%rs68914,%rs68920;
}
	// end inline asm
	// begin inline asm
	{add.f16 %rs68938,%rs68914,%rs68935;
}
	// end inline asm
	// begin inline asm
	{mul.f16 %rs68941,%rs68920,%rs68926;
}
	// end inline asm
	// begin inline asm
	{add.f16 %rs68944,%rs68920,%rs68941;
}
	// end inline asm
	// begin inline asm
	{mul.f16 %rs68947,%rs68926,%rs68932;
}
	// end inline asm
	// begin inline asm
	{add.f16 %rs68950,%rs68926,%rs68947;
}
	// end inline asm
	// begin inline asm
	{mul.f16 %rs68953,%rs68932,%rs68938;
}
	// end inline asm
	// begin inline asm
	{add.f16 %rs68956,%rs68932,%rs68953;
}
	// end inline asm
	// begin inline asm
	{mul.f16 %rs68959,%rs68938,%rs68944;
}
	// end inline asm
	// begin inline asm
	{add.f16 %rs68962,%rs68938,%rs68959;
}
	// end inline asm
	// begin inline asm
	{mul.f16 %rs68965,%rs68944,%rs68950;
}
	// end inline asm
	// begin inline asm
	{add.f16 %rs68968,%rs68944,%rs68965;
}
	// end inline asm
	// begin inline asm
	{mul.f16 %rs68971,%rs68950,%rs68956;
}
	// end inline asm
	// begin inline asm
	{add.f16 %rs68974,%rs68950,%rs68971;
}
	// end inline asm
	// begin inline asm
	{mul.f16 %rs68977,%rs68956,%rs68962;
}
	// end inline asm
	// begin inline asm
	{add.f16 %rs68980,%rs68956,%rs68977;
}
	// end inline asm
	// begin inline asm
	{mul.f16 %rs68983,%rs68962,%rs68968;
}
	// end inline asm
	// begin inline asm
	{add.f16 %rs68986,%rs68962,%rs68983;
}
	// end inline asm
	// begin inline asm
	{mul.f16 %rs68989,%rs68968,%rs68974;
}
	// end inline asm
	// begin inline asm
	{add.f16 %rs68992,%rs68968,%rs68989;
}
	// end inline asm
	// begin inline asm
	{mul.f16 %rs68995,%rs68974,%rs68980;
}
	// end inline asm
	// begin inline asm
	{add.f16 %rs68998,%rs68974,%rs68995;
}
	// end inline asm
	// begin inline asm
	{mul.f16 %rs69001,%rs68980,%rs68986;
}
	// end inline asm
	// begin inline asm
	{add.f16 %rs69004,%rs68980,%rs69001;
}
	// end inline asm
	// begin inline asm
	{mul.f16 %rs69007,%rs68986,%rs68992;
}
	// end inline asm
	// begin inline asm
	{add.f16 %rs69010,%rs68986,%rs69007;
}
	// end inline asm
	// begin inline asm
	{mul.f16 %rs69013,%rs68992,%rs68998;
}
	// end inline asm
	// begin inline asm
	{add.f16 %rs69016,%rs68992,%rs69013;
}
	// end inline asm
	// begin inline asm
	{mul.f16 %rs69019,%rs68998,%rs69004;
}
	// end inline asm
	// begin inline asm
	{add.f16 %rs69022,%rs68998,%rs69019;
}
	// end inline asm
	// begin inline asm
	{mul.f16 %rs69025,%rs69004,%rs69010;
}
	// end inline asm
	// begin inline asm
	{add.f16 %rs69028,%rs69004,%rs69025;
}
	// end inline asm
	// begin inline asm
	{mul.f16 %rs69031,%rs69010,%rs69016;
}
	// end inline asm
	// begin inline asm
	{add.f16 %rs69034,%rs69010,%rs69031;
}
	// end inline asm
	// begin inline asm
	{mul.f16 %rs69037,%rs69016,%rs69022;
}
	// end inline asm
	// begin inline asm
	{add.f16 %rs69040,%rs69016,%rs69037;
}
	// end inline asm
	// begin inline asm
	{mul.f16 %rs69043,%rs69022,%rs69028;
}
	// end inline asm
	// begin inline asm
	{add.f16 %rs69046,%rs69022,%rs69043;
}
	// end inline asm
	// begin inline asm
	{mul.f16 %rs69049,%rs69028,%rs69034;
}
	// end inline asm
	// begin inline asm
	{add.f16 %rs69052,%rs69028,%rs69049;
}
	// end inline asm
	// begin inline asm
	{mul.f16 %rs69055,%rs69034,%rs69040;
}
	// end inline asm
	// begin inline asm
	{add.f16 %rs69058,%rs69034,%rs69055;
}
	// end inline asm
	// begin inline asm
	{mul.f16 %rs69061,%rs69040,%rs69046;
}
	// end inline asm
	// begin inline asm
	{add.f16 %rs69064,%rs69040,%rs69061;
}
	// end inline asm
	// begin inline asm
	{mul.f16 %rs69067,%rs69046,%rs69052;
}
	// end inline asm
	// begin inline asm
	{add.f16 %rs69070,%rs69046,%rs69067;
}
	// end inline asm
	// begin inline asm
	{mul.f16 %rs69073,%rs69052,%rs69058;
}
	// end inline asm
	// begin inline asm
	{add.f16 %rs69076,%rs69052,%rs69073;
}
	// end inline asm
	// begin inline asm
	{mul.f16 %rs69079,%rs69058,%rs69064;
}
	// end inline asm
	// begin inline asm
	{add.f16 %rs69082,%rs69058,%rs69079;
}
	// end inline asm
	// begin inline asm
	{mul.f16 %rs69085,%rs69064,%rs69070;
}
	// end inline asm
	// begin inline asm
	{add.f16 %rs69088,%rs69064,%rs69085;
}
	// end inline asm
	// begin inline asm
	{mul.f16 %rs69091,%rs69070,%rs69076;
}
	// end inline asm
	// begin inline asm
	{add.f16 %rs69094,%rs69070,%rs69091;
}
	// end inline asm
	// begin inline asm
	{mul.f16 %rs69097,%rs69076,%rs69082;
}
	// end inline asm
	// begin inline asm
	{add.f16 %rs69100,%rs69076,%rs69097;
}
	// end inline asm
	// begin inline asm
	{mul.f16 %rs69103,%rs69082,%rs69088;
}
	// end inline asm
	// begin inline asm
	{add.f16 %rs69106,%rs69082,%rs69103;
}
	// end inline asm
	// begin inline asm
	{mul.f16 %rs69109,%rs69088,%rs69094;
}
	// end inline asm
	// begin inline asm
	{add.f16 %rs69112,%rs69088,%rs69109;
}
	// end inline asm
	// begin inline asm
	{mul.f16 %rs69115,%rs69094,%rs69100;
}
	// end inline asm
	// begin inline asm
	{add.f16 %rs69118,%rs69094,%rs69115;
}
	// end inline asm
	// begin inline asm
	{mul.f16 %rs69121,%rs69100,%rs69106;
}
	// end inline asm
	// begin inline asm
	{add.f16 %rs69124,%rs69100,%rs69121;
}
	// end inline asm
	// begin inline asm
	{mul.f16 %rs69127,%rs69106,%rs69112;
}
	// end inline asm
	// begin inline asm
	{add.f16 %rs69130,%rs69106,%rs69127;
}
	// end inline asm
	// begin inline asm
	{mul.f16 %rs69133,%rs69112,%rs69118;
}
	// end inline asm
	// begin inline asm
	{add.f16 %rs69136,%rs69112,%rs69133;
}
	// end inline asm
	// begin inline asm
	{mul.f16 %rs69139,%rs69118,%rs69124;
}
	// end inline asm
	// begin inline asm
	{add.f16 %rs69142,%rs69118,%rs69139;
}
	// end inline asm
	// begin inline asm
	{mul.f16 %rs69145,%rs69124,%rs69130;
}
	// end inline asm
	// begin inline asm
	{add.f16 %rs69148,%rs69124,%rs69145;
}
	// end inline asm
	// begin inline asm
	{mul.f16 %rs69151,%rs69130,%rs69136;
}
	// end inline asm
	// begin inline asm
	{add.f16 %rs69154,%rs69130,%rs69151;
}
	// end inline asm
	// begin inline asm
	{mul.f16 %rs69157,%rs69136,%rs69142;
}
	// end inline asm
	// begin inline asm
	{add.f16 %rs69160,%rs69136,%rs69157;
}
	// end inline asm
	// begin inline asm
	{mul.f16 %rs69163,%rs69142,%rs69148;
}
	// end inline asm
	// begin inline asm
	{add.f16 %rs69166,%rs69142,%rs69163;
}
	// end inline asm
	// begin inline asm
	{mul.f16 %rs69169,%rs69148,%rs69154;
}
	// end inline asm
	// begin inline asm
	{add.f16 %rs69172,%rs69148,%rs69169;
}
	// end inline asm
	// begin inline asm
	{mul.f16 %rs69175,%rs69154,%rs69160;
}
	// end inline asm
	// begin inline asm
	{add.f16 %rs69178,%rs69154,%rs69175;
}
	// end inline asm
	// begin inline asm
	{mul.f16 %rs69181,%rs69160,%rs69166;
}
	// end inline asm
	// begin inline asm
	{add.f16 %rs69184,%rs69160,%rs69181;
}
	// end inline asm
	// begin inline asm
	{mul.f16 %rs69187,%rs69166,%rs69172;
}
	// end inline asm
	// begin inline asm
	{add.f16 %rs69190,%rs69166,%rs69187;
}
	// end inline asm
	// begin inline asm
	{mul.f16 %rs69193,%rs69172,%rs69178;
}
	// end inline asm
	// begin inline asm
	{add.f16 %rs69196,%rs69172,%rs69193;
}
	// end inline asm
	// begin inline asm
	{mul.f16 %rs69199,%rs69178,%rs69184;
}
	// end inline asm
	// begin inline asm
	{add.f16 %rs69202,%rs69178,%rs69199;
}
	// end inline asm
	// begin inline asm
	{mul.f16 %rs69205,%rs69184,%rs69190;
}
	// end inline asm
	// begin inline asm
	{add.f16 %rs69208,%rs69184,%rs69205;
}
	// end inline asm
	// begin inline asm
	{mul.f16 %rs69211,%rs69190,%rs69196;
}
	// end inline asm
	// begin inline asm
	{add.f16 %rs69214,%rs69190,%rs69211;
}
	// end inline asm
	// begin inline asm
	{mul.f16 %rs69217,%rs69196,%rs69202;
}
	// end inline asm
	// begin inline asm
	{add.f16 %rs69220,%rs69196,%rs69217;
}
	// end inline asm
	// begin inline asm
	{mul.f16 %rs69223,%rs69202,%rs69208;
}
	// end inline asm
	// begin inline asm
	{add.f16 %rs69226,%rs69202,%rs69223;
}
	// end inline asm
	// begin inline asm
	{mul.f16 %rs69229,%rs69208,%rs69214;
}
	// end inline asm
	// begin inline asm
	{add.f16 %rs69232,%rs69208,%rs69229;
}
	// end inline asm
	// begin inline asm
	{mul.f16 %rs69235,%rs69214,%rs69220;
}
	// end inline asm
	// begin inline asm
	{add.f16 %rs69238,%rs69214,%rs69235;
}
	// end inline asm
	// begin inline asm
	{mul.f16 %rs69241,%rs69220,%rs69226;
}
	// end inline asm
	// begin inline asm
	{add.f16 %rs69244,%rs69220,%rs69241;
}
	// end inline asm
	// begin inline asm
	{mul.f16 %rs69247,%rs69226,%rs69232;
}
	// end inline asm
	// begin inline asm
	{add.f16 %rs69250,%rs69226,%rs69247;
}
	// end inline asm
	// begin inline asm
	{mul.f16 %rs69253,%rs69232,%rs69238;
}
	// end inline asm
	// begin inline asm
	{add.f16 %rs69256,%rs69232,%rs69253;
}
	// end inline asm
	// begin inline asm
	{mul.f16 %rs69259,%rs69238,%rs69244;
}
	// end inline asm
	// begin inline asm
	{add.f16 %rs69262,%rs69238,%rs69259;
}
	// end inline asm
	// begin inline asm
	{mul.f16 %rs69265,%rs69244,%rs69250;
}
	// end inline asm
	// begin inline asm
	{add.f16 %rs69268,%rs69244,%rs69265;
}
	// end inline asm
	// begin inline asm
	{mul.f16 %rs69271,%rs69250,%rs69256;
}
	// end inline asm
	// begin inline asm
	{add.f16 %rs69274,%rs69250,%rs69271;
}
	// end inline asm
	// begin inline asm
	{mul.f16 %rs69277,%rs69256,%rs69262;
}
	// end inline asm
	// begin inline asm
	{add.f16 %rs69280,%rs69256,%rs69277;
}
	// end inline asm
	// begin inline asm
	{mul.f16 %rs69283,%rs69262,%rs69268;
}
	// end inline asm
	// begin inline asm
	{add.f16 %rs69286,%rs69262,%rs69283;
}
	// end inline asm
	// begin inline asm
	{mul.f16 %rs69289,%rs69268,%rs69274;
}
	// end inline asm
	// begin inline asm
	{add.f16 %rs69292,%rs69268,%rs69289;
}
	// end inline asm
	// begin inline asm
	{mul.f16 %rs69295,%rs69274,%rs69280;
}
	// end inline asm
	// begin inline asm
	{add.f16 %rs69298,%rs69274,%rs69295;
}
	// end inline asm
	// begin inline asm
	{mul.f16 %rs69301,%rs69280,%rs69286;
}
	// end inline asm
	// begin inline asm
	{add.f16 %rs69304,%rs69280,%rs69301;
}
	// end inline asm
	// begin inline asm
	{mul.f16 %rs69307,%rs69286,%rs69292;
}
	// end inline asm
	// begin inline asm
	{add.f16 %rs69310,%rs69286,%rs69307;
}
	// end inline asm
	// begin inline asm
	{mul.f16 %rs69313,%rs69292,%rs69298;
}
	// end inline asm
	// begin inline asm
	{add.f16 %rs69316,%rs69292,%rs69313;
}
	// end inline asm
	// begin inline asm
	{mul.f16 %rs69319,%rs69298,%rs69304;
}
	// end inline asm
	// begin inline asm
	{add.f16 %rs69322,%rs69298,%rs69319;
}
	// end inline asm
	// begin inline asm
	{mul.f16 %rs69325,%rs69304,%rs69310;
}
	// end inline asm
	// begin inline asm
	{add.f16 %rs69328,%rs69304,%rs69325;
}
	// end inline asm
	// begin inline asm
	{mul.f16 %rs69331,%rs69310,%rs69316;
}
	// end inline asm
	// begin inline asm
	{add.f16 %rs69334,%rs69310,%rs69331;
}
	// end inline asm
	// begin inline asm
	{mul.f16 %rs69337,%rs69316,%rs69322;
}
	// end inline asm
	// begin inline asm
	{add.f16 %rs69340,%rs69316,%rs69337;
}
	// end inline asm
	// begin inline asm
	{mul.f16 %rs69343,%rs69322,%rs69328;
}
	// end inline asm
	// begin inline asm
	{add.f16 %rs69346,%rs69322,%rs69343;
}
	// end inline asm
	// begin inline asm
	{mul.f16 %rs69349,%rs69328,%rs69334;
}
	// end inline asm
	// begin inline asm
	{add.f16 %rs69352,%rs69328,%rs69349;
}
	// end inline asm
	// begin inline asm
	{mul.f16 %rs69355,%rs69334,%rs69340;
}
	// end inline asm
	// begin inline asm
	{add.f16 %rs69358,%rs69334,%rs69355;
}
	// end inline asm
	// begin inline asm
	{mul.f16 %rs69361,%rs69340,%rs69346;
}
	// end inline asm
	// begin inline asm
	{add.f16 %rs69364,%rs69340,%rs69361;
}
	// end inline asm
	// begin inline asm
	{mul.f16 %rs69367,%rs69346,%rs69352;
}
	// end inline asm
	// begin inline asm
	{add.f16 %rs69370,%rs69346,%rs69367;
}
	// end inline asm
	// begin inline asm
	{mul.f16 %rs69373,%rs69352,%rs69358;
}
	// end inline asm
	// begin inline asm
	{add.f16 %rs69376,%rs69352,%rs69373;
}
	// end inline asm
	// begin inline asm
	{mul.f16 %rs69379,%rs69358,%rs69364;
}
	// end inline asm
	// begin inline asm
	{add.f16 %rs69382,%rs69358,%rs69379;
}
	// end inline asm
	// begin inline asm
	{mul.f16 %rs69385,%rs69364,%rs69370;
}
	// end inline asm
	// begin inline asm
	{add.f16 %rs69388,%rs69364,%rs69385;
}
	// end inline asm
	// begin inline asm
	{mul.f16 %rs69391,%rs69370,%rs69376;
}
	// end inline asm
	// begin inline asm
	{add.f16 %rs69394,%rs69370,%rs69391;
}
	// end inline asm
	// begin inline asm
	{mul.f16 %rs69397,%rs69376,%rs69382;
}
	// end inline asm
	// begin inline asm
	{add.f16 %rs69400,%rs69376,%rs69397;
}
	// end inline asm
	// begin inline asm
	{mul.f16 %rs69403,%rs69382,%rs69388;
}
	// end inline asm
	// begin inline asm
	{add.f16 %rs69406,%rs69382,%rs69403;
}
	// end inline asm
	// begin inline asm
	{mul.f16 %rs69409,%rs69388,%rs69394;
}
	// end inline asm
	// begin inline asm
	{add.f16 %rs69412,%rs69388,%rs69409;
}
	// end inline asm
	// begin inline asm
	{mul.f16 %rs69415,%rs69394,%rs69400;
}
	// end inline asm
	// begin inline asm
	{add.f16 %rs69418,%rs69394,%rs69415;
}
	// end inline asm
	// begin inline asm
	{mul.f16 %rs69421,%rs69400,%rs69406;
}
	// end inline asm
	// begin inline asm
	{add.f16 %rs69424,%rs69400,%rs69421;
}
	// end inline asm
	// begin inline asm
	{mul.f16 %rs69427,%rs69406,%rs69412;
}
	// end inline asm
	// begin inline asm
	{add.f16 %rs69430,%rs69406,%rs69427;
}
	// end inline asm
	// begin inline asm
	{mul.f16 %rs69433,%rs69412,%rs69418;
}
	// end inline asm
	// begin inline asm
	{add.f16 %rs69436,%rs69412,%rs69433;
}
	// end inline asm
	// begin inline asm
	{mul.f16 %rs69439,%rs69418,%rs69424;
}
	// end inline asm
	// begin inline asm
	{add.f16 %rs69442,%rs69418,%rs69439;
}
	// end inline asm
	// begin inline asm
	{mul.f16 %rs69445,%rs69424,%rs69430;
}
	// end inline asm
	// begin inline asm
	{add.f16 %rs69448,%rs69424,%rs69445;
}
	// end inline asm
	// begin inline asm
	{mul.f16 %rs69451,%rs69430,%rs69436;
}
	// end inline asm
	// begin inline asm
	{add.f16 %rs69454,%rs69430,%rs69451;
}
	// end inline asm
	// begin inline asm
	{mul.f16 %rs69457,%rs69436,%rs69442;
}
	// end inline asm
	// begin inline asm
	{add.f16 %rs69460,%rs69436,%rs69457;
}
	// end inline asm
	// begin inline asm
	{mul.f16 %rs69463,%rs69442,%rs69448;
}
	// end inline asm
	// begin inline asm
	{add.f16 %rs69466,%rs69442,%rs69463;
}
	// end inline asm
	// begin inline asm
	{mul.f16 %rs69469,%rs69448,%rs69454;
}
	// end inline asm
	// begin inline asm
	{add.f16 %rs69472,%rs69448,%rs69469;
}
	// end inline asm
	// begin inline asm
	{mul.f16 %rs69475,%rs69454,%rs69460;
}
	// end inline asm
	// begin inline asm
	{add.f16 %rs69478,%rs69454,%rs69475;
}
	// end inline asm
	// begin inline asm
	{mul.f16 %rs69481,%rs69460,%rs69466;
}
	// end inline asm
	// begin inline asm
	{add.f16 %rs69484,%rs69460,%rs69481;
}
	// end inline asm
	// begin inline asm
	{mul.f16 %rs69487,%rs69466,%rs69472;
}
	// end inline asm
	// begin inline asm
	{add.f16 %rs69490,%rs69466,%rs69487;
}
	// end inline asm
	// begin inline asm
	{mul.f16 %rs69493,%rs69472,%rs69478;
}
	// end inline asm
	// begin inline asm
	{add.f16 %rs69496,%rs69472,%rs69493;
}
	// end inline asm
	// begin inline asm
	{mul.f16 %rs69499,%rs69478,%rs69484;
}
	// end inline asm
	// begin inline asm
	{add.f16 %rs69502,%rs69478,%rs69499;
}
	// end inline asm
	// begin inline asm
	{mul.f16 %rs69505,%rs69484,%rs69490;
}
	// end inline asm
	// begin inline asm
	{add.f16 %rs69508,%rs69484,%rs69505;
}
	// end inline asm
	// begin inline asm
	{mul.f16 %rs69511,%rs69490,%rs69496;
}
	// end inline asm
	// begin inline asm
	{add.f16 %rs69514,%rs69490,%rs69511;
}
	// end inline asm
	// begin inline asm
	{mul.f16 %rs69517,%rs69496,%rs69502;
}
	// end inline asm
	// begin inline asm
	{add.f16 %rs69520,%rs69496,%rs69517;
}
	// end inline asm
	// begin inline asm
	{mul.f16 %rs69523,%rs69502,%rs69508;
}
	// end inline asm
	// begin inline asm
	{add.f16 %rs69526,%rs69502,%rs69523;
}
	// end inline asm
	// begin inline asm
	{mul.f16 %rs69529,%rs69508,%rs69514;
}
	// end inline asm
	// begin inline asm
	{add.f16 %rs69532,%rs69508,%rs69529;
}
	// end inline asm
	// begin inline asm
	{mul.f16 %rs69535,%rs69514,%rs69520;
}
	// end inline asm
	// begin inline asm
	{add.f16 %rs69538,%rs69514,%rs69535;
}
	// end inline asm
	// begin inline asm
	{mul.f16 %rs69541,%rs69520,%rs69526;
}
	// end inline asm
	// begin inline asm
	{add.f16 %rs69544,%rs69520,%rs69541;
}
	// end inline asm
	// begin inline asm
	{mul.f16 %rs69547,%rs69526,%rs69532;
}
	// end inline asm
	// begin inline asm
	{add.f16 %rs69550,%rs69526,%rs69547;
}
	// end inline asm
	// begin inline asm
	{mul.f16 %rs69553,%rs69532,%rs69538;
}
	// end inline asm
	// begin inline asm
	{add.f16 %rs69556,%rs69532,%rs69553;
}
	// end inline asm
	// begin inline asm
	{mul.f16 %rs69559,%rs69538,%rs69544;
}
	// end inline asm
	// begin inline asm
	{add.f16 %rs69562,%rs69538,%rs69559;
}
	// end inline asm
	// begin inline asm
	{mul.f16 %rs69565,%rs69544,%rs69550;
}
	// end inline asm
	// begin inline asm
	{add.f16 %rs69568,%rs69544,%rs69565;
}
	// end inline asm
	// begin inline asm
	{mul.f16 %rs69571,%rs69550,%rs69556;
}
	// end inline asm
	// begin inline asm
	{add.f16 %rs69574,%rs69550,%rs69571;
}
	// end inline asm
	// begin inline asm
	{mul.f16 %rs69577,%rs69556,%rs69562;
}
	// end inline asm
	// begin inline asm
	{add.f16 %rs69580,%rs69556,%rs69577;
}
	// end inline asm
	// begin inline asm
	{mul.f16 %rs69583,%rs69562,%rs69568;
}
	// end inline asm
	// begin inline asm
	{add.f16 %rs69586,%rs69562,%rs69583;
}
	// end inline asm
	// begin inline asm
	{mul.f16 %rs69589,%rs69568,%rs69574;
}
	// end inline asm
	// begin inline asm
	{add.f16 %rs69592,%rs69568,%rs69589;
}
	// end inline asm
	// begin inline asm
	{mul.f16 %rs69595,%rs69574,%rs69580;
}
	// end inline asm
	// begin inline asm
	{add.f16 %rs69598,%rs69574,%rs69595;
}
	// end inline asm
	// begin inline asm
	{mul.f16 %rs69601,%rs69580,%rs69586;
}
	// end inline asm
	// begin inline asm
	{add.f16 %rs69604,%rs69580,%rs69601;
}
	// end inline asm
	// begin inline asm
	{mul.f16 %rs69607,%rs69586,%rs69592;
}
	// end inline asm
	// begin inline asm
	{add.f16 %rs69610,%rs69586,%rs69607;
}
	// end inline asm
	// begin inline asm
	{mul.f16 %rs69613,%rs69592,%rs69598;
}
	// end inline asm
	// begin inline asm
	{add.f16 %rs69616,%rs69592,%rs69613;
}
	// end inline asm
	// begin inline asm
	{mul.f16 %rs69619,%rs69598,%rs69604;
}
	// end inline asm
	// begin inline asm
	{add.f16 %rs69622,%rs69598,%rs69619;
}
	// end inline asm
	// begin inline asm
	{mul.f16 %rs69625,%rs69604,%rs69610;
}
	// end inline asm
	// begin inline asm
	{add.f16 %rs69628,%rs69604,%rs69625;
}
	// end inline asm
	// begin inline asm
	{mul.f16 %rs69631,%rs69610,%rs69616;
}
	// end inline asm
	// begin inline asm
	{add.f16 %rs69634,%rs69610,%rs69631;
}
	// end inline asm
	// begin inline asm
	{mul.f16 %rs69637,%rs69616,%rs69622;
}
	// end inline asm
	// begin inline asm
	{add.f16 %rs69640,%rs69616,%rs69637;
}
	// end inline asm
	// begin inline asm
	{mul.f16 %rs69643,%rs69622,%rs69628;
}
	// end inline asm
	// begin inline asm
	{add.f16 %rs69646,%rs69622,%rs69643;
}
	// end inline asm
	// begin inline asm
	{mul.f16 %rs69649,%rs69628,%rs69634;
}
	// end inline asm
	// begin inline asm
	{add.f16 %rs69652,%rs69628,%rs69649;
}
	// end inline asm
	// begin inline asm
	{mul.f16 %rs69655,%rs69634,%rs69640;
}
	// end inline asm
	// begin inline asm
	{add.f16 %rs69658,%rs69634,%rs69655;
}
	// end inline asm
	// begin inline asm
	{mul.f16 %rs69661,%rs69640,%rs69646;
}
	// end inline asm
	// begin inline asm
	{add.f16 %rs69664,%rs69640,%rs69661;
}
	// end inline asm
	// begin inline asm
	{mul.f16 %rs69667,%rs69646,%rs69652;
}
	// end inline asm
	// begin inline asm
	{add.f16 %rs69670,%rs69646,%rs69667;
}
	// end inline asm
	// begin inline asm
	{mul.f16 %rs69673,%rs69652,%rs69658;
}
	// end inline asm
	// begin inline asm
	{add.f16 %rs69676,%rs69652,%rs69673;
}
	// end inline asm
	// begin inline asm
	{mul.f16 %rs69679,%rs69658,%rs69664;
}
	// end inline asm
	// begin inline asm
	{add.f16 %rs69682,%rs69658,%rs69679;
}
	// end inline asm
	// begin inline asm
	{mul.f16 %rs69685,%rs69664,%rs69670;
}
	// end inline asm
	// begin inline asm
	{add.f16 %rs69688,%rs69664,%rs69685;
}
	// end inline asm
	// begin inline asm
	{mul.f16 %rs69691,%rs69670,%rs69676;
}
	// end inline asm
	// begin inline asm
	{add.f16 %rs69694,%rs69670,%rs69691;
}
	// end inline asm
	// begin inline asm
	{mul.f16 %rs69697,%rs69676,%rs69682;
}
	// end inline asm
	// begin inline asm
	{add.f16 %rs69700,%rs69676,%rs69697;
}
	// end inline asm
	// begin inline asm
	{mul.f16 %rs69703,%rs69682,%rs69688;
}
	// end inline asm
	// begin inline asm
	{add.f16 %rs69706,%rs69682,%rs69703;
}
	// end inline asm
	// begin inline asm
	{mul.f16 %rs69709,%rs69688,%rs69694;
}
	// end inline asm
	// begin inline asm
	{add.f16 %rs69712,%rs69688,%rs69709;
}
	// end inline asm
	// begin inline asm
	{mul.f16 %rs69715,%rs69694,%rs69700;
}
	// end inline asm
	// begin inline asm
	{add.f16 %rs69718,%rs69694,%rs69715;
}
	// end inline asm
	// begin inline asm
	{mul.f16 %rs69721,%rs69700,%rs69706;
}
	// end inline asm
	// begin inline asm
	{add.f16 %rs69724,%rs69700,%rs69721;
}
	// end inline asm
	// begin inline asm
	{mul.f16 %rs69727,%rs69706,%rs69712;
}
	// end inline asm
	// begin inline asm
	{add.f16 %rs69730,%rs69706,%rs69727;
}
	// end inline asm
	// begin inline asm
	{mul.f16 %rs69733,%rs69712,%rs69718;
}
	// end inline asm
	// begin inline asm
	{add.f16 %rs69736,%rs69712,%rs69733;
}
	// end inline asm
	// begin inline asm
	{mul.f16 %rs69739,%rs69718,%rs69724;
}
	// end inline asm
	// begin inline asm
	{add.f16 %rs69742,%rs69718,%rs69739;
}
	// end inline asm
	// begin inline asm
	{mul.f16 %rs69745,%rs69724,%rs69730;
}
	// end inline asm
	// begin inline asm
	{add.f16 %rs69748,%rs69724,%rs69745;
}
	// end inline asm
	// begin inline asm
	{mul.f16 %rs69751,%rs69730,%rs69736;
}
	// end inline asm
	// begin inline asm
	{add.f16 %rs69754,%rs69730,%rs69751;
}
	// end inline asm
	// begin inline asm
	{mul.f16 %rs69757,%rs69736,%rs69742;
}
	// end inline asm
	// begin inline asm
	{add.f16 %rs69760,%rs69736,%rs69757;
}
	// end inline asm
	// begin inline asm
	{mul.f16 %rs69763,%rs69742,%rs69748;
}
	// end inline asm
	// begin inline asm
	{add.f16 %rs69766,%rs69742,%rs69763;
}
	// end inline asm
	// begin inline asm
	{mul.f16 %rs69769,%rs69748,%rs69754;
}
	// end inline asm
	// begin inline asm
	{add.f16 %rs69772,%rs69748,%rs69769;
}
	// end inline asm
	// begin inline asm
	{mul.f16 %rs69775,%rs69754,%rs69760;
}
	// end inline asm
	// begin inline asm
	{add.f16 %rs69778,%rs69754,%rs69775;
}
	// end inline asm
	// begin inline asm
	{mul.f16 %rs69781,%rs69760,%rs69766;
}
	// end inline asm
	// begin inline asm
	{add.f16 %rs69784,%rs69760,%rs69781;
}
	// end inline asm
	// begin inline asm
	{mul.f16 %rs69787,%rs69766,%rs69772;
}
	// end inline asm
	// begin inline asm
	{add.f16 %rs69790,%rs69766,%rs69787;
}
	// end inline asm
	// begin inline asm
	{mul.f16 %rs69793,%rs69772,%rs69778;
}
	// end inline asm
	// begin inline asm
	{add.f16 %rs69796,%rs69772,%rs69793;
}
	// end inline asm
	// begin inline asm
	{mul.f16 %rs69799,%rs69778,%rs69784;
}
	// end inline asm
	// begin inline asm
	{add.f16 %rs69802,%rs69778,%rs69799;
}
	// end inline asm
	// begin inline asm
	{mul.f16 %rs69805,%rs69784,%rs69790;
}
	// end inline asm
	// begin inline asm
	{add.f16 %rs69808,%rs69784,%rs69805;
}
	// end inline asm
	// begin inline asm
	{mul.f16 %rs69811,%rs69790,%rs69796;
}
	// end inline asm
	// begin inline asm
	{add.f16 %rs69814,%rs69790,%rs69811;
}
	// end inline asm
	// begin inline asm
	{mul.f16 %rs69817,%rs69796,%rs69802;
}
	// end inline asm
	// begin inline asm
	{add.f16 %rs69820,%rs69796,%rs69817;
}
	// end inline asm
	// begin inline asm
	{mul.f16 %rs69823,%rs69802,%rs69808;
}
	// end inline asm
	// begin inline asm
	{add.f16 %rs69826,%rs69802,%rs69823;
}
	// end inline asm
	// begin inline asm
	{mul.f16 %rs69829,%rs69808,%rs69814;
}
	// end inline asm
	// begin inline asm
	{add.f16 %rs69832,%rs69808,%rs69829;
}
	// end inline asm
	// begin inline asm
	{mul.f16 %rs69835,%rs69814,%rs69820;
}
	// end inline asm
	// begin inline asm
	{add.f16 %rs69838,%rs69814,%rs69835;
}
	// end inline asm
	// begin inline asm
	{mul.f16 %rs69841,%rs69820,%rs69826;
}
	// end inline asm
	// begin inline asm
	{add.f16 %rs69844,%rs69820,%rs69841;
}
	// end inline asm
	// begin inline asm
	{mul.f16 %rs69847,%rs69826,%rs69832;
}
	// end inline asm
	// begin inline asm
	{add.f16 %rs69850,%rs69826,%rs69847;
}
	// end inline asm
	// begin inline asm
	{mul.f16 %rs69853,%rs69832,%rs69838;
}
	// end inline asm
	// begin inline asm
	{add.f16 %rs69856,%rs69832,%rs69853;
}
	// end inline asm
	// begin inline asm
	{mul.f16 %rs69859,%rs69838,%rs69844;
}
	// end inline asm
	// begin inline asm
	{add.f16 %rs69862,%rs69838,%rs69859;
}
	// end inline asm
	// begin inline asm
	{mul.f16 %rs69865,%rs69844,%rs69850;
}
	// end inline asm
	// begin inline asm
	{add.f16 %rs69868,%rs69844,%rs69865;
}
	// end inline asm
	// begin inline asm
	{mul.f16 %rs69871,%rs69850,%rs69856;
}
	// end inline asm
	// begin inline asm
	{add.f16 %rs69874,%rs69850,%rs69871;
}
	// end inline asm
	// begin inline asm
	{mul.f16 %rs69877,%rs69856,%rs69862;
}
	// end inline asm
	// begin inline asm
	{add.f16 %rs69880,%rs69856,%rs69877;
}
	// end inline asm
	// begin inline asm
	{mul.f16 %rs69883,%rs69862,%rs69868;
}
	// end inline asm
	// begin inline asm
	{add.f16 %rs69886,%rs69862,%rs69883;
}
	// end inline asm
	// begin inline asm
	{mul.f16 %rs69889,%rs69868,%rs69874;
}
	// end inline asm
	// begin inline asm
	{add.f16 %rs69892,%rs69868,%rs69889;
}
	// end inline asm
	// begin inline asm
	{mul.f16 %rs69895,%rs69874,%rs69880;
}
	// end inline asm
	// begin inline asm
	{add.f16 %rs69898,%rs69874,%rs69895;
}
	// end inline asm
	// begin inline asm
	{mul.f16 %rs69901,%rs69880,%rs69886;
}
	// end inline asm
	// begin inline asm
	{add.f16 %rs69904,%rs69880,%rs69901;
}
	// end inline asm
	// begin inline asm
	{mul.f16 %rs69907,%rs69886,%rs69892;
}
	// end inline asm
	// begin inline asm
	{add.f16 %rs69910,%rs69886,%rs69907;
}
	// end inline asm
	// begin inline asm
	{mul.f16 %rs69913,%rs69892,%rs69898;
}
	// end inline asm
	// begin inline asm
	{add.f16 %rs69916,%rs69892,%rs69913;
}
	// end inline asm
	// begin inline asm
	{mul.f16 %rs69919,%rs69898,%rs69904;
}
	// end inline asm
	// begin inline asm
	{add.f16 %rs69922,%rs69898,%rs69919;
}
	// end inline asm
	// begin inline asm
	{mul.f16 %rs69925,%rs69904,%rs69910;
}
	// end inline asm
	// begin inline asm
	{add.f16 %rs69928,%rs69904,%rs69925;
}
	// end inline asm
	// begin inline asm
	{mul.f16 %rs69931,%rs69910,%rs69916;
}
	// end inline asm
	// begin inline asm
	{add.f16 %rs69934,%rs69910,%rs69931;
}
	// end inline asm
	// begin inline asm
	{mul.f16 %rs69937,%rs69916,%rs69922;
}
	// end inline asm
	// begin inline asm
	{add.f16 %rs69940,%rs69916,%rs69937;
}
	// end inline asm
	// begin inline asm
	{mul.f16 %rs69943,%rs69922,%rs69928;
}
	// end inline asm
	// begin inline asm
	{add.f16 %rs69946,%rs69922,%rs69943;
}
	// end inline asm
	// begin inline asm
	{mul.f16 %rs69949,%rs69928,%rs69934;
}
	// end inline asm
	// begin inline asm
	{add.f16 %rs69952,%rs69928,%rs69949;
}
	// end inline asm
	// begin inline asm
	{mul.f16 %rs69955,%rs69934,%rs69940;
}
	// end inline asm
	// begin inline asm
	{add.f16 %rs69958,%rs69934,%rs69955;
}
	// end inline asm
	// begin inline asm
	{mul.f16 %rs69961,%rs69940,%rs69946;
}
	// end inline asm
	// begin inline asm
	{add.f16 %rs69964,%rs69940,%rs69961;
}
	// end inline asm
	// begin inline asm
	{mul.f16 %rs69967,%rs69946,%rs69952;
}
	// end inline asm
	// begin inline asm
	{add.f16 %rs69970,%rs69946,%rs69967;
}
	// end inline asm
	// begin inline asm
	{mul.f16 %rs69973,%rs69952,%rs69958;
}
	// end inline asm
	// begin inline asm
	{add.f16 %rs69976,%rs69952,%rs69973;
}
	// end inline asm
	// begin inline asm
	{mul.f16 %rs69979,%rs69958,%rs69964;
}
	// end inline asm
	// begin inline asm
	{add.f16 %rs69982,%rs69958,%rs69979;
}
	// end inline asm
	// begin inline asm
	{mul.f16 %rs69985,%rs69964,%rs69970;
}
	// end inline asm
	// begin inline asm
	{add.f16 %rs69988,%rs69964,%rs69985;
}
	// end inline asm
	// begin inline asm
	{mul.f16 %rs69991,%rs69970,%rs69976;
}
	// end inline asm
	// begin inline asm
	{add.f16 %rs69994,%rs69970,%rs69991;
}
	// end inline asm
	// begin inline asm
	{mul.f16 %rs69997,%rs69976,%rs69982;
}
	// end inline asm
	// begin inline asm
	{add.f16 %rs70000,%rs69976,%rs69997;
}
	// end inline asm
	// begin inline asm
	{mul.f16 %rs70003,%rs69982,%rs69988;
}
	// end inline asm
	// begin inline asm
	{add.f16 %rs70006,%rs69982,%rs70003;
}
	// end inline asm
	// begin inline asm
	{mul.f16 %rs70009,%rs69988,%rs69994;
}
	// end inline asm
	// begin inline asm
	{add.f16 %rs70012,%rs69988,%rs70009;
}
	// end inline asm
	// begin inline asm
	{mul.f16 %rs70015,%rs69994,%rs70000;
}
	// end inline asm
	// begin inline asm
	{add.f16 %rs70018,%rs69994,%rs70015;
}
	// end inline asm
	// begin inline asm
	{mul.f16 %rs70021,%rs70000,%rs70006;
}
	// end inline asm
	// begin inline asm
	{add.f16 %rs70024,%rs70000,%rs70021;
}
	// end inline asm
	// begin inline asm
	{mul.f16 %rs70027,%rs70006,%rs70012;
}
	// end inline asm
	// begin inline asm
	{add.f16 %rs70030,%rs70006,%rs70027;
}
	// end inline asm
	// begin inline asm
	{mul.f16 %rs70033,%rs70012,%rs70018;
}
	// end inline asm
	// begin inline asm
	{add.f16 %rs70036,%rs70012,%rs70033;
}
	// end inline asm
	// begin inline asm
	{mul.f16 %rs70039,%rs70018,%rs70024;
}
	// end inline asm
	// begin inline asm
	{add.f16 %rs70042,%rs70018,%rs70039;
}
	// end inline asm
	// begin inline asm
	{mul.f16 %rs70045,%rs70024,%rs70030;
}
	// end inline asm
	// begin inline asm
	{add.f16 %rs70048,%rs70024,%rs70045;
}
	// end inline asm
	// begin inline asm
	{mul.f16 %rs70051,%rs70030,%rs70036;
}
	// end inline asm
	// begin inline asm
	{add.f16 %rs70054,%rs70030,%rs70051;
}
	// end inline asm
	// begin inline asm
	{mul.f16 %rs70057,%rs70036,%rs70042;
}
	// end inline asm
	// begin inline asm
	{add.f16 %rs70060,%rs70036,%rs70057;
}
	// end inline asm
	// begin inline asm
	{mul.f16 %rs70063,%rs70042,%rs70048;
}
	// end inline asm
	// begin inline asm
	{add.f16 %rs70066,%rs70042,%rs70063;
}
	// end inline asm
	// begin inline asm
	{mul.f16 %rs70069,%rs70048,%rs70054;
}
	// end inline asm
	// begin inline asm
	{add.f16 %rs70072,%rs70048,%rs70069;
}
	// end inline asm
	// begin inline asm
	{mul.f16 %rs70075,%rs70054,%rs70060;
}
	// end inline asm
	// begin inline asm
	{add.f16 %rs70078,%rs70054,%rs70075;
}
	// end inline asm
	// begin inline asm
	{mul.f16 %rs70081,%rs70060,%rs70066;
}
	// end inline asm
	// begin inline asm
	{add.f16 %rs70084,%rs70060,%rs70081;
}
	// end inline asm
	// begin inline asm
	{mul.f16 %rs70087,%rs70066,%rs70072;
}
	// end inline asm
	// begin inline asm
	{add.f16 %rs70090,%rs70066,%rs70087;
}
	// end inline asm
	// begin inline asm
	{mul.f16 %rs70093,%rs70072,%rs70078;
}
	// end inline asm
	// begin inline asm
	{add.f16 %rs70096,%rs70072,%rs70093;
}
	// end inline asm
	// begin inline asm
	{mul.f16 %rs70099,%rs70078,%rs70084;
}
	// end inline asm
	// begin inline asm
	{add.f16 %rs70102,%rs70078,%rs70099;
}
	// end inline asm
	// begin inline asm
	{mul.f16 %rs70105,%rs70084,%rs70090;
}
	// end inline asm
	// begin inline asm
	{add.f16 %rs70108,%rs70084,%rs70105;
}
	// end inline asm
	// begin inline asm
	{mul.f16 %rs70111,%rs70090,%rs70096;
}
	// end inline asm
	// begin inline asm
	{add.f16 %rs70114,%rs70090,%rs70111;
}
	// end inline asm
	// begin inline asm
	{mul.f16 %rs70117,%rs70096,%rs70102;
}
	// end inline asm
	// begin inline asm
	{add.f16 %rs70120,%rs70096,%rs70117;
}
	// end inline asm
	// begin inline asm
	{mul.f16 %rs70123,%rs70102,%rs70108;
}
	// end inline asm
	// begin inline asm
	{add.f16 %rs70126,%rs70102,%rs70123;
}
	// end inline asm
	// begin inline asm
	{mul.f16 %rs70129,%rs70108,%rs70114;
}
	// end inline asm
	// begin inline asm
	{add.f16 %rs70132,%rs70108,%rs70129;
}
	// end inline asm
	// begin inline asm
	{mul.f16 %rs70135,%rs70114,%rs70120;
}
	// end inline asm
	// begin inline asm
	{add.f16 %rs70138,%rs70114,%rs70135;
}
	// end inline asm
	// begin inline asm
	{mul.f16 %rs70141,%rs70120,%rs70126;
}
	// end inline asm
	// begin inline asm
	{add.f16 %rs70144,%rs70120,%rs70141;
}
	// end inline asm
	// begin inline asm
	{mul.f16 %rs70147,%rs70126,%rs70132;
}
	// end inline asm
	// begin inline asm
	{add.f16 %rs70150,%rs70126,%rs70147;
}
	// end inline asm
	// begin inline asm
	{mul.f16 %rs70153,%rs70132,%rs70138;
}
	// end inline asm
	// begin inline asm
	{add.f16 %rs70156,%rs70132,%rs70153;
}
	// end inline asm
	// begin inline asm
	{mul.f16 %rs70159,%rs70138,%rs70144;
}
	// end inline asm
	// begin inline asm
	{add.f16 %rs70162,%rs70138,%rs70159;
}
	// end inline asm
	// begin inline asm
	{mul.f16 %rs70165,%rs70144,%rs70150;
}
	// end inline asm
	// begin inline asm
	{add.f16 %rs70168,%rs70144,%rs70165;
}
	// end inline asm
	// begin inline asm
	{mul.f16 %rs70171,%rs70150,%rs70156;
}
	// end inline asm
	// begin inline asm
	{add.f16 %rs70174,%rs70150,%rs70171;
}
	// end inline asm
	// begin inline asm
	{mul.f16 %rs70177,%rs70156,%rs70162;
}
	// end inline asm
	// begin inline asm
	{add.f16 %rs70180,%rs70156,%rs70177;
}
	// end inline asm
	// begin inline asm
	{mul.f16 %rs70183,%rs70162,%rs70168;
}
	// end inline asm
	// begin inline asm
	{add.f16 %rs70186,%rs70162,%rs70183;
}
	// end inline asm
	// begin inline asm
	{mul.f16 %rs70189,%rs70168,%rs70174;
}
	// end inline asm
	// begin inline asm
	{add.f16 %rs70192,%rs70168,%rs70189;
}
	// end inline asm
	// begin inline asm
	{mul.f16 %rs70195,%rs70174,%rs70180;
}
	// end inline asm
	// begin inline asm
	{add.f16 %rs70198,%rs70174,%rs70195;
}
	// end inline asm
	// begin inline asm
	{mul.f16 %rs70201,%rs70180,%rs70186;
}
	// end inline asm
	// begin inline asm
	{add.f16 %rs70204,%rs70180,%rs70201;
}
	// end inline asm
	// begin inline asm
	{mul.f16 %rs70207,%rs70186,%rs70192;
}
	// end inline asm
	// begin inline asm
	{add.f16 %rs70210,%rs70186,%rs70207;
}
	// end inline asm
	// begin inline asm
	{mul.f16 %rs70213,%rs70192,%rs70198;
}
	// end inline asm
	// begin inline asm
	{add.f16 %rs70216,%rs70192,%rs70213;
}
	// end inline asm
	// begin inline asm
	{mul.f16 %rs70219,%rs70198,%rs70204;
}
	// end inline asm
	// begin inline asm
	{add.f16 %rs70222,%rs70198,%rs70219;
}
	// end inline asm
	// begin inline asm
	{mul.f16 %rs70225,%rs70204,%rs70210;
}
	// end inline asm
	// begin inline asm
	{add.f16 %rs70228,%rs70204,%rs70225;
}
	// end inline asm
	// begin inline asm
	{mul.f16 %rs70231,%rs70210,%rs70216;
}
	// end inline asm
	// begin inline asm
	{add.f16 %rs70234,%rs70210,%rs70231;
}
	// end inline asm
	// begin inline asm
	{mul.f16 %rs70237,%rs70216,%rs70222;
}
	// end inline asm
	// begin inline asm
	{add.f16 %rs70240,%rs70216,%rs70237;
}
	// end inline asm
	// begin inline asm
	{mul.f16 %rs70243,%rs70222,%rs70228;
}
	// end inline asm
	// begin inline asm
	{add.f16 %rs70246,%rs70222,%rs70243;
}
	// end inline asm
	// begin inline asm
	{mul.f16 %rs70249,%rs70228,%rs70234;
}
	// end inline asm
	// begin inline asm
	{add.f16 %rs70252,%rs70228,%rs70249;
}
	// end inline asm
	// begin inline asm
	{mul.f16 %rs70255,%rs70234,%rs70240;
}
	// end inline asm
	// begin inline asm
	{add.f16 %rs70258,%rs70234,%rs70255;
}
	// end inline asm
	// begin inline asm
	{mul.f16 %rs70261,%rs70240,%rs70246;
}
	// end inline asm
	// begin inline asm
	{add.f16 %rs70264,%rs70240,%rs70261;
}
	// end inline asm
	// begin inline asm
	{mul.f16 %rs70267,%rs70246,%rs70252;
}
	// end inline asm
	// begin inline asm
	{add.f16 %rs70270,%rs70246,%rs70267;
}
	// end inline asm
	// begin inline asm
	{mul.f16 %rs70273,%rs70252,%rs70258;
}
	// end inline asm
	// begin inline asm
	{add.f16 %rs70276,%rs70252,%rs70273;
}
	// end inline asm
	// begin inline asm
	{mul.f16 %rs70279,%rs70258,%rs70264;
}
	// end inline asm
	// begin inline asm
	{add.f16 %rs70282,%rs70258,%rs70279;
}
	// end inline asm
	// begin inline asm
	{mul.f16 %rs70285,%rs70264,%rs70270;
}
	// end inline asm
	// begin inline asm
	{add.f16 %rs70288,%rs70264,%rs70285;
}
	// end inline asm
	// begin inline asm
	{mul.f16 %rs70291,%rs70270,%rs70276;
}
	// end inline asm
	// begin inline asm
	{add.f16 %rs70294,%rs70270,%rs70291;
}
	// end inline asm
	// begin inline asm
	{mul.f16 %rs70297,%rs70276,%rs70282;
}
	// end inline asm
	// begin inline asm
	{add.f16 %rs70300,%rs70276,%rs70297;
}
	// end inline asm
	// begin inline asm
	{mul.f16 %rs70303,%rs70282,%rs70288;
}
	// end inline asm
	// begin inline asm
	{add.f16 %rs70306,%rs70282,%rs70303;
}
	// end inline asm
	// begin inline asm
	{mul.f16 %rs70309,%rs70288,%rs70294;
}
	// end inline asm
	// begin inline asm
	{add.f16 %rs70312,%rs70288,%rs70309;
}
	// end inline asm
	// begin inline asm
	{mul.f16 %rs70315,%rs70294,%rs70300;
}
	// end inline asm
	// begin inline asm
	{add.f16 %rs70318,%rs70294,%rs70315;
}
	// end inline asm
	// begin inline asm
	{mul.f16 %rs70321,%rs70300,%rs70306;
}
	// end inline asm
	// begin inline asm
	{add.f16 %rs70324,%rs70300,%rs70321;
}
	// end inline asm
	// begin inline asm
	{mul.f16 %rs70327,%rs70306,%rs70312;
}
	// end inline asm
	// begin inline asm
	{add.f16 %rs70330,%rs70306,%rs70327;
}
	// end inline asm
	// begin inline asm
	{mul.f16 %rs70333,%rs70312,%rs70318;
}
	// end inline asm
	// begin inline asm
	{add.f16 %rs70336,%rs70312,%rs70333;
}
	// end inline asm
	// begin inline asm
	{mul.f16 %rs70339,%rs70318,%rs70324;
}
	// end inline asm
	// begin inline asm
	{add.f16 %rs70342,%rs70318,%rs70339;
}
	// end inline asm
	// begin inline asm
	{mul.f16 %rs70345,%rs70324,%rs70330;
}
	// end inline asm
	// begin inline asm
	{add.f16 %rs70348,%rs70324,%rs70345;
}
	// end inline asm
	// begin inline asm
	{mul.f16 %rs70351,%rs70330,%rs70336;
}
	// end inline asm
	// begin inline asm
	{add.f16 %rs70354,%rs70330,%rs70351;
}
	// end inline asm
	// begin inline asm
	{mul.f16 %rs70357,%rs70336,%rs70342;
}
	// end inline asm
	// begin inline asm
	{add.f16 %rs70360,%rs70336,%rs70357;
}
	// end inline asm
	// begin inline asm
	{mul.f16 %rs70363,%rs70342,%rs70348;
}
	// end inline asm
	// begin inline asm
	{add.f16 %rs70366,%rs70342,%rs70363;
}
	// end inline asm
	// begin inline asm
	{mul.f16 %rs70369,%rs70348,%rs70354;
}
	// end inline asm
	// begin inline asm
	{add.f16 %rs70372,%rs70348,%rs70369;
}
	// end inline asm
	// begin inline asm
	{mul.f16 %rs70375,%rs70354,%rs70360;
}
	// end inline asm
	// begin inline asm
	{add.f16 %rs70378,%rs70354,%rs70375;
}
	// end inline asm
	// begin inline asm
	{mul.f16 %rs70381,%rs70360,%rs70366;
}
	// end inline asm
	// begin inline asm
	{add.f16 %rs70384,%rs70360,%rs70381;
}
	// end inline asm
	// begin inline asm
	{mul.f16 %rs70387,%rs70366,%rs70372;
}
	// end inline asm
	// begin inline asm
	{add.f16 %rs70390,%rs70366,%rs70387;
}
	// end inline asm
	// begin inline asm
	{mul.f16 %rs70393,%rs70372,%rs70378;
}
	// end inline asm
	// begin inline asm
	{add.f16 %rs70396,%rs70372,%rs70393;
}
	// end inline asm
	// begin inline asm
	{mul.f16 %rs70399,%rs70378,%rs70384;
}
	// end inline asm
	// begin inline asm
	{add.f16 %rs70402,%rs70378,%rs70399;
}
	// end inline asm
	// begin inline asm
	{mul.f16 %rs70405,%rs70384,%rs70390;
}
	// end inline asm
	// begin inline asm
	{add.f16 %rs70408,%rs70384,%rs70405;
}
	// end inline asm
	// begin inline asm
	{mul.f16 %rs70411,%rs70390,%rs70396;
}
	// end inline asm
	// begin inline asm
	{add.f16 %rs70414,%rs70390,%rs70411;
}
	// end inline asm
	// begin inline asm
	{mul.f16 %rs70417,%rs70396,%rs70402;
}
	// end inline asm
	// begin inline asm
	{add.f16 %rs70420,%rs70396,%rs70417;
}
	// end inline asm
	// begin inline asm
	{mul.f16 %rs70423,%rs70402,%rs70408;
}
	// end inline asm
	// begin inline asm
	{add.f16 %rs70426,%rs70402,%rs70423;
}
	// end inline asm
	// begin inline asm
	{mul.f16 %rs70429,%rs70408,%rs70414;
}
	// end inline asm
	// begin inline asm
	{add.f16 %rs70432,%rs70408,%rs70429;
}
	// end inline asm
	// begin inline asm
	{mul.f16 %rs70435,%rs70414,%rs70420;
}
	// end inline asm
	// begin inline asm
	{add.f16 %rs70438,%rs70414,%rs70435;
}
	// end inline asm
	// begin inline asm
	{mul.f16 %rs70441,%rs70420,%rs70426;
}
	// end inline asm
	// begin inline asm
	{add.f16 %rs70444,%rs70420,%rs70441;
}
	// end inline asm
	// begin inline asm
	{mul.f16 %rs70447,%rs70426,%rs70432;
}
	// end inline asm
	// begin inline asm
	{add.f16 %rs70450,%rs70426,%rs70447;
}
	// end inline asm
	// begin inline asm
	{mul.f16 %rs70453,%rs70432,%rs70438;
}
	// end inline asm
	// begin inline asm
	{add.f16 %rs70456,%rs70432,%rs70453;
}
	// end inline asm
	// begin inline asm
	{mul.f16 %rs70459,%rs70438,%rs70444;
}
	// end inline asm
	// begin inline asm
	{add.f16 %rs70462,%rs70438,%rs70459;
}
	// end inline asm
	// begin inline asm
	{mul.f16 %rs70465,%rs70444,%rs70450;
}
	// end inline asm
	// begin inline asm
	{add.f16 %rs70468,%rs70444,%rs70465;
}
	// end inline asm
	// begin inline asm
	{mul.f16 %rs70471,%rs70450,%rs70456;
}
	// end inline asm
	// begin inline asm
	{add.f16 %rs70474,%rs70450,%rs70471;
}
	// end inline asm
	// begin inline asm
	{mul.f16 %rs70477,%rs70456,%rs70462;
}
	// end inline asm
	// begin inline asm
	{add.f16 %rs70480,%rs70456,%rs70477;
}
	// end inline asm
	// begin inline asm
	{mul.f16 %rs70483,%rs70462,%rs70468;
}
	// end inline asm
	// begin inline asm
	{add.f16 %rs70486,%rs70462,%rs70483;
}
	// end inline asm
	// begin inline asm
	{mul.f16 %rs70489,%rs70468,%rs70474;
}
	// end inline asm
	// begin inline asm
	{add.f16 %rs70492,%rs70468,%rs70489;
}
	// end inline asm
	// begin inline asm
	{mul.f16 %rs70495,%rs70474,%rs70480;
}
	// end inline asm
	// begin inline asm
	{add.f16 %rs70498,%rs70474,%rs70495;
}
	// end inline asm
	// begin inline asm
	{mul.f16 %rs70501,%rs70480,%rs70486;
}
	// end inline asm
	// begin inline asm
	{add.f16 %rs70504,%rs70480,%rs70501;
}
	// end inline asm
	// begin inline asm
	{mul.f16 %rs70507,%rs70486,%rs70492;
}
	// end inline asm
	// begin inline asm
	{add.f16 %rs70510,%rs70486,%rs70507;
}
	// end inline asm
	// begin inline asm
	{mul.f16 %rs70513,%rs70492,%rs70498;
}
	// end inline asm
	// begin inline asm
	{add.f16 %rs70516,%rs70492,%rs70513;
}
	// end inline asm
	// begin inline asm
	{mul.f16 %rs70519,%rs70498,%rs70504;
}
	// end inline asm
	// begin inline asm
	{add.f16 %rs70522,%rs70498,%rs70519;
}
	// end inline asm
	// begin inline asm
	{mul.f16 %rs70525,%rs70504,%rs70510;
}
	// end inline asm
	// begin inline asm
	{add.f16 %rs70528,%rs70504,%rs70525;
}
	// end inline asm
	// begin inline asm
	{mul.f16 %rs70531,%rs70510,%rs70516;
}
	// end inline asm
	// begin inline asm
	{add.f16 %rs70534,%rs70510,%rs70531;
}
	// end inline asm
	// begin inline asm
	{mul.f16 %rs70537,%rs70516,%rs70522;
}
	// end inline asm
	// begin inline asm
	{add.f16 %rs70540,%rs70516,%rs70537;
}
	// end inline asm
	// begin inline asm
	{mul.f16 %rs70543,%rs70522,%rs70528;
}
	// end inline asm
	// begin inline asm
	{add.f16 %rs70546,%rs70522,%rs70543;
}
	// end inline asm
	// begin inline asm
	{mul.f16 %rs70549,%rs70528,%rs70534;
}
	// end inline asm
	// begin inline asm
	{add.f16 %rs70552,%rs70528,%rs70549;
}
	// end inline asm
	// begin inline asm
	{mul.f16 %rs70555,%rs70534,%rs70540;
}
	// end inline asm
	// begin inline asm
	{add.f16 %rs70558,%rs70534,%rs70555;
}
	// end inline asm
	// begin inline asm
	{mul.f16 %rs70561,%rs70540,%rs70546;
}
	// end inline asm
	// begin inline asm
	{add.f16 %rs70564,%rs70540,%rs70561;
}
	// end inline asm
	// begin inline asm
	{mul.f16 %rs70567,%rs70546,%rs70552;
}
	// end inline asm
	// begin inline asm
	{add.f16 %rs70570,%rs70546,%rs70567;
}
	// end inline asm
	// begin inline asm
	{mul.f16 %rs70573,%rs70552,%rs70558;
}
	// end inline asm
	// begin inline asm
	{add.f16 %rs70576,%rs70552,%rs70573;
}
	// end inline asm
	// begin inline asm
	{mul.f16 %rs70579,%rs70558,%rs70564;
}
	// end inline asm
	// begin inline asm
	{add.f16 %rs70582,%rs70558,%rs70579;
}
	// end inline asm
	// begin inline asm
	{mul.f16 %rs70585,%rs70564,%rs70570;
}
	// end inline asm
	// begin inline asm
	{add.f16 %rs70588,%rs70564,%rs70585;
}
	// end inline asm
	// begin inline asm
	{mul.f16 %rs70591,%rs70570,%rs70576;
}
	// end inline asm
	// begin inline asm
	{add.f16 %rs70594,%rs70570,%rs70591;
}
	// end inline asm
	// begin inline asm
	{mul.f16 %rs70597,%rs70576,%rs70582;
}
	// end inline asm
	// begin inline asm
	{add.f16 %rs70600,%rs70576,%rs70597;
}
	// end inline asm
	// begin inline asm
	{mul.f16 %rs70603,%rs70582,%rs70588;
}
	// end inline asm
	// begin inline asm
	{add.f16 %rs70606,%rs70582,%rs70603;
}
	// end inline asm
	// begin inline asm
	{mul.f16 %rs70609,%rs70588,%rs70594;
}
	// end inline asm
	// begin inline asm
	{add.f16 %rs70612,%rs70588,%rs70609;
}
	// end inline asm
	// begin inline asm
	{mul.f16 %rs70615,%rs70594,%rs70600;
}
	// end inline asm
	// begin inline asm
	{add.f16 %rs70618,%rs70594,%rs70615;
}
	// end inline asm
	// begin inline asm
	{mul.f16 %rs70621,%rs70600,%rs70606;
}
	// end inline asm
	// begin inline asm
	{add.f16 %rs70624,%rs70600,%rs70621;
}
	// end inline asm
	// begin inline asm
	{mul.f16 %rs70627,%rs70606,%rs70612;
}
	// end inline asm
	// begin inline asm
	{add.f16 %rs70630,%rs70606,%rs70627;
}
	// end inline asm
	// begin inline asm
	{mul.f16 %rs70633,%rs70612,%rs70618;
}
	// end inline asm
	// begin inline asm
	{add.f16 %rs70636,%rs70612,%rs70633;
}
	// end inline asm
	// begin inline asm
	{mul.f16 %rs70639,%rs70618,%rs70624;
}
	// end inline asm
	// begin inline asm
	{add.f16 %rs70642,%rs70618,%rs70639;
}
	// end inline asm
	// begin inline asm
	{mul.f16 %rs70645,%rs70624,%rs70630;
}
	// end inline asm
	// begin inline asm
	{add.f16 %rs70648,%rs70624,%rs70645;
}
	// end inline asm
	// begin inline asm
	{mul.f16 %rs70651,%rs70630,%rs70636;
}
	// end inline asm
	// begin inline asm
	{add.f16 %rs70654,%rs70630,%rs70651;
}
	// end inline asm
	// begin inline asm
	{mul.f16 %rs70657,%rs70636,%rs70642;
}
	// end inline asm
	// begin inline asm
	{add.f16 %rs70660,%rs70636,%rs70657;
}
	// end inline asm
	// begin inline asm
	{mul.f16 %rs70663,%rs70642,%rs70648;
}
	// end inline asm
	// begin inline asm
	{add.f16 %rs70666,%rs70642,%rs70663;
}
	// end inline asm
	// begin inline asm
	{mul.f16 %rs70669,%rs70648,%rs70654;
}
	// end inline asm
	// begin inline asm
	{add.f16 %rs70672,%rs70648,%rs70669;
}
	// end inline asm
	// begin inline asm
	{mul.f16 %rs70675,%rs70654,%rs70660;
}
	// end inline asm
	// begin inline asm
	{add.f16 %rs70678,%rs70654,%rs70675;
}
	// end inline asm
	// begin inline asm
	{mul.f16 %rs70681,%rs70660,%rs70666;
}
	// end inline asm
	// begin inline asm
	{add.f16 %rs70684,%rs70660,%rs70681;
}
	// end inline asm
	// begin inline asm
	{mul.f16 %rs70687,%rs70666,%rs70672;
}
	// end inline asm
	// begin inline asm
	{add.f16 %rs70690,%rs70666,%rs70687;
}
	// end inline asm
	// begin inline asm
	{mul.f16 %rs70693,%rs70672,%rs70678;
}
	// end inline asm
	// begin inline asm
	{add.f16 %rs70696,%rs70672,%rs70693;
}
	// end inline asm
	// begin inline asm
	{mul.f16 %rs70699,%rs70678,%rs70684;
}
	// end inline asm
	// begin inline asm
	{add.f16 %rs70702,%rs70678,%rs70699;
}
	// end inline asm
	// begin inline asm
	{mul.f16 %rs70705,%rs70684,%rs70690;
}
	// end inline asm
	// begin inline asm
	{add.f16 %rs70708,%rs70684,%rs70705;
}
	// end inline asm
	// begin inline asm
	{mul.f16 %rs70711,%rs70690,%rs70696;
}
	// end inline asm
	// begin inline asm
	{add.f16 %rs70714,%rs70690,%rs70711;
}
	// end inline asm
	// begin inline asm
	{mul.f16 %rs70717,%rs70696,%rs70702;
}
	// end inline asm
	// begin inline asm
	{add.f16 %rs70720,%rs70696,%rs70717;
}
	// end inline asm
	// begin inline asm
	{mul.f16 %rs70723,%rs70702,%rs70708;
}
	// end inline asm
	// begin inline asm
	{add.f16 %rs70726,%rs70702,%rs70723;
}
	// end inline asm
	// begin inline asm
	{mul.f16 %rs70729,%rs70708,%rs70714;
}
	// end inline asm
	// begin inline asm
	{add.f16 %rs70732,%rs70708,%rs70729;
}
	// end inline asm
	// begin inline asm
	{mul.f16 %rs70735,%rs70714,%rs70720;
}
	// end inline asm
	// begin inline asm
	{add.f16 %rs70738,%rs70714,%rs70735;
}
	// end inline asm
	// begin inline asm
	{mul.f16 %rs70741,%rs70720,%rs70726;
}
	// end inline asm
	// begin inline asm
	{add.f16 %rs70744,%rs70720,%rs70741;
}
	// end inline asm
	// begin inline asm
	{mul.f16 %rs70747,%rs70726,%rs70732;
}
	// end inline asm
	// begin inline asm
	{add.f16 %rs70750,%rs70726,%rs70747;
}
	// end inline asm
	// begin inline asm
	{mul.f16 %rs70753,%rs70732,%rs70738;
}
	// end inline asm
	// begin inline asm
	{add.f16 %rs70756,%rs70732,%rs70753;
}
	// end inline asm
	// begin inline asm
	{mul.f16 %rs70759,%rs70738,%rs70744;
}
	// end inline asm
	// begin inline asm
	{add.f16 %rs70762,%rs70738,%rs70759;
}
	// end inline asm
	// begin inline asm
	{mul.f16 %rs70765,%rs70744,%rs70750;
}
	// end inline asm
	// begin inline asm
	{add.f16 %rs70768,%rs70744,%rs70765;
}
	// end inline asm
	// begin inline asm
	{mul.f16 %rs70771,%rs70750,%rs70756;
}
	// end inline asm
	// begin inline asm
	{add.f16 %rs70774,%rs70750,%rs70771;
}
	// end inline asm
	// begin inline asm
	{mul.f16 %rs70777,%rs70756,%rs70762;
}
	// end inline asm
	// begin inline asm
	{add.f16 %rs70780,%rs70756,%rs70777;
}
	// end inline asm
	// begin inline asm
	{mul.f16 %rs70783,%rs70762,%rs70768;
}
	// end inline asm
	// begin inline asm
	{add.f16 %rs70786,%rs70762,%rs70783;
}
	// end inline asm
	// begin inline asm
	{mul.f16 %rs70789,%rs70768,%rs70774;
}
	// end inline asm
	// begin inline asm
	{add.f16 %rs70792,%rs70768,%rs70789;
}
	// end inline asm
	// begin inline asm
	{mul.f16 %rs70795,%rs70774,%rs70780;
}
	// end inline asm
	// begin inline asm
	{add.f16 %rs70798,%rs70774,%rs70795;
}
	// end inline asm
	// begin inline asm
	{mul.f16 %rs70801,%rs70780,%rs70786;
}
	// end inline asm
	// begin inline asm
	{add.f16 %rs70804,%rs70780,%rs70801;
}
	// end inline asm
	// begin inline asm
	{mul.f16 %rs70807,%rs70786,%rs70792;
}
	// end inline asm
	// begin inline asm
	{add.f16 %rs70810,%rs70786,%rs70807;
}
	// end inline asm
	// begin inline asm
	{mul.f16 %rs70813,%rs70792,%rs70798;
}
	// end inline asm
	// begin inline asm
	{add.f16 %rs70816,%rs70792,%rs70813;
}
	// end inline asm
	// begin inline asm
	{mul.f16 %rs70819,%rs70798,%rs70804;
}
	// end inline asm
	// begin inline asm
	{add.f16 %rs70822,%rs70798,%rs70819;
}
	// end inline asm
	// begin inline asm
	{mul.f16 %rs70825,%rs70804,%rs70810;
}
	// end inline asm
	// begin inline asm
	{add.f16 %rs70828,%rs70804,%rs70825;
}
	// end inline asm
	// begin inline asm
	{mul.f16 %rs70831,%rs70810,%rs70816;
}
	// end inline asm
	// begin inline asm
	{add.f16 %rs70834,%rs70810,%rs70831;
}
	// end inline asm
	// begin inline asm
	{mul.f16 %rs70837,%rs70816,%rs70822;
}
	// end inline asm
	// begin inline asm
	{add.f16 %rs70840,%rs70816,%rs70837;
}
	// end inline asm
	// begin inline asm
	{mul.f16 %rs70843,%rs70822,%rs70828;
}
	// end inline asm
	// begin inline asm
	{add.f16 %rs70846,%rs70822,%rs70843;
}
	// end inline asm
	// begin inline asm
	{mul.f16 %rs70849,%rs70828,%rs70834;
}
	// end inline asm
	// begin inline asm
	{add.f16 %rs70852,%rs70828,%rs70849;
}
	// end inline asm
	// begin inline asm
	{mul.f16 %rs70855,%rs70834,%rs70840;
}
	// end inline asm
	// begin inline asm
	{add.f16 %rs70858,%rs70834,%rs70855;
}
	// end inline asm
	// begin inline asm
	{mul.f16 %rs70861,%rs70840,%rs70846;
}
	// end inline asm
	// begin inline asm
	{add.f16 %rs70864,%rs70840,%rs70861;
}
	// end inline asm
	// begin inline asm
	{mul.f16 %rs70867,%rs70846,%rs70852;
}
	// end inline asm
	// begin inline asm
	{add.f16 %rs70870,%rs70846,%rs70867;
}
	// end inline asm
	// begin inline asm
	{mul.f16 %rs70873,%rs70852,%rs70858;
}
	// end inline asm
	// begin inline asm
	{add.f16 %rs70876,%rs70852,%rs70873;
}
	// end inline asm
	// begin inline asm
	{mul.f16 %rs70879,%rs70858,%rs70864;
}
	// end inline asm
	// begin inline asm
	{add.f16 %rs70882,%rs70858,%rs70879;
}
	// end inline asm
	// begin inline asm
	{mul.f16 %rs70885,%rs70864,%rs70870;
}
	// end inline asm
	// begin inline asm
	{add.f16 %rs70888,%rs70864,%rs70885;
}
	// end inline asm
	// begin inline asm
	{mul.f16 %rs70891,%rs70870,%rs70876;
}
	// end inline asm
	// begin inline asm
	{add.f16 %rs70894,%rs70870,%rs70891;
}
	// end inline asm
	// begin inline asm
	{mul.f16 %rs70897,%rs70876,%rs70882;
}
	// end inline asm
	// begin inline asm
	{add.f16 %rs70900,%rs70876,%rs70897;
}
	// end inline asm
	// begin inline asm
	{mul.f16 %rs70903,%rs70882,%rs70888;
}
	// end inline asm
	// begin inline asm
	{add.f16 %rs70906,%rs70882,%rs70903;
}
	// end inline asm
	// begin inline asm
	{mul.f16 %rs70909,%rs70888,%rs70894;
}
	// end inline asm
	// begin inline asm
	{add.f16 %rs70912,%rs70888,%rs70909;
}
	// end inline asm
	// begin inline asm
	{mul.f16 %rs70915,%rs70894,%rs70900;
}
	// end inline asm
	// begin inline asm
	{add.f16 %rs70918,%rs70894,%rs70915;
}
	// end inline asm
	// begin inline asm
	{mul.f16 %rs70921,%rs70900,%rs70906;
}
	// end inline asm
	// begin inline asm
	{add.f16 %rs70924,%rs70900,%rs70921;
}
	// end inline asm
	// begin inline asm
	{mul.f16 %rs70927,%rs70906,%rs70912;
}
	// end inline asm
	// begin inline asm
	{add.f16 %rs70930,%rs70906,%rs70927;
}
	// end inline asm
	// begin inline asm
	{mul.f16 %rs70933,%rs70912,%rs70918;
}
	// end inline asm
	// begin inline asm
	{add.f16 %rs70936,%rs70912,%rs70933;
}
	// end inline asm
	// begin inline asm
	{mul.f16 %rs70939,%rs70918,%rs70924;
}
	// end inline asm
	// begin inline asm
	{add.f16 %rs70942,%rs70918,%rs70939;
}
	// end inline asm
	// begin inline asm
	{mul.f16 %rs70945,%rs70924,%rs70930;
}
	// end inline asm
	// begin inline asm
	{add.f16 %rs70948,%rs70924,%rs70945;
}
	// end inline asm
	// begin inline asm
	{mul.f16 %rs70951,%rs70930,%rs70936;
}
	// end inline asm
	// begin inline asm
	{add.f16 %rs70954,%rs70930,%rs70951;
}
	// end inline asm
	// begin inline asm
	{mul.f16 %rs70957,%rs70936,%rs70942;
}
	// end inline asm
	// begin inline asm
	{add.f16 %rs70960,%rs70936,%rs70957;
}
	// end inline asm
	// begin inline asm
	{mul.f16 %rs70963,%rs70942,%rs70948;
}
	// end inline asm
	// begin inline asm
	{add.f16 %rs70966,%rs70942,%rs70963;
}
	// end inline asm
	// begin inline asm
	{mul.f16 %rs70969,%rs70948,%rs70954;
}
	// end inline asm
	// begin inline asm
	{add.f16 %rs70972,%rs70948,%rs70969;
}
	// end inline asm
	// begin inline asm
	{mul.f16 %rs70975,%rs70954,%rs70960;
}
	// end inline asm
	// begin inline asm
	{add.f16 %rs70978,%rs70954,%rs70975;
}
	// end inline asm
	// begin inline asm
	{mul.f16 %rs70981,%rs70960,%rs70966;
}
	// end inline asm
	// begin inline asm
	{add.f16 %rs70984,%rs70960,%rs70981;
}
	// end inline asm
	// begin inline asm
	{mul.f16 %rs70987,%rs70966,%rs70972;
}
	// end inline asm
	// begin inline asm
	{add.f16 %rs70990,%rs70966,%rs70987;
}
	// end inline asm
	// begin inline asm
	{mul.f16 %rs70993,%rs70972,%rs70978;
}
	// end inline asm
	// begin inline asm
	{add.f16 %rs70996,%rs70972,%rs70993;
}
	// end inline asm
	// begin inline asm
	{mul.f16 %rs70999,%rs70978,%rs70984;
}
	// end inline asm
	// begin inline asm
	{add.f16 %rs71002,%rs70978,%rs70999;
}
	// end inline asm
	// begin inline asm
	{mul.f16 %rs71005,%rs70984,%rs70990;
}
	// end inline asm
	// begin inline asm
	{add.f16 %rs71008,%rs70984,%rs71005;
}
	// end inline asm
	// begin inline asm
	{mul.f16 %rs71011,%rs70990,%rs70996;
}
	// end inline asm
	// begin inline asm
	{add.f16 %rs71014,%rs70990,%rs71011;
}
	// end inline asm
	// begin inline asm
	{mul.f16 %rs71017,%rs70996,%rs71002;
}
	// end inline asm
	// begin inline asm
	{add.f16 %rs71020,%rs70996,%rs71017;
}
	// end inline asm
	// begin inline asm
	{mul.f16 %rs71023,%rs71002,%rs71008;
}
	// end inline asm
	// begin inline asm
	{add.f16 %rs71026,%rs71002,%rs71023;
}
	// end inline asm
	// begin inline asm
	{mul.f16 %rs71029,%rs71008,%rs71014;
}
	// end inline asm
	// begin inline asm
	{add.f16 %rs71032,%rs71008,%rs71029;
}
	// end inline asm
	// begin inline asm
	{mul.f16 %rs71035,%rs71014,%rs71020;
}
	// end inline asm
	// begin inline asm
	{add.f16 %rs71038,%rs71014,%rs71035;
}
	// end inline asm
	// begin inline asm
	{mul.f16 %rs71041,%rs71020,%rs71026;
}
	// end inline asm
	// begin inline asm
	{add.f16 %rs71044,%rs71020,%rs71041;
}
	// end inline asm
	// begin inline asm
	{mul.f16 %rs71047,%rs71026,%rs71032;
}
	// end inline asm
	// begin inline asm
	{add.f16 %rs71050,%rs71026,%rs71047;
}
	// end inline asm
	// begin inline asm
	{mul.f16 %rs71053,%rs71032,%rs71038;
}
	// end inline asm
	// begin inline asm
	{add.f16 %rs71056,%rs71032,%rs71053;
}
	// end inline asm
	// begin inline asm
	{mul.f16 %rs71059,%rs71038,%rs71044;
}
	// end inline asm
	// begin inline asm
	{add.f16 %rs71062,%rs71038,%rs71059;
}
	// end inline asm
	// begin inline asm
	{mul.f16 %rs71065,%rs71044,%rs71050;
}
	// end inline asm
	// begin inline asm
	{add.f16 %rs71068,%rs71044,%rs71065;
}
	// end inline asm
	// begin inline asm
	{mul.f16 %rs71071,%rs71050,%rs71056;
}
	// end inline asm
	// begin inline asm
	{add.f16 %rs71074,%rs71050,%rs71071;
}
	// end inline asm
	// begin inline asm
	{mul.f16 %rs71077,%rs71056,%rs71062;
}
	// end inline asm
	// begin inline asm
	{add.f16 %rs71080,%rs71056,%rs71077;
}
	// end inline asm
	// begin inline asm
	{mul.f16 %rs71083,%rs71062,%rs71068;
}
	// end inline asm
	// begin inline asm
	{add.f16 %rs71086,%rs71062,%rs71083;
}
	// end inline asm
	// begin inline asm
	{mul.f16 %rs71089,%rs71068,%rs71074;
}
	// end inline asm
	// begin inline asm
	{add.f16 %rs71092,%rs71068,%rs71089;
}
	// end inline asm
	// begin inline asm
	{mul.f16 %rs71095,%rs71074,%rs71080;
}
	// end inline asm
	// begin inline asm
	{add.f16 %rs71098,%rs71074,%rs71095;
}
	// end inline asm
	// begin inline asm
	{mul.f16 %rs71101,%rs71080,%rs71086;
}
	// end inline asm
	// begin inline asm
	{add.f16 %rs71104,%rs71080,%rs71101;
}
	// end inline asm
	// begin inline asm
	{mul.f16 %rs71107,%rs71086,%rs71092;
}
	// end inline asm
	// begin inline asm
	{add.f16 %rs71110,%rs71086,%rs71107;
}
	// end inline asm
	// begin inline asm
	{mul.f16 %rs71113,%rs71092,%rs71098;
}
	// end inline asm
	// begin inline asm
	{add.f16 %rs71116,%rs71092,%rs71113;
}
	// end inline asm
	// begin inline asm
	{mul.f16 %rs71119,%rs71098,%rs71104;
}
	// end inline asm
	// begin inline asm
	{add.f16 %rs71122,%rs71098,%rs71119;
}
	// end inline asm
	// begin inline asm
	{mul.f16 %rs71125,%rs71104,%rs71110;
}
	// end inline asm
	// begin inline asm
	{add.f16 %rs71128,%rs71104,%rs71125;
}
	// end inline asm
	// begin inline asm
	{mul.f16 %rs71131,%rs71110,%rs71116;
}
	// end inline asm
	// begin inline asm
	{add.f16 %rs71134,%rs71110,%rs71131;
}
	// end inline asm
	// begin inline asm
	{mul.f16 %rs71137,%rs71116,%rs71122;
}
	// end inline asm
	// begin inline asm
	{add.f16 %rs71140,%rs71116,%rs71137;
}
	// end inline asm
	// begin inline asm
	{mul.f16 %rs71143,%rs71122,%rs71128;
}
	// end inline asm
	// begin inline asm
	{add.f16 %rs71146,%rs71122,%rs71143;
}
	// end inline asm
	// begin inline asm
	{mul.f16 %rs71149,%rs71128,%rs71134;
}
	// end inline asm
	// begin inline asm
	{add.f16 %rs71152,%rs71128,%rs71149;
}
	// end inline asm
	// begin inline asm
	{mul.f16 %rs71155,%rs71134,%rs71140;
}
	// end inline asm
	// begin inline asm
	{add.f16 %rs71158,%rs71134,%rs71155;
}
	// end inline asm
	// begin inline asm
	{mul.f16 %rs71161,%rs71140,%rs71146;
}
	// end inline asm
	// begin inline asm
	{add.f16 %rs71164,%rs71140,%rs71161;
}
	// end inline asm
	// begin inline asm
	{mul.f16 %rs71167,%rs71146,%rs71152;
}
	// end inline asm
	// begin inline asm
	{add.f16 %rs71170,%rs71146,%rs71167;
}
	// end inline asm
	// begin inline asm
	{mul.f16 %rs71173,%rs71152,%rs71158;
}
	// end inline asm
	// begin inline asm
	{add.f16 %rs71176,%rs71152,%rs71173;
}
	// end inline asm
	// begin inline asm
	{mul.f16 %rs71179,%rs71158,%rs71164;
}
	// end inline asm
	// begin inline asm
	{add.f16 %rs71182,%rs71158,%rs71179;
}
	// end inline asm
	// begin inline asm
	{mul.f16 %rs71185,%rs71164,%rs71170;
}
	// end inline asm
	// begin inline asm
	{add.f16 %rs71188,%rs71164,%rs71185;
}
	// end inline asm
	// begin inline asm
	{mul.f16 %rs71191,%rs71170,%rs71176;
}
	// end inline asm
	// begin inline asm
	{add.f16 %rs71194,%rs71170,%rs71191;
}
	// end inline asm
	// begin inline asm
	{mul.f16 %rs71197,%rs71176,%rs71182;
}
	// end inline asm
	// begin inline asm
	{add.f16 %rs71200,%rs71176,%rs71197;
}
	// end inline asm
	// begin inline asm
	{mul.f16 %rs71203,%rs71182,%rs71188;
}
	// end inline asm
	// begin inline asm
	{add.f16 %rs71206,%rs71182,%rs71203;
}
	// end inline asm
	// begin inline asm
	{mul.f16 %rs71209,%rs71188,%rs71194;
}
	// end inline asm
	// begin inline asm
	{add.f16 %rs71212,%rs71188,%rs71209;
}
	// end inline asm
	// begin inline asm
	{mul.f16 %rs71215,%rs71194,%rs71200;
}
	// end inline asm
	// begin inline asm
	{add.f16 %rs71218,%rs71194,%rs71215;
}
	// end inline asm
	// begin inline asm
	{mul.f16 %rs71221,%rs71200,%rs71206;
}
	// end inline asm
	// begin inline asm
	{add.f16 %rs71224,%rs71200,%rs71221;
}
	// end inline asm
	// begin inline asm
	{mul.f16 %rs71227,%rs71206,%rs71212;
}
	// end inline asm
	// begin inline asm
	{add.f16 %rs71230,%rs71206,%rs71227;
}
	// end inline asm
	// begin inline asm
	{mul.f16 %rs71233,%rs71212,%rs71218;
}
	// end inline asm
	// begin inline asm
	{add.f16 %rs71236,%rs71212,%rs71233;
}
	// end inline asm
	// begin inline asm
	{mul.f16 %rs71239,%rs71218,%rs71224;
}
	// end inline asm
	// begin inline asm
	{add.f16 %rs71242,%rs71218,%rs71239;
}
	// end inline asm
	// begin inline asm
	{mul.f16 %rs71245,%rs71224,%rs71230;
}
	// end inline asm
	// begin inline asm
	{add.f16 %rs71248,%rs71224,%rs71245;
}
	// end inline asm
	// begin inline asm
	{mul.f16 %rs71251,%rs71230,%rs71236;
}
	// end inline asm
	// begin inline asm
	{add.f16 %rs71254,%rs71230,%rs71251;
}
	// end inline asm
	// begin inline asm
	{mul.f16 %rs71257,%rs71236,%rs71242;
}
	// end inline asm
	// begin inline asm
	{add.f16 %rs71260,%rs71236,%rs71257;
}
	// end inline asm
	// begin inline asm
	{mul.f16 %rs71263,%rs71242,%rs71248;
}
	// end inline asm
	// begin inline asm
	{add.f16 %rs71266,%rs71242,%rs71263;
}
	// end inline asm
	// begin inline asm
	{mul.f16 %rs71269,%rs71248,%rs71254;
}
	// end inline asm
	// begin inline asm
	{add.f16 %rs71272,%rs71248,%rs71269;
}
	// end inline asm
	// begin inline asm
	{mul.f16 %rs71275,%rs71254,%rs71260;
}
	// end inline asm
	// begin inline asm
	{add.f16 %rs71278,%rs71254,%rs71275;
}
	// end inline asm
	// begin inline asm
	{mul.f16 %rs71281,%rs71260,%rs71266;
}
	// end inline asm
	// begin inline asm
	{add.f16 %rs71284,%rs71260,%rs71281;
}
	// end inline asm
	// begin inline asm
	{mul.f16 %rs71287,%rs71266,%rs71272;
}
	// end inline asm
	// begin inline asm
	{add.f16 %rs71290,%rs71266,%rs71287;
}
	// end inline asm
	// begin inline asm
	{mul.f16 %rs71293,%rs71272,%rs71278;
}
	// end inline asm
	// begin inline asm
	{add.f16 %rs71296,%rs71272,%rs71293;
}
	// end inline asm
	// begin inline asm
	{mul.f16 %rs71299,%rs71278,%rs71284;
}
	// end inline asm
	// begin inline asm
	{add.f16 %rs71302,%rs71278,%rs71299;
}
	// end inline asm
	// begin inline asm
	{mul.f16 %rs71305,%rs71284,%rs71290;
}
	// end inline asm
	// begin inline asm
	{add.f16 %rs71308,%rs71284,%rs71305;
}
	// end inline asm
	// begin inline asm
	{mul.f16 %rs71311,%rs71290,%rs71296;
}
	// end inline asm
	// begin inline asm
	{add.f16 %rs71314,%rs71290,%rs71311;
}
	// end inline asm
	// begin inline asm
	{mul.f16 %rs71317,%rs71296,%rs71302;
}
	// end inline asm
	// begin inline asm
	{add.f16 %rs71320,%rs71296,%rs71317;
}
	// end inline asm
	// begin inline asm
	{mul.f16 %rs71323,%rs71302,%rs71308;
}
	// end inline asm
	// begin inline asm
	{add.f16 %rs71326,%rs71302,%rs71323;
}
	// end inline asm
	// begin inline asm
	{mul.f16 %rs71329,%rs71308,%rs71314;
}
	// end inline asm
	// begin inline asm
	{add.f16 %rs71332,%rs71308,%rs71329;
}
	// end inline asm
	// begin inline asm
	{mul.f16 %rs71335,%rs71314,%rs71320;
}
	// end inline asm
	// begin inline asm
	{add.f16 %rs71338,%rs71314,%rs71335;
}
	// end inline asm
	// begin inline asm
	{mul.f16 %rs71341,%rs71320,%rs71326;
}
	// end inline asm
	// begin inline asm
	{add.f16 %rs71344,%rs71320,%rs71341;
}
	// end inline asm
	// begin inline asm
	{mul.f16 %rs71347,%rs71326,%rs71332;
}
	// end inline asm
	// begin inline asm
	{add.f16 %rs71350,%rs71326,%rs71347;
}
	// end inline asm
	// begin inline asm
	{mul.f16 %rs71353,%rs71332,%rs71338;
}
	// end inline asm
	// begin inline asm
	{add.f16 %rs71356,%rs71332,%rs71353;
}
	// end inline asm
	// begin inline asm
	{mul.f16 %rs71359,%rs71338,%rs71344;
}
	// end inline asm
	// begin inline asm
	{add.f16 %rs71362,%rs71338,%rs71359;
}
	// end inline asm
	// begin inline asm
	{mul.f16 %rs71365,%rs71344,%rs71350;
}
	// end inline asm
	// begin inline asm
	{add.f16 %rs71368,%rs71344,%rs71365;
}
	// end inline asm
	// begin inline asm
	{mul.f16 %rs71371,%rs71350,%rs71356;
}
	// end inline asm
	// begin inline asm
	{add.f16 %rs71374,%rs71350,%rs71371;
}
	// end inline asm
	// begin inline asm
	{mul.f16 %rs71377,%rs71356,%rs71362;
}
	// end inline asm
	// begin inline asm
	{add.f16 %rs71380,%rs71356,%rs71377;
}
	// end inline asm
	// begin inline asm
	{mul.f16 %rs71383,%rs71362,%rs71368;
}
	// end inline asm
	// begin inline asm
	{add.f16 %rs71386,%rs71362,%rs71383;
}
	// end inline asm
	// begin inline asm
	{mul.f16 %rs71389,%rs71368,%rs71374;
}
	// end inline asm
	// begin inline asm
	{add.f16 %rs71392,%rs71368,%rs71389;
}
	// end inline asm
	// begin inline asm
	{mul.f16 %rs71395,%rs71374,%rs71380;
}
	// end inline asm
	// begin inline asm
	{add.f16 %rs71398,%rs71374,%rs71395;
}
	// end inline asm
	// begin inline asm
	{mul.f16 %rs71401,%rs71380,%rs71386;
}
	// end inline asm
	// begin inline asm
	{add.f16 %rs71404,%rs71380,%rs71401;
}
	// end inline asm
	// begin inline asm
	{mul.f16 %rs71407,%rs71386,%rs71392;
}
	// end inline asm
	// begin inline asm
	{add.f16 %rs71410,%rs71386,%rs71407;
}
	// end inline asm
	// begin inline asm
	{mul.f16 %rs71413,%rs71392,%rs71398;
}
	// end inline asm
	// begin inline asm
	{add.f16 %rs71416,%rs71392,%rs71413;
}
	// end inline asm
	// begin inline asm
	{mul.f16 %rs71419,%rs71398,%rs71404;
}
	// end inline asm
	// begin inline asm
	{add.f16 %rs71422,%rs71398,%rs71419;
}
	// end inline asm
	// begin inline asm
	{mul.f16 %rs71425,%rs71404,%rs71410;
}
	// end inline asm
	// begin inline asm
	{add.f16 %rs71428,%rs71404,%rs71425;
}
	// end inline asm
	// begin inline asm
	{mul.f16 %rs71431,%rs71410,%rs71416;
}
	// end inline asm
	// begin inline asm
	{add.f16 %rs71434,%rs71410,%rs71431;
}
	// end inline asm
	// begin inline asm
	{mul.f16 %rs71437,%rs71416,%rs71422;
}
	// end inline asm
	// begin inline asm
	{add.f16 %rs71440,%rs71416,%rs71437;
}
	// end inline asm
	// begin inline asm
	{mul.f16 %rs71443,%rs71422,%rs71428;
}
	// end inline asm
	// begin inline asm
	{add.f16 %rs71446,%rs71422,%rs71443;
}
	// end inline asm
	// begin inline asm
	{mul.f16 %rs71449,%rs71428,%rs71434;
}
	// end inline asm
	// begin inline asm
	{add.f16 %rs71452,%rs71428,%rs71449;
}
	// end inline asm
	// begin inline asm
	{mul.f16 %rs71455,%rs71434,%rs71440;
}
	// end inline asm
	// begin inline asm
	{add.f16 %rs71458,%rs71434,%rs71455;
}
	// end inline asm
	// begin inline asm
	{mul.f16 %rs71461,%rs71440,%rs71446;
}
	// end inline asm
	// begin inline asm
	{add.f16 %rs71464,%rs71440,%rs71461;
}
	// end inline asm
	// begin inline asm
	{mul.f16 %rs71467,%rs71446,%rs71452;
}
	// end inline asm
	// begin inline asm
	{add.f16 %rs71470,%rs71446,%rs71467;
}
	// end inline asm
	// begin inline asm
	{mul.f16 %rs71473,%rs71452,%rs71458;
}
	// end inline asm
	// begin inline asm
	{add.f16 %rs71476,%rs71452,%rs71473;
}
	// end inline asm
	// begin inline asm
	{mul.f16 %rs71479,%rs71458,%rs71464;
}
	// end inline asm
	// begin inline asm
	{add.f16 %rs71482,%rs71458,%rs71479;
}
	// end inline asm
	// begin inline asm
	{mul.f16 %rs71485,%rs71464,%rs71470;
}
	// end inline asm
	// begin inline asm
	{add.f16 %rs71488,%rs71464,%rs71485;
}
	// end inline asm
	// begin inline asm
	{mul.f16 %rs71491,%rs71470,%rs71476;
}
	// end inline asm
	// begin inline asm
	{add.f16 %rs71494,%rs71470,%rs71491;
}
	// end inline asm
	// begin inline asm
	{mul.f16 %rs71497,%rs71476,%rs71482;
}
	// end inline asm
	// begin inline asm
	{add.f16 %rs71500,%rs71476,%rs71497;
}
	// end inline asm
	// begin inline asm
	{mul.f16 %rs71503,%rs71482,%rs71488;
}
	// end inline asm
	// begin inline asm
	{add.f16 %rs71506,%rs71482,%rs71503;
}
	// end inline asm
	// begin inline asm
	{mul.f16 %rs71509,%rs71488,%rs71494;
}
	// end inline asm
	// begin inline asm
	{add.f16 %rs71512,%rs71488,%rs71509;
}
	// end inline asm
	// begin inline asm
	{mul.f16 %rs71515,%rs71494,%rs71500;
}
	// end inline asm
	// begin inline asm
	{add.f16 %rs71518,%rs71494,%rs71515;
}
	// end inline asm
	// begin inline asm
	{mul.f16 %rs71521,%rs71500,%rs71506;
}
	// end inline asm
	// begin inline asm
	{add.f16 %rs71524,%rs71500,%rs71521;
}
	// end inline asm
	// begin inline asm
	{mul.f16 %rs71527,%rs71506,%rs71512;
}
	// end inline asm
	// begin inline asm
	{add.f16 %rs71530,%rs71506,%rs71527;
}
	// end inline asm
	// begin inline asm
	{mul.f16 %rs71533,%rs71512,%rs71518;
}
	// end inline asm
	// begin inline asm
	{add.f16 %rs71536,%rs71512,%rs71533;
}
	// end inline asm
	// begin inline asm
	{mul.f16 %rs71539,%rs71518,%rs71524;
}
	// end inline asm
	// begin inline asm
	{add.f16 %rs71542,%rs71518,%rs71539;
}
	// end inline asm
	// begin inline asm
	{mul.f16 %rs71545,%rs71524,%rs71530;
}
	// end inline asm
	// begin inline asm
	{add.f16 %rs71548,%rs71524,%rs71545;
}
	// end inline asm
	// begin inline asm
	{mul.f16 %rs71551,%rs71530,%rs71536;
}
	// end inline asm
	// begin inline asm
	{add.f16 %rs71554,%rs71530,%rs71551;
}
	// end inline asm
	// begin inline asm
	{mul.f16 %rs71557,%rs71536,%rs71542;
}
	// end inline asm
	// begin inline asm
	{add.f16 %rs71560,%rs71536,%rs71557;
}
	// end inline asm
	// begin inline asm
	{mul.f16 %rs71563,%rs71542,%rs71548;
}
	// end inline asm
	// begin inline asm
	{add.f16 %rs71566,%rs71542,%rs71563;
}
	// end inline asm
	// begin inline asm
	{mul.f16 %rs71569,%rs71548,%rs71554;
}
	// end inline asm
	// begin inline asm
	{add.f16 %rs71572,%rs71548,%rs71569;
}
	// end inline asm
	// begin inline asm
	{mul.f16 %rs71575,%rs71554,%rs71560;
}
	// end inline asm
	// begin inline asm
	{add.f16 %rs71578,%rs71554,%rs71575;
}
	// end inline asm
	// begin inline asm
	{mul.f16 %rs71581,%rs71560,%rs71566;
}
	// end inline asm
	// begin inline asm
	{add.f16 %rs71584,%rs71560,%rs71581;
}
	// end inline asm
	// begin inline asm
	{mul.f16 %rs71587,%rs71566,%rs71572;
}
	// end inline asm
	// begin inline asm
	{add.f16 %rs71590,%rs71566,%rs71587;
}
	// end inline asm
	// begin inline asm
	{mul.f16 %rs71593,%rs71572,%rs71578;
}
	// end inline asm
	// begin inline asm
	{add.f16 %rs71596,%rs71572,%rs71593;
}
	// end inline asm
	// begin inline asm
	{mul.f16 %rs71599,%rs71578,%rs71584;
}
	// end inline asm
	// begin inline asm
	{add.f16 %rs71602,%rs71578,%rs71599;
}
	// end inline asm
	// begin inline asm
	{mul.f16 %rs71605,%rs71584,%rs71590;
}
	// end inline asm
	// begin inline asm
	{add.f16 %rs71608,%rs71584,%rs71605;
}
	// end inline asm
	// begin inline asm
	{mul.f16 %rs71611,%rs71590,%rs71596;
}
	// end inline asm
	// begin inline asm
	{add.f16 %rs71614,%rs71590,%rs71611;
}
	// end inline asm
	// begin inline asm
	{mul.f16 %rs71617,%rs71596,%rs71602;
}
	// end inline asm
	// begin inline asm
	{add.f16 %rs71620,%rs71596,%rs71617;
}
	// end inline asm
	// begin inline asm
	{mul.f16 %rs71623,%rs71602,%rs71608;
}
	// end inline asm
	// begin inline asm
	{add.f16 %rs71626,%rs71602,%rs71623;
}
	// end inline asm
	// begin inline asm
	{mul.f16 %rs71629,%rs71608,%rs71614;
}
	// end inline asm
	// begin inline asm
	{add.f16 %rs71632,%rs71608,%rs71629;
}
	// end inline asm
	// begin inline asm
	{mul.f16 %rs71635,%rs71614,%rs71620;
}
	// end inline asm
	// begin inline asm
	{add.f16 %rs71638,%rs71614,%rs71635;
}
	// end inline asm
	// begin inline asm
	{mul.f16 %rs71641,%rs71620,%rs71626;
}
	// end inline asm
	// begin inline asm
	{add.f16 %rs71644,%rs71620,%rs71641;
}
	// end inline asm
	// begin inline asm
	{mul.f16 %rs71647,%rs71626,%rs71632;
}
	// end inline asm
	// begin inline asm
	{add.f16 %rs71650,%rs71626,%rs71647;
}
	// end inline asm
	// begin inline asm
	{mul.f16 %rs71653,%rs71632,%rs71638;
}
	// end inline asm
	// begin inline asm
	{add.f16 %rs71656,%rs71632,%rs71653;
}
	// end inline asm
	// begin inline asm
	{mul.f16 %rs71659,%rs71638,%rs71644;
}
	// end inline asm
	// begin inline asm
	{add.f16 %rs71662,%rs71638,%rs71659;
}
	// end inline asm
	// begin inline asm
	{mul.f16 %rs71665,%rs71644,%rs71650;
}
	// end inline asm
	// begin inline asm
	{add.f16 %rs71668,%rs71644,%rs71665;
}
	// end inline asm
	// begin inline asm
	{mul.f16 %rs71671,%rs71650,%rs71656;
}
	// end inline asm
	// begin inline asm
	{add.f16 %rs71674,%rs71650,%rs71671;
}
	// end inline asm
	// begin inline asm
	{mul.f16 %rs71677,%rs71656,%rs71662;
}
	// end inline asm
	// begin inline asm
	{add.f16 %rs71680,%rs71656,%rs71677;
}
	// end inline asm
	// begin inline asm
	{mul.f16 %rs71683,%rs71662,%rs71668;
}
	// end inline asm
	// begin inline asm
	{add.f16 %rs71686,%rs71662,%rs71683;
}
	// end inline asm
	// begin inline asm
	{mul.f16 %rs71689,%rs71668,%rs71674;
}
	// end inline asm
	// begin inline asm
	{add.f16 %rs71692,%rs71668,%rs71689;
}
	// end inline asm
	// begin inline asm
	{mul.f16 %rs71695,%rs71674,%rs71680;
}
	// end inline asm
	// begin inline asm
	{add.f16 %rs71698,%rs71674,%rs71695;
}
	// end inline asm
	// begin inline asm
	{mul.f16 %rs71701,%rs71680,%rs71686;
}
	// end inline asm
	// begin inline asm
	{add.f16 %rs71704,%rs71680,%rs71701;
}
	// end inline asm
	// begin inline asm
	{mul.f16 %rs71707,%rs71686,%rs71692;
}
	// end inline asm
	// begin inline asm
	{add.f16 %rs71710,%rs71686,%rs71707;
}
	// end inline asm
	// begin inline asm
	{mul.f16 %rs71713,%rs71692,%rs71698;
}
	// end inline asm
	// begin inline asm
	{add.f16 %rs71716,%rs71692,%rs71713;
}
	// end inline asm
	// begin inline asm
	{mul.f16 %rs71719,%rs71698,%rs71704;
}
	// end inline asm
	// begin inline asm
	{add.f16 %rs71722,%rs71698,%rs71719;
}
	// end inline asm
	// begin inline asm
	{mul.f16 %rs71725,%rs71704,%rs71710;
}
	// end inline asm
	// begin inline asm
	{add.f16 %rs71728,%rs71704,%rs71725;
}
	// end inline asm
	// begin inline asm
	{mul.f16 %rs71731,%rs71710,%rs71716;
}
	// end inline asm
	// begin inline asm
	{add.f16 %rs71734,%rs71710,%rs71731;
}
	// end inline asm
	// begin inline asm
	{mul.f16 %rs71737,%rs71716,%rs71722;
}
	// end inline asm
	// begin inline asm
	{add.f16 %rs71740,%rs71716,%rs71737;
}
	// end inline asm
	// begin inline asm
	{mul.f16 %rs71743,%rs71722,%rs71728;
}
	// end inline asm
	// begin inline asm
	{add.f16 %rs71746,%rs71722,%rs71743;
}
	// end inline asm
	// begin inline asm
	{mul.f16 %rs71749,%rs71728,%rs71734;
}
	// end inline asm
	// begin inline asm
	{add.f16 %rs71752,%rs71728,%rs71749;
}
	// end inline asm
	// begin inline asm
	{mul.f16 %rs71755,%rs71734,%rs71740;
}
	// end inline asm
	// begin inline asm
	{add.f16 %rs71758,%rs71734,%rs71755;
}
	// end inline asm
	// begin inline asm
	{mul.f16 %rs71761,%rs71740,%rs71746;
}
	// end inline asm
	// begin inline asm
	{add.f16 %rs71764,%rs71740,%rs71761;
}
	// end inline asm
	// begin inline asm
	{mul.f16 %rs71767,%rs71746,%rs71752;
}
	// end inline asm
	// begin inline asm
	{add.f16 %rs71770,%rs71746,%rs71767;
}
	// end inline asm
	// begin inline asm
	{mul.f16 %rs71773,%rs71752,%rs71758;
}
	// end inline asm
	// begin inline asm
	{add.f16 %rs71776,%rs71752,%rs71773;
}
	// end inline asm
	// begin inline asm
	{mul.f16 %rs71779,%rs71758,%rs71764;
}
	// end inline asm
	// begin inline asm
	{add.f16 %rs71782,%rs71758,%rs71779;
}
	// end inline asm
	// begin inline asm
	{mul.f16 %rs71785,%rs71764,%rs71770;
}
	// end inline asm
	// begin inline asm
	{add.f16 %rs71788,%rs71764,%rs71785;
}
	// end inline asm
	// begin inline asm
	{mul.f16 %rs71791,%rs71770,%rs71776;
}
	// end inline asm
	// begin inline asm
	{add.f16 %rs71794,%rs71770,%rs71791;
}
	// end inline asm
	// begin inline asm
	{mul.f16 %rs71797,%rs71776,%rs71782;
}
	// end inline asm
	// begin inline asm
	{add.f16 %rs71800,%rs71776,%rs71797;
}
	// end inline asm
	// begin inline asm
	{mul.f16 %rs71803,%rs71782,%rs71788;
}
	// end inline asm
	// begin inline asm
	{add.f16 %rs71806,%rs71782,%rs71803;
}
	// end inline asm
	// begin inline asm
	{mul.f16 %rs71809,%rs71788,%rs71794;
}
	// end inline asm
	// begin inline asm
	{add.f16 %rs71812,%rs71788,%rs71809;
}
	// end inline asm
	// begin inline asm
	{mul.f16 %rs71815,%rs71794,%rs71800;
}
	// end inline asm
	// begin inline asm
	{add.f16 %rs71818,%rs71794,%rs71815;
}
	// end inline asm
	// begin inline asm
	{mul.f16 %rs71821,%rs71800,%rs71806;
}
	// end inline asm
	// begin inline asm
	{add.f16 %rs71824,%rs71800,%rs71821;
}
	// end inline asm
	// begin inline asm
	{mul.f16 %rs71827,%rs71806,%rs71812;
}
	// end inline asm
	// begin inline asm
	{add.f16 %rs71830,%rs71806,%rs71827;
}
	// end inline asm
	// begin inline asm
	{mul.f16 %rs71833,%rs71812,%rs71818;
}
	// end inline asm
	// begin inline asm
	{add.f16 %rs71836,%rs71812,%rs71833;
}
	// end inline asm
	// begin inline asm
	{mul.f16 %rs71839,%rs71818,%rs71824;
}
	// end inline asm
	// begin inline asm
	{add.f16 %rs71842,%rs71818,%rs71839;
}
	// end inline asm
	// begin inline asm
	{mul.f16 %rs71845,%rs71824,%rs71830;
}
	// end inline asm
	// begin inline asm
	{add.f16 %rs71848,%rs71824,%rs71845;
}
	// end inline asm
	// begin inline asm
	{mul.f16 %rs71851,%rs71830,%rs71836;
}
	// end inline asm
	// begin inline asm
	{add.f16 %rs71854,%rs71830,%rs71851;
}
	// end inline asm
	// begin inline asm
	{mul.f16 %rs71857,%rs71836,%rs71842;
}
	// end inline asm
	// begin inline asm
	{add.f16 %rs71860,%rs71836,%rs71857;
}
	// end inline asm
	// begin inline asm
	{mul.f16 %rs71863,%rs71842,%rs71848;
}
	// end inline asm
	// begin inline asm
	{add.f16 %rs71866,%rs71842,%rs71863;
}
	// end inline asm
	// begin inline asm
	{mul.f16 %rs71869,%rs71848,%rs71854;
}
	// end inline asm
	// begin inline asm
	{add.f16 %rs71872,%rs71848,%rs71869;
}
	// end inline asm
	// begin inline asm
	{mul.f16 %rs71875,%rs71854,%rs71860;
}
	// end inline asm
	// begin inline asm
	{add.f16 %rs71878,%rs71854,%rs71875;
}
	// end inline asm
	// begin inline asm
	{mul.f16 %rs71881,%rs71860,%rs71866;
}
	// end inline asm
	// begin inline asm
	{add.f16 %rs71884,%rs71860,%rs71881;
}
	// end inline asm
	// begin inline asm
	{mul.f16 %rs71887,%rs71866,%rs71872;
}
	// end inline asm
	// begin inline asm
	{add.f16 %rs71890,%rs71866,%rs71887;
}
	// end inline asm
	// begin inline asm
	{mul.f16 %rs71893,%rs71872,%rs71878;
}
	// end inline asm
	// begin inline asm
	{add.f16 %rs71896,%rs71872,%rs71893;
}
	// end inline asm
	// begin inline asm
	{mul.f16 %rs71899,%rs71878,%rs71884;
}
	// end inline asm
	// begin inline asm
	{add.f16 %rs71902,%rs71878,%rs71899;
}
	// end inline asm
	// begin inline asm
	{mul.f16 %rs71905,%rs71884,%rs71890;
}
	// end inline asm
	// begin inline asm
	{add.f16 %rs71908,%rs71884,%rs71905;
}
	// end inline asm
	// begin inline asm
	{mul.f16 %rs71911,%rs71890,%rs71896;
}
	// end inline asm
	// begin inline asm
	{add.f16 %rs71914,%rs71890,%rs71911;
}
	// end inline asm
	// begin inline asm
	{mul.f16 %rs71917,%rs71896,%rs71902;
}
	// end inline asm
	// begin inline asm
	{add.f16 %rs71920,%rs71896,%rs71917;
}
	// end inline asm
	// begin inline asm
	{mul.f16 %rs71923,%rs71902,%rs71908;
}
	// end inline asm
	// begin inline asm
	{add.f16 %rs71926,%rs71902,%rs71923;
}
	// end inline asm
	// begin inline asm
	{mul.f16 %rs71929,%rs71908,%rs71914;
}
	// end inline asm
	// begin inline asm
	{add.f16 %rs71932,%rs71908,%rs71929;
}
	// end inline asm
	// begin inline asm
	{mul.f16 %rs71935,%rs71914,%rs71920;
}
	// end inline asm
	// begin inline asm
	{add.f16 %rs71938,%rs71914,%rs71935;
}
	// end inline asm
	// begin inline asm
	{mul.f16 %rs71941,%rs71920,%rs71926;
}
	// end inline asm
	// begin inline asm
	{add.f16 %rs71944,%rs71920,%rs71941;
}
	// end inline asm
	// begin inline asm
	{mul.f16 %rs71947,%rs71926,%rs71932;
}
	// end inline asm
	// begin inline asm
	{add.f16 %rs71950,%rs71926,%rs71947;
}
	// end inline asm
	// begin inline asm
	{mul.f16 %rs71953,%rs71932,%rs71938;
}
	// end inline asm
	// begin inline asm
	{add.f16 %rs71956,%rs71932,%rs71953;
}
	// end inline asm
	// begin inline asm
	{mul.f16 %rs71959,%rs71938,%rs71944;
}
	// end inline asm
	// begin inline asm
	{add.f16 %rs71962,%rs71938,%rs71959;
}
	// end inline asm
	// begin inline asm
	{mul.f16 %rs71965,%rs71944,%rs71950;
}
	// end inline asm
	// begin inline asm
	{add.f16 %rs71968,%rs71944,%rs71965;
}
	// end inline asm
	// begin inline asm
	{mul.f16 %rs71971,%rs71950,%rs71956;
}
	// end inline asm
	// begin inline asm
	{add.f16 %rs71974,%rs71950,%rs71971;
}
	// end inline asm
	// begin inline asm
	{mul.f16 %rs71977,%rs71956,%rs71962;
}
	// end inline asm
	// begin inline asm
	{add.f16 %rs71980,%rs71956,%rs71977;
}
	// end inline asm
	// begin inline asm
	{mul.f16 %rs71983,%rs71962,%rs71968;
}
	// end inline asm
	// begin inline asm
	{add.f16 %rs71986,%rs71962,%rs71983;
}
	// end inline asm
	// begin inline asm
	{mul.f16 %rs71989,%rs71968,%rs71974;
}
	// end inline asm
	// begin inline asm
	{add.f16 %rs71992,%rs71968,%rs71989;
}
	// end inline asm
	// begin inline asm
	{mul.f16 %rs71995,%rs71974,%rs71980;
}
	// end inline asm
	// begin inline asm
	{add.f16 %rs71998,%rs71974,%rs71995;
}
	// end inline asm
	// begin inline asm
	{mul.f16 %rs72001,%rs71980,%rs71986;
}
	// end inline asm
	// begin inline asm
	{add.f16 %rs72004,%rs71980,%rs72001;
}
	// end inline asm
	// begin inline asm
	{mul.f16 %rs72007,%rs71986,%rs71992;
}
	// end inline asm
	// begin inline asm
	{add.f16 %rs72010,%rs71986,%rs72007;
}
	// end inline asm
	// begin inline asm
	{mul.f16 %rs72013,%rs71992,%rs71998;
}
	// end inline asm
	// begin inline asm
	{add.f16 %rs72016,%rs71992,%rs72013;
}
	// end inline asm
	// begin inline asm
	{mul.f16 %rs72019,%rs71998,%rs72004;
}
	// end inline asm
	// begin inline asm
	{add.f16 %rs72022,%rs71998,%rs72019;
}
	// end inline asm
	// begin inline asm
	{mul.f16 %rs72025,%rs72004,%rs72010;
}
	// end inline asm
	// begin inline asm
	{add.f16 %rs72028,%rs72004,%rs72025;
}
	// end inline asm
	// begin inline asm
	{mul.f16 %rs72031,%rs72010,%rs72016;
}
	// end inline asm
	// begin inline asm
	{add.f16 %rs72034,%rs72010,%rs72031;
}
	// end inline asm
	// begin inline asm
	{mul.f16 %rs72037,%rs72016,%rs72022;
}
	// end inline asm
	// begin inline asm
	{add.f16 %rs72040,%rs72016,%rs72037;
}
	// end inline asm
	// begin inline asm
	{mul.f16 %rs72043,%rs72022,%rs72028;
}
	// end inline asm
	// begin inline asm
	{add.f16 %rs72046,%rs72022,%rs72043;
}
	// end inline asm
	// begin inline asm
	{mul.f16 %rs72049,%rs72028,%rs72034;
}
	// end inline asm
	// begin inline asm
	{add.f16 %rs72052,%rs72028,%rs72049;
}
	// end inline asm
	// begin inline asm
	{mul.f16 %rs72055,%rs72034,%rs72040;
}
	// end inline asm
	// begin inline asm
	{add.f16 %rs72058,%rs72034,%rs72055;
}
	// end inline asm
	// begin inline asm
	{mul.f16 %rs72061,%rs72040,%rs72046;
}
	// end inline asm
	// begin inline asm
	{add.f16 %rs72064,%rs72040,%rs72061;
}
	// end inline asm
	// begin inline asm
	{mul.f16 %rs72067,%rs72046,%rs72052;
}
	// end inline asm
	// begin inline asm
	{add.f16 %rs72070,%rs72046,%rs72067;
}
	// end inline asm
	// begin inline asm
	{mul.f16 %rs72073,%rs72052,%rs72058;
}
	// end inline asm
	// begin inline asm
	{add.f16 %rs72076,%rs72052,%rs72073;
}
	// end inline asm
	// begin inline asm
	{mul.f16 %rs72079,%rs72058,%rs72064;
}
	// end inline asm
	// begin inline asm
	{add.f16 %rs72082,%rs72058,%rs72079;
}
	// end inline asm
	// begin inline asm
	{mul.f16 %rs72085,%rs72064,%rs72070;
}
	// end inline asm
	// begin inline asm
	{add.f16 %rs72088,%rs72064,%rs72085;
}
	// end inline asm
	// begin inline asm
	{mul.f16 %rs72091,%rs72070,%rs72076;
}
	// end inline asm
	// begin inline asm
	{add.f16 %rs72094,%rs72070,%rs72091;
}
	// end inline asm
	// begin inline asm
	{mul.f16 %rs72097,%rs72076,%rs72082;
}
	// end inline asm
	// begin inline asm
	{add.f16 %rs72100,%rs72076,%rs72097;
}
	// end inline asm
	// begin inline asm
	{mul.f16 %rs72103,%rs72082,%rs72088;
}
	// end inline asm
	// begin inline asm
	{add.f16 %rs72106,%rs72082,%rs72103;
}
	// end inline asm
	// begin inline asm
	{mul.f16 %rs72109,%rs72088,%rs72094;
}
	// end inline asm
	// begin inline asm
	{add.f16 %rs72112,%rs72088,%rs72109;
}
	// end inline asm
	// begin inline asm
	{mul.f16 %rs72115,%rs72094,%rs72100;
}
	// end inline asm
	// begin inline asm
	{add.f16 %rs72118,%rs72094,%rs72115;
}
	// end inline asm
	// begin inline asm
	{mul.f16 %rs72121,%rs72100,%rs72106;
}
	// end inline asm
	// begin inline asm
	{add.f16 %rs72124,%rs72100,%rs72121;
}
	// end inline asm
	// begin inline asm
	{mul.f16 %rs72127,%rs72106,%rs72112;
}
	// end inline asm
	// begin inline asm
	{add.f16 %rs72130,%rs72106,%rs72127;
}
	// end inline asm
	// begin inline asm
	{mul.f16 %rs72133,%rs72112,%rs72118;
}
	// end inline asm
	// begin inline asm
	{add.f16 %rs72136,%rs72112,%rs72133;
}
	// end inline asm
	// begin inline asm
	{mul.f16 %rs72139,%rs72118,%rs72124;
}
	// end inline asm
	// begin inline asm
	{add.f16 %rs72142,%rs72118,%rs72139;
}
	// end inline asm
	// begin inline asm
	{mul.f16 %rs72145,%rs72124,%rs72130;
}
	// end inline asm
	// begin inline asm
	{add.f16 %rs72148,%rs72124,%rs72145;
}
	// end inline asm
	// begin inline asm
	{mul.f16 %rs72151,%rs72130,%rs72136;
}
	// end inline asm
	// begin inline asm
	{add.f16 %rs72154,%rs72130,%rs72151;
}
	// end inline asm
	// begin inline asm
	{mul.f16 %rs72157,%rs72136,%rs72142;
}
	// end inline asm
	// begin inline asm
	{add.f16 %rs72160,%rs72136,%rs72157;
}
	// end inline asm
	// begin inline asm
	{mul.f16 %rs72163,%rs72142,%rs72148;
}
	// end inline asm
	// begin inline asm
	{add.f16 %rs72166,%rs72142,%rs72163;
}
	// end inline asm
	// begin inline asm
	{mul.f16 %rs72169,%rs72148,%rs72154;
}
	// end inline asm
	// begin inline asm
	{add.f16 %rs72172,%rs72148,%rs72169;
}
	// end inline asm
	// begin inline asm
	{mul.f16 %rs72175,%rs72154,%rs72160;
}
	// end inline asm
	// begin inline asm
	{add.f16 %rs72178,%rs72154,%rs72175;
}
	// end inline asm
	// begin inline asm
	{mul.f16 %rs72181,%rs72160,%rs72166;
}
	// end inline asm
	// begin inline asm
	{add.f16 %rs72184,%rs72160,%rs72181;
}
	// end inline asm
	// begin inline asm
	{mul.f16 %rs72187,%rs72166,%rs72172;
}
	// end inline asm
	// begin inline asm
	{add.f16 %rs72190,%rs72166,%rs72187;
}
	// end inline asm
	// begin inline asm
	{mul.f16 %rs72193,%rs72172,%rs72178;
}
	// end inline asm
	// begin inline asm
	{add.f16 %rs72196,%rs72172,%rs72193;
}
	// end inline asm
	// begin inline asm
	{mul.f16 %rs72199,%rs72178,%rs72184;
}
	// end inline asm
	// begin inline asm
	{add.f16 %rs72202,%rs72178,%rs72199;
}
	// end inline asm
	// begin inline asm
	{mul.f16 %rs72205,%rs72184,%rs72190;
}
	// end inline asm
	// begin inline asm
	{add.f16 %rs72208,%rs72184,%rs72205;
}
	// end inline asm
	// begin inline asm
	{mul.f16 %rs72211,%rs72190,%rs72196;
}
	// end inline asm
	// begin inline asm
	{add.f16 %rs72214,%rs72190,%rs72211;
}
	// end inline asm
	// begin inline asm
	{mul.f16 %rs72217,%rs72196,%rs72202;
}
	// end inline asm
	// begin inline asm
	{add.f16 %rs72220,%rs72196,%rs72217;
}
	// end inline asm
	// begin inline asm
	{mul.f16 %rs72223,%rs72202,%rs72208;
}
	// end inline asm
	// begin inline asm
	{add.f16 %rs72226,%rs72202,%rs72223;
}
	// end inline asm
	// begin inline asm
	{mul.f16 %rs72229,%rs72208,%rs72214;
}
	// end inline asm
	// begin inline asm
	{add.f16 %rs72232,%rs72208,%rs72229;
}
	// end inline asm
	// begin inline asm
	{mul.f16 %rs72235,%rs72214,%rs72220;
}
	// end inline asm
	// begin inline asm
	{add.f16 %rs72238,%rs72214,%rs72235;
}
	// end inline asm
	// begin inline asm
	{mul.f16 %rs72241,%rs72220,%rs72226;
}
	// end inline asm
	// begin inline asm
	{add.f16 %rs72244,%rs72220,%rs72241;
}
	// end inline asm
	// begin inline asm
	{mul.f16 %rs72247,%rs72226,%rs72232;
}
	// end inline asm
	// begin inline asm
	{add.f16 %rs72250,%rs72226,%rs72247;
}
	// end inline asm
	// begin inline asm
	{mul.f16 %rs72253,%rs72232,%rs72238;
}
	// end inline asm
	// begin inline asm
	{add.f16 %rs72256,%rs72232,%rs72253;
}
	// end inline asm
	// begin inline asm
	{mul.f16 %rs72259,%rs72238,%rs72244;
}
	// end inline asm
	// begin inline asm
	{add.f16 %rs72262,%rs72238,%rs72259;
}
	// end inline asm
	// begin inline asm
	{mul.f16 %rs72265,%rs72244,%rs72250;
}
	// end inline asm
	// begin inline asm
	{add.f16 %rs72268,%rs72244,%rs72265;
}
	// end inline asm
	// begin inline asm
	{mul.f16 %rs72271,%rs72250,%rs72256;
}
	// end inline asm
	// begin inline asm
	{add.f16 %rs72274,%rs72250,%rs72271;
}
	// end inline asm
	// begin inline asm
	{mul.f16 %rs72277,%rs72256,%rs72262;
}
	// end inline asm
	// begin inline asm
	{add.f16 %rs72280,%rs72256,%rs72277;
}
	// end inline asm
	// begin inline asm
	{mul.f16 %rs72283,%rs72262,%rs72268;
}
	// end inline asm
	// begin inline asm
	{add.f16 %rs72286,%rs72262,%rs72283;
}
	// end inline asm
	// begin inline asm
	{mul.f16 %rs72289,%rs72268,%rs72274;
}
	// end inline asm
	// begin inline asm
	{add.f16 %rs72292,%rs72268,%rs72289;
}
	// end inline asm
	// begin inline asm
	{mul.f16 %rs72295,%rs72274,%rs72280;
}
	// end inline asm
	// begin inline asm
	{add.f16 %rs72298,%rs72274,%rs72295;
}
	// end inline asm
	// begin inline asm
	{mul.f16 %rs72301,%rs72280,%rs72286;
}
	// end inline asm
	// begin inline asm
	{add.f16 %rs72304,%rs72280,%rs72301;
}
	// end inline asm
	// begin inline asm
	{mul.f16 %rs72307,%rs72286,%rs72292;
}
	// end inline asm
	// begin inline asm
	{add.f16 %rs72310,%rs72286,%rs72307;
}
	// end inline asm
	// begin inline asm
	{mul.f16 %rs72313,%rs72292,%rs72298;
}
	// end inline asm
	// begin inline asm
	{add.f16 %rs72316,%rs72292,%rs72313;
}
	// end inline asm
	// begin inline asm
	{mul.f16 %rs72319,%rs72298,%rs72304;
}
	// end inline asm
	// begin inline asm
	{add.f16 %rs72322,%rs72298,%rs72319;
}
	// end inline asm
	// begin inline asm
	{mul.f16 %rs72325,%rs72304,%rs72310;
}
	// end inline asm
	// begin inline asm
	{add.f16 %rs72328,%rs72304,%rs72325;
}
	// end inline asm
	// begin inline asm
	{mul.f16 %rs72331,%rs72310,%rs72316;
}
	// end inline asm
	// begin inline asm
	{add.f16 %rs72334,%rs72310,%rs72331;
}
	// end inline asm
	// begin inline asm
	{mul.f16 %rs72337,%rs72316,%rs72322;
}
	// end inline asm
	// begin inline asm
	{add.f16 %rs72340,%rs72316,%rs72337;
}
	// end inline asm
	// begin inline asm
	{mul.f16 %rs72343,%rs72322,%rs72328;
}
	// end inline asm
	// begin inline asm
	{add.f16 %rs72346,%rs72322,%rs72343;
}
	// end inline asm
	// begin inline asm
	{mul.f16 %rs72349,%rs72328,%rs72334;
}
	// end inline asm
	// begin inline asm
	{add.f16 %rs72352,%rs72328,%rs72349;
}
	// end inline asm
	// begin inline asm
	{mul.f16 %rs72355,%rs72334,%rs72340;
}
	// end inline asm
	// begin inline asm
	{add.f16 %rs72358,%rs72334,%rs72355;
}
	// end inline asm
	// begin inline asm
	{mul.f16 %rs72361,%rs72340,%rs72346;
}
	// end inline asm
	// begin inline asm
	{add.f16 %rs72364,%rs72340,%rs72361;
}
	// end inline asm
	// begin inline asm
	{mul.f16 %rs72367,%rs72346,%rs72352;
}
	// end inline asm
	// begin inline asm
	{add.f16 %rs72370,%rs72346,%rs72367;
}
	// end inline asm
	// begin inline asm
	{mul.f16 %rs72373,%rs72352,%rs72358;
}
	// end inline asm
	// begin inline asm
	{add.f16 %rs72376,%rs72352,%rs72373;
}
	// end inline asm
	// begin inline asm
	{mul.f16 %rs72379,%rs72358,%rs72364;
}
	// end inline asm
	// begin inline asm
	{add.f16 %rs72382,%rs72358,%rs72379;
}
	// end inline asm
	// begin inline asm
	{mul.f16 %rs72385,%rs72364,%rs72370;
}
	// end inline asm
	// begin inline asm
	{add.f16 %rs72388,%rs72364,%rs72385;
}
	// end inline asm
	// begin inline asm
	{mul.f16 %rs72391,%rs72370,%rs72376;
}
	// end inline asm
	// begin inline asm
	{add.f16 %rs72394,%rs72370,%rs72391;
}
	// end inline asm
	// begin inline asm
	{mul.f16 %rs72397,%rs72376,%rs72382;
}
	// end inline asm
	// begin inline asm
	{add.f16 %rs72400,%rs72376,%rs72397;
}
	// end inline asm
	// begin inline asm
	{mul.f16 %rs72403,%rs72382,%rs72388;
}
	// end inline asm
	// begin inline asm
	{add.f16 %rs72406,%rs72382,%rs72403;
}
	// end inline asm
	// begin inline asm
	{mul.f16 %rs72409,%rs72388,%rs72394;
}
	// end inline asm
	// begin inline asm
	{add.f16 %rs72412,%rs72388,%rs72409;
}
	// end inline asm
	// begin inline asm
	{mul.f16 %rs72415,%rs72394,%rs72400;
}
	// end inline asm
	// begin inline asm
	{add.f16 %rs72418,%rs72394,%rs72415;
}
	// end inline asm
	// begin inline asm
	{mul.f16 %rs72421,%rs72400,%rs72406;
}
	// end inline asm
	// begin inline asm
	{add.f16 %rs72424,%rs72400,%rs72421;
}
	// end inline asm
	// begin inline asm
	{mul.f16 %rs72427,%rs72406,%rs72412;
}
	// end inline asm
	// begin inline asm
	{add.f16 %rs72430,%rs72406,%rs72427;
}
	// end inline asm
	// begin inline asm
	{mul.f16 %rs72433,%rs72412,%rs72418;
}
	// end inline asm
	// begin inline asm
	{add.f16 %rs72436,%rs72412,%rs72433;
}
	// end inline asm
	// begin inline asm
	{mul.f16 %rs72439,%rs72418,%rs72424;
}
	// end inline asm
	// begin inline asm
	{add.f16 %rs72442,%rs72418,%rs72439;
}
	// end inline asm
	// begin inline asm
	{mul.f16 %rs72445,%rs72424,%rs72430;
}
	// end inline asm
	// begin inline asm
	{add.f16 %rs72448,%rs72424,%rs72445;
}
	// end inline asm
	// begin inline asm
	{mul.f16 %rs72451,%rs72430,%rs72436;
}
	// end inline asm
	// begin inline asm
	{add.f16 %rs72454,%rs72430,%rs72451;
}
	// end inline asm
	// begin inline asm
	{mul.f16 %rs72457,%rs72436,%rs72442;
}
	// end inline asm
	// begin inline asm
	{add.f16 %rs72460,%rs72436,%rs72457;
}
	// end inline asm
	// begin inline asm
	{mul.f16 %rs72463,%rs72442,%rs72448;
}
	// end inline asm
	// begin inline asm
	{add.f16 %rs72466,%rs72442,%rs72463;
}
	// end inline asm
	// begin inline asm
	{mul.f16 %rs72469,%rs72448,%rs72454;
}
	// end inline asm
	// begin inline asm
	{add.f16 %rs72472,%rs72448,%rs72469;
}
	// end inline asm
	// begin inline asm
	{mul.f16 %rs72475,%rs72454,%rs72460;
}
	// end inline asm
	// begin inline asm
	{add.f16 %rs72478,%rs72454,%rs72475;
}
	// end inline asm
	// begin inline asm
	{mul.f16 %rs72481,%rs72460,%rs72466;
}
	// end inline asm
	// begin inline asm
	{add.f16 %rs72484,%rs72460,%rs72481;
}
	// end inline asm
	// begin inline asm
	{mul.f16 %rs72487,%rs72466,%rs72472;
}
	// end inline asm
	// begin inline asm
	{add.f16 %rs72490,%rs72466,%rs72487;
}
	// end inline asm
	// begin inline asm
	{mul.f16 %rs72493,%rs72472,%rs72478;
}
	// end inline asm
	// begin inline asm
	{add.f16 %rs72496,%rs72472,%rs72493;
}
	// end inline asm
	// begin inline asm
	{mul.f16 %rs72499,%rs72478,%rs72484;
}
	// end inline asm
	// begin inline asm
	{add.f16 %rs72502,%rs72478,%rs72499;
}
	// end inline asm
	// begin inline asm
	{mul.f16 %rs72505,%rs72484,%rs72490;
}
	// end inline asm
	// begin inline asm
	{add.f16 %rs72508,%rs72484,%rs72505;
}
	// end inline asm
	// begin inline asm
	{mul.f16 %rs72511,%rs72490,%rs72496;
}
	// end inline asm
	// begin inline asm
	{add.f16 %rs72514,%rs72490,%rs72511;
}
	// end inline asm
	// begin inline asm
	{mul.f16 %rs72517,%rs72496,%rs72502;
}
	// end inline asm
	// begin inline asm
	{add.f16 %rs72520,%rs72496,%rs72517;
}
	// end inline asm
	// begin inline asm
	{mul.f16 %rs72523,%rs72502,%rs72508;
}
	// end inline asm
	// begin inline asm
	{add.f16 %rs72526,%rs72502,%rs72523;
}
	// end inline asm
	// begin inline asm
	{mul.f16 %rs72529,%rs72508,%rs72514;
}
	// end inline asm
	// begin inline asm
	{add.f16 %rs72532,%rs72508,%rs72529;
}
	// end inline asm
	// begin inline asm
	{mul.f16 %rs72535,%rs72514,%rs72520;
}
	// end inline asm
	// begin inline asm
	{add.f16 %rs72538,%rs72514,%rs72535;
}
	// end inline asm
	// begin inline asm
	{mul.f16 %rs72541,%rs72520,%rs72526;
}
	// end inline asm
	// begin inline asm
	{add.f16 %rs72544,%rs72520,%rs72541;
}
	// end inline asm
	// begin inline asm
	{mul.f16 %rs72547,%rs72526,%rs72532;
}
	// end inline asm
	// begin inline asm
	{add.f16 %rs72550,%rs72526,%rs72547;
}
	// end inline asm
	// begin inline asm
	{mul.f16 %rs72553,%rs72532,%rs72538;
}
	// end inline asm
	// begin inline asm
	{add.f16 %rs72556,%rs72532,%rs72553;
}
	// end inline asm
	// begin inline asm
	{mul.f16 %rs72559,%rs72538,%rs72544;
}
	// end inline asm
	// begin inline asm
	{add.f16 %rs72562,%rs72538,%rs72559;
}
	// end inline asm
	// begin inline asm
	{mul.f16 %rs72565,%rs72544,%rs72550;
}
	// end inline asm
	// begin inline asm
	{add.f16 %rs72568,%rs72544,%rs72565;
}
	// end inline asm
	// begin inline asm
	{mul.f16 %rs72571,%rs72550,%rs72556;
}
	// end inline asm
	// begin inline asm
	{add.f16 %rs72574,%rs72550,%rs72571;
}
	// end inline asm
	// begin inline asm
	{mul.f16 %rs72577,%rs72556,%rs72562;
}
	// end inline asm
	// begin inline asm
	{add.f16 %rs72580,%rs72556,%rs72577;
}
	// end inline asm
	// begin inline asm
	{mul.f16 %rs72583,%rs72562,%rs72568;
}
	// end inline asm
	// begin inline asm
	{add.f16 %rs72586,%rs72562,%rs72583;
}
	// end inline asm
	// begin inline asm
	{mul.f16 %rs72589,%rs72568,%rs72574;
}
	// end inline asm
	// begin inline asm
	{add.f16 %rs72592,%rs72568,%rs72589;
}
	// end inline asm
	// begin inline asm
	{mul.f16 %rs72595,%rs72574,%rs72580;
}
	// end inline asm
	// begin inline asm
	{add.f16 %rs72598,%rs72574,%rs72595;
}
	// end inline asm
	// begin inline asm
	{mul.f16 %rs72601,%rs72580,%rs72586;
}
	// end inline asm
	// begin inline asm
	{add.f16 %rs72604,%rs72580,%rs72601;
}
	// end inline asm
	// begin inline asm
	{mul.f16 %rs72607,%rs72586,%rs72592;
}
	// end inline asm
	// begin inline asm
	{add.f16 %rs72610,%rs72586,%rs72607;
}
	// end inline asm
	// begin inline asm
	{mul.f16 %rs72613,%rs72592,%rs72598;
}
	// end inline asm
	// begin inline asm
	{add.f16 %rs72616,%rs72592,%rs72613;
}
	// end inline asm
	// begin inline asm
	{mul.f16 %rs72619,%rs72598,%rs72604;
}
	// end inline asm
	// begin inline asm
	{add.f16 %rs72622,%rs72598,%rs72619;
}
	// end inline asm
	// begin inline asm
	{mul.f16 %rs72625,%rs72604,%rs72610;
}
	// end inline asm
	// begin inline asm
	{add.f16 %rs72628,%rs72604,%rs72625;
}
	// end inline asm
	// begin inline asm
	{mul.f16 %rs72631,%rs72610,%rs72616;
}
	// end inline asm
	// begin inline asm
	{add.f16 %rs72634,%rs72610,%rs72631;
}
	// end inline asm
	// begin inline asm
	{mul.f16 %rs72637,%rs72616,%rs72622;
}
	// end inline asm
	// begin inline asm
	{add.f16 %rs72640,%rs72616,%rs72637;
}
	// end inline asm
	// begin inline asm
	{mul.f16 %rs72643,%rs72622,%rs72628;
}
	// end inline asm
	// begin inline asm
	{add.f16 %rs72646,%rs72622,%rs72643;
}
	// end inline asm
	// begin inline asm
	{mul.f16 %rs72649,%rs72628,%rs72634;
}
	// end inline asm
	// begin inline asm
	{add.f16 %rs72652,%rs72628,%rs72649;
}
	// end inline asm
	// begin inline asm
	{mul.f16 %rs72655,%rs72634,%rs72640;
}
	// end inline asm
	// begin inline asm
	{add.f16 %rs72658,%rs72634,%rs72655;
}
	// end inline asm
	// begin inline asm
	{mul.f16 %rs72661,%rs72640,%rs72646;
}
	// end inline asm
	// begin inline asm
	{add.f16 %rs72664,%rs72640,%rs72661;
}
	// end inline asm
	// begin inline asm
	{mul.f16 %rs72667,%rs72646,%rs72652;
}
	// end inline asm
	// begin inline asm
	{add.f16 %rs72670,%rs72646,%rs72667;
}
	// end inline asm
	// begin inline asm
	{mul.f16 %rs72673,%rs72652,%rs72658;
}
	// end inline asm
	// begin inline asm
	{add.f16 %rs72676,%rs72652,%rs72673;
}
	// end inline asm
	// begin inline asm
	{mul.f16 %rs72679,%rs72658,%rs72664;
}
	// end inline asm
	// begin inline asm
	{add.f16 %rs72682,%rs72658,%rs72679;
}
	// end inline asm
	// begin inline asm
	{mul.f16 %rs72685,%rs72664,%rs72670;
}
	// end inline asm
	// begin inline asm
	{add.f16 %rs72688,%rs72664,%rs72685;
}
	// end inline asm
	// begin inline asm
	{mul.f16 %rs72691,%rs72670,%rs72676;
}
	// end inline asm
	// begin inline asm
	{add.f16 %rs72694,%rs72670,%rs72691;
}
	// end inline asm
	// begin inline asm
	{mul.f16 %rs72697,%rs72676,%rs72682;
}
	// end inline asm
	// begin inline asm
	{add.f16 %rs72700,%rs72676,%rs72697;
}
	// end inline asm
	// begin inline asm
	{mul.f16 %rs72703,%rs72682,%rs72688;
}
	// end inline asm
	// begin inline asm
	{add.f16 %rs72706,%rs72682,%rs72703;
}
	// end inline asm
	// begin inline asm
	{mul.f16 %rs72709,%rs72688,%rs72694;
}
	// end inline asm
	// begin inline asm
	{add.f16 %rs72712,%rs72688,%rs72709;
}
	// end inline asm
	// begin inline asm
	{mul.f16 %rs72715,%rs72694,%rs72700;
}
	// end inline asm
	// begin inline asm
	{add.f16 %rs72718,%rs72694,%rs72715;
}
	// end inline asm
	// begin inline asm
	{mul.f16 %rs72721,%rs72700,%rs72706;
}
	// end inline asm
	// begin inline asm
	{add.f16 %rs72724,%rs72700,%rs72721;
}
	// end inline asm
	// begin inline asm
	{mul.f16 %rs72727,%rs72706,%rs72712;
}
	// end inline asm
	// begin inline asm
	{add.f16 %rs72730,%rs72706,%rs72727;
}
	// end inline asm
	// begin inline asm
	{mul.f16 %rs72733,%rs72712,%rs72718;
}
	// end inline asm
	// begin inline asm
	{add.f16 %rs72736,%rs72712,%rs72733;
}
	// end inline asm
	// begin inline asm
	{mul.f16 %rs72739,%rs72718,%rs72724;
}
	// end inline asm
	// begin inline asm
	{add.f16 %rs72742,%rs72718,%rs72739;
}
	// end inline asm
	// begin inline asm
	{mul.f16 %rs72745,%rs72724,%rs72730;
}
	// end inline asm
	// begin inline asm
	{add.f16 %rs72748,%rs72724,%rs72745;
}
	// end inline asm
	// begin inline asm
	{mul.f16 %rs72751,%rs72730,%rs72736;
}
	// end inline asm
	// begin inline asm
	{add.f16 %rs72754,%rs72730,%rs72751;
}
	// end inline asm
	// begin inline asm
	{mul.f16 %rs72757,%rs72736,%rs72742;
}
	// end inline asm
	// begin inline asm
	{add.f16 %rs72760,%rs72736,%rs72757;
}
	// end inline asm
	// begin inline asm
	{mul.f16 %rs72763,%rs72742,%rs72748;
}
	// end inline asm
	// begin inline asm
	{add.f16 %rs72766,%rs72742,%rs72763;
}
	// end inline asm
	// begin inline asm
	{mul.f16 %rs72769,%rs72748,%rs72754;
}
	// end inline asm
	// begin inline asm
	{add.f16 %rs72772,%rs72748,%rs72769;
}
	// end inline asm
	// begin inline asm
	{mul.f16 %rs72775,%rs72754,%rs72760;
}
	// end inline asm
	// begin inline asm
	{add.f16 %rs72778,%rs72754,%rs72775;
}
	// end inline asm
	// begin inline asm
	{mul.f16 %rs72781,%rs72760,%rs72766;
}
	// end inline asm
	// begin inline asm
	{add.f16 %rs72784,%rs72760,%rs72781;
}
	// end inline asm
	// begin inline asm
	{mul.f16 %rs72787,%rs72766,%rs72772;
}
	// end inline asm
	// begin inline asm
	{add.f16 %rs72790,%rs72766,%rs72787;
}
	// end inline asm
	// begin inline asm
	{mul.f16 %rs72793,%rs72772,%rs72778;
}
	// end inline asm
	// begin inline asm
	{add.f16 %rs72796,%rs72772,%rs72793;
}
	// end inline asm
	// begin inline asm
	{mul.f16 %rs72799,%rs72778,%rs72784;
}
	// end inline asm
	// begin inline asm
	{add.f16 %rs72802,%rs72778,%rs72799;
}
	// end inline asm
	// begin inline asm
	{mul.f16 %rs72805,%rs72784,%rs72790;
}
	// end inline asm
	// begin inline asm
	{add.f16 %rs72808,%rs72784,%rs72805;
}
	// end inline asm
	// begin inline asm
	{mul.f16 %rs72811,%rs72790,%rs72796;
}
	// end inline asm
	// begin inline asm
	{add.f16 %rs72814,%rs72790,%rs72811;
}
	// end inline asm
	// begin inline asm
	{mul.f16 %rs72817,%rs72796,%rs72802;
}
	// end inline asm
	// begin inline asm
	{add.f16 %rs72820,%rs72796,%rs72817;
}
	// end inline asm
	// begin inline asm
	{mul.f16 %rs72823,%rs72802,%rs72808;
}
	// end inline asm
	// begin inline asm
	{add.f16 %rs72826,%rs72802,%rs72823;
}
	// end inline asm
	// begin inline asm
	{mul.f16 %rs72829,%rs72808,%rs72814;
}
	// end inline asm
	// begin inline asm
	{add.f16 %rs72832,%rs72808,%rs72829;
}
	// end inline asm
	// begin inline asm
	{mul.f16 %rs72835,%rs72814,%rs72820;
}
	// end inline asm
	// begin inline asm
	{add.f16 %rs72838,%rs72814,%rs72835;
}
	// end inline asm
	// begin inline asm
	{mul.f16 %rs72841,%rs72820,%rs72826;
}
	// end inline asm
	// begin inline asm
	{add.f16 %rs72844,%rs72820,%rs72841;
}
	// end inline asm
	// begin inline asm
	{mul.f16 %rs72847,%rs72826,%rs72832;
}
	// end inline asm
	// begin inline asm
	{add.f16 %rs72850,%rs72826,%rs72847;
}
	// end inline asm
	// begin inline asm
	{mul.f16 %rs72853,%rs72832,%rs72838;
}
	// end inline asm
	// begin inline asm
	{add.f16 %rs72856,%rs72832,%rs72853;
}
	// end inline asm
	// begin inline asm
	{mul.f16 %rs72859,%rs72838,%rs72844;
}
	// end inline asm
	// begin inline asm
	{add.f16 %rs72862,%rs72838,%rs72859;
}
	// end inline asm
	// begin inline asm
	{mul.f16 %rs72865,%rs72844,%rs72850;
}
	// end inline asm
	// begin inline asm
	{add.f16 %rs72868,%rs72844,%rs72865;
}
	// end inline asm
	// begin inline asm
	{mul.f16 %rs72871,%rs72850,%rs72856;
}
	// end inline asm
	// begin inline asm
	{add.f16 %rs72874,%rs72850,%rs72871;
}
	// end inline asm
	// begin inline asm
	{mul.f16 %rs72877,%rs72856,%rs72862;
}
	// end inline asm
	// begin inline asm
	{add.f16 %rs72880,%rs72856,%rs72877;
}
	// end inline asm
	// begin inline asm
	{mul.f16 %rs72883,%rs72862,%rs72868;
}
	// end inline asm
	// begin inline asm
	{add.f16 %rs72886,%rs72862,%rs72883;
}
	// end inline asm
	// begin inline asm
	{mul.f16 %rs72889,%rs72868,%rs72874;
}
	// end inline asm
	// begin inline asm
	{add.f16 %rs72892,%rs72868,%rs72889;
}
	// end inline asm
	// begin inline asm
	{mul.f16 %rs72895,%rs72874,%rs72880;
}
	// end inline asm
	// begin inline asm
	{add.f16 %rs72898,%rs72874,%rs72895;
}
	// end inline asm
	// begin inline asm
	{mul.f16 %rs72901,%rs72880,%rs72886;
}
	// end inline asm
	// begin inline asm
	{add.f16 %rs72904,%rs72880,%rs72901;
}
	// end inline asm
	// begin inline asm
	{mul.f16 %rs72907,%rs72886,%rs72892;
}
	// end inline asm
	// begin inline asm
	{add.f16 %rs72910,%rs72886,%rs72907;
}
	// end inline asm
	// begin inline asm
	{mul.f16 %rs72913,%rs72892,%rs72898;
}
	// end inline asm
	// begin inline asm
	{add.f16 %rs72916,%rs72892,%rs72913;
}
	// end inline asm
	// begin inline asm
	{mul.f16 %rs72919,%rs72898,%rs72904;
}
	// end inline asm
	// begin inline asm
	{add.f16 %rs72922,%rs72898,%rs72919;
}
	// end inline asm
	// begin inline asm
	{mul.f16 %rs72925,%rs72904,%rs72910;
}
	// end inline asm
	// begin inline asm
	{add.f16 %rs72928,%rs72904,%rs72925;
}
	// end inline asm
	// begin inline asm
	{mul.f16 %rs72931,%rs72910,%rs72916;
}
	// end inline asm
	// begin inline asm
	{add.f16 %rs72934,%rs72910,%rs72931;
}
	// end inline asm
	// begin inline asm
	{mul.f16 %rs72937,%rs72916,%rs72922;
}
	// end inline asm
	// begin inline asm
	{add.f16 %rs72940,%rs72916,%rs72937;
}
	// end inline asm
	// begin inline asm
	{mul.f16 %rs72943,%rs72922,%rs72928;
}
	// end inline asm
	// begin inline asm
	{add.f16 %rs72946,%rs72922,%rs72943;
}
	// end inline asm
	// begin inline asm
	{mul.f16 %rs72949,%rs72928,%rs72934;
}
	// end inline asm
	// begin inline asm
	{add.f16 %rs72952,%rs72928,%rs72949;
}
	// end inline asm
	// begin inline asm
	{mul.f16 %rs72955,%rs72934,%rs72940;
}
	// end inline asm
	// begin inline asm
	{add.f16 %rs72958,%rs72934,%rs72955;
}
	// end inline asm
	// begin inline asm
	{mul.f16 %rs72961,%rs72940,%rs72946;
}
	// end inline asm
	// begin inline asm
	{add.f16 %rs72964,%rs72940,%rs72961;
}
	// end inline asm
	// begin inline asm
	{mul.f16 %rs72967,%rs72946,%rs72952;
}
	// end inline asm
	// begin inline asm
	{add.f16 %rs72970,%rs72946,%rs72967;
}
	// end inline asm
	// begin inline asm
	{mul.f16 %rs72973,%rs72952,%rs72958;
}
	// end inline asm
	// begin inline asm
	{add.f16 %rs72976,%rs72952,%rs72973;
}
	// end inline asm
	// begin inline asm
	{mul.f16 %rs72979,%rs72958,%rs72964;
}
	// end inline asm
	// begin inline asm
	{add.f16 %rs72982,%rs72958,%rs72979;
}
	// end inline asm
	// begin inline asm
	{mul.f16 %rs72985,%rs72964,%rs72970;
}
	// end inline asm
	// begin inline asm
	{add.f16 %rs72988,%rs72964,%rs72985;
}
	// end inline asm
	// begin inline asm
	{mul.f16 %rs72991,%rs72970,%rs72976;
}
	// end inline asm
	// begin inline asm
	{add.f16 %rs72994,%rs72970,%rs72991;
}
	// end inline asm
	// begin inline asm
	{mul.f16 %rs72997,%rs72976,%rs72982;
}
	// end inline asm
	// begin inline asm
	{add.f16 %rs73000,%rs72976,%rs72997;
}
	// end inline asm
	// begin inline asm
	{mul.f16 %rs73003,%rs72982,%rs72988;
}
	// end inline asm
	// begin inline asm
	{add.f16 %rs73006,%rs72982,%rs73003;
}
	// end inline asm
	// begin inline asm
	{mul.f16 %rs73009,%rs72988,%rs72994;
}
	// end inline asm
	// begin inline asm
	{add.f16 %rs73012,%rs72988,%rs73009;
}
	// end inline asm
	// begin inline asm
	{mul.f16 %rs73015,%rs72994,%rs73000;
}
	// end inline asm
	// begin inline asm
	{add.f16 %rs73018,%rs72994,%rs73015;
}
	// end inline asm
	// begin inline asm
	{mul.f16 %rs73021,%rs73000,%rs73006;
}
	// end inline asm
	// begin inline asm
	{add.f16 %rs73024,%rs73000,%rs73021;
}
	// end inline asm
	// begin inline asm
	{mul.f16 %rs73027,%rs73006,%rs73012;
}
	// end inline asm
	// begin inline asm
	{add.f16 %rs73030,%rs73006,%rs73027;
}
	// end inline asm
	// begin inline asm
	{mul.f16 %rs73033,%rs73012,%rs73018;
}
	// end inline asm
	// begin inline asm
	{add.f16 %rs73036,%rs73012,%rs73033;
}
	// end inline asm
	// begin inline asm
	{mul.f16 %rs73039,%rs73018,%rs73024;
}
	// end inline asm
	// begin inline asm
	{add.f16 %rs73042,%rs73018,%rs73039;
}
	// end inline asm
	// begin inline asm
	{mul.f16 %rs73045,%rs73024,%rs73030;
}
	// end inline asm
	// begin inline asm
	{add.f16 %rs73048,%rs73024,%rs73045;
}
	// end inline asm
	// begin inline asm
	{mul.f16 %rs73051,%rs73030,%rs73036;
}
	// end inline asm
	// begin inline asm
	{add.f16 %rs73054,%rs73030,%rs73051;
}
	// end inline asm
	// begin inline asm
	{mul.f16 %rs73057,%rs73036,%rs73042;
}
	// end inline asm
	// begin inline asm
	{add.f16 %rs73060,%rs73036,%rs73057;
}
	// end inline asm
	// begin inline asm
	{mul.f16 %rs73063,%rs73042,%rs73048;
}
	// end inline asm
	// begin inline asm
	{add.f16 %rs73066,%rs73042,%rs73063;
}
	// end inline asm
	// begin inline asm
	{mul.f16 %rs73069,%rs73048,%rs73054;
}
	// end inline asm
	// begin inline asm
	{add.f16 %rs73072,%rs73048,%rs73069;
}
	// end inline asm
	// begin inline asm
	{mul.f16 %rs73075,%rs73054,%rs73060;
}
	// end inline asm
	// begin inline asm
	{add.f16 %rs73078,%rs73054,%rs73075;
}
	// end inline asm
	// begin inline asm
	{mul.f16 %rs73081,%rs73060,%rs73066;
}
	// end inline asm
	// begin inline asm
	{add.f16 %rs73084,%rs73060,%rs73081;
}
	// end inline asm
	// begin inline asm
	{mul.f16 %rs73087,%rs73066,%rs73072;
}
	// end inline asm
	// begin inline asm
	{add.f16 %rs73090,%rs73066,%rs73087;
}
	// end inline asm
	// begin inline asm
	{mul.f16 %rs73093,%rs73072,%rs73078;
}
	// end inline asm
	// begin inline asm
	{add.f16 %rs73096,%rs73072,%rs73093;
}
	// end inline asm
	// begin inline asm
	{mul.f16 %rs73099,%rs73078,%rs73084;
}
	// end inline asm
	// begin inline asm
	{add.f16 %rs73102,%rs73078,%rs73099;
}
	// end inline asm
	// begin inline asm
	{mul.f16 %rs73105,%rs73084,%rs73090;
}
	// end inline asm
	// begin inline asm
	{add.f16 %rs73108,%rs73084,%rs73105;
}
	// end inline asm
	// begin inline asm
	{mul.f16 %rs73111,%rs73090,%rs73096;
}
	// end inline asm
	// begin inline asm
	{add.f16 %rs73114,%rs73090,%rs73111;
}
	// end inline asm
	// begin inline asm
	{mul.f16 %rs73117,%rs73096,%rs73102;
}
	// end inline asm
	// begin inline asm
	{add.f16 %rs73120,%rs73096,%rs73117;
}
	// end inline asm
	// begin inline asm
	{mul.f16 %rs73123,%rs73102,%rs73108;
}
	// end inline asm
	// begin inline asm
	{add.f16 %rs73126,%rs73102,%rs73123;
}
	// end inline asm
	// begin inline asm
	{mul.f16 %rs73129,%rs73108,%rs73114;
}
	// end inline asm
	// begin inline asm
	{add.f16 %rs73132,%rs73108,%rs73129;
}
	// end inline asm
	// begin inline asm
	{mul.f16 %rs73135,%rs73114,%rs73120;
}
	// end inline asm
	// begin inline asm
	{add.f16 %rs73138,%rs73114,%rs73135;
}
	// end inline asm
	// begin inline asm
	{mul.f16 %rs73141,%rs73120,%rs73126;
}
	// end inline asm
	// begin inline asm
	{add.f16 %rs73144,%rs73120,%rs73141;
}
	// end inline asm
	// begin inline asm
	{mul.f16 %rs73147,%rs73126,%rs73132;
}
	// end inline asm
	// begin inline asm
	{add.f16 %rs73150,%rs73126,%rs73147;
}
	// end inline asm
	// begin inline asm
	{mul.f16 %rs73153,%rs73132,%rs73138;
}
	// end inline asm
	// begin inline asm
	{add.f16 %rs73156,%rs73132,%rs73153;
}
	// end inline asm
	// begin inline asm
	{mul.f16 %rs73159,%rs73138,%rs73144;
}
	// end inline asm
	// begin inline asm
	{add.f16 %rs73162,%rs73138,%rs73159;
}
	// end inline asm
	// begin inline asm
	{mul.f16 %rs73165,%rs73144,%rs73150;
}
	// end inline asm
	// begin inline asm
	{add.f16 %rs73168,%rs73144,%rs73165;
}
	// end inline asm
	// begin inline asm
	{mul.f16 %rs73171,%rs73150,%rs73156;
}
	// end inline asm
	// begin inline asm
	{add.f16 %rs73174,%rs73150,%rs73171;
}
	// end inline asm
	// begin inline asm
	{mul.f16 %rs73177,%rs73156,%rs73162;
}
	// end inline asm
	// begin inline asm
	{add.f16 %rs73180,%rs73156,%rs73177;
}
	// end inline asm
	// begin inline asm
	{mul.f16 %rs73183,%rs73162,%rs73168;
}
	// end inline asm
	// begin inline asm
	{add.f16 %rs73186,%rs73162,%rs73183;
}
	// end inline asm
	// begin inline asm
	{mul.f16 %rs73189,%rs73168,%rs73174;
}
	// end inline asm
	// begin inline asm
	{add.f16 %rs73192,%rs73168,%rs73189;
}
	// end inline asm
	// begin inline asm
	{mul.f16 %rs73195,%rs73174,%rs73180;
}
	// end inline asm
	// begin inline asm
	{add.f16 %rs73198,%rs73174,%rs73195;
}
	// end inline asm
	// begin inline asm
	{mul.f16 %rs73201,%rs73180,%rs73186;
}
	// end inline asm
	// begin inline asm
	{add.f16 %rs73204,%rs73180,%rs73201;
}
	// end inline asm
	// begin inline asm
	{mul.f16 %rs73207,%rs73186,%rs73192;
}
	// end inline asm
	// begin inline asm
	{add.f16 %rs73210,%rs73186,%rs73207;
}
	// end inline asm
	// begin inline asm
	{mul.f16 %rs73213,%rs73192,%rs73198;
}
	// end inline asm
	// begin inline asm
	{add.f16 %rs73216,%rs73192,%rs73213;
}
	// end inline asm
	// begin inline asm
	{mul.f16 %rs73219,%rs73198,%rs73204;
}
	// end inline asm
	// begin inline asm
	{add.f16 %rs73222,%rs73198,%rs73219;
}
	// end inline asm
	// begin inline asm
	{mul.f16 %rs73225,%rs73204,%rs73210;
}
	// end inline asm
	// begin inline asm
	{add.f16 %rs73228,%rs73204,%rs73225;
}
	// end inline asm
	// begin inline asm
	{mul.f16 %rs73231,%rs73210,%rs73216;
}
	// end inline asm
	// begin inline asm
	{add.f16 %rs73234,%rs73210,%rs73231;
}
	// end inline asm
	// begin inline asm
	{mul.f16 %rs73237,%rs73216,%rs73222;
}
	// end inline asm
	// begin inline asm
	{add.f16 %rs73240,%rs73216,%rs73237;
}
	// end inline asm
	// begin inline asm
	{mul.f16 %rs73243,%rs73222,%rs73228;
}
	// end inline asm
	// begin inline asm
	{add.f16 %rs73246,%rs73222,%rs73243;
}
	// end inline asm
	// begin inline asm
	{mul.f16 %rs73249,%rs73228,%rs73234;
}
	// end inline asm
	// begin inline asm
	{add.f16 %rs73252,%rs73228,%rs73249;
}
	// end inline asm
	// begin inline asm
	{mul.f16 %rs73255,%rs73234,%rs73240;
}
	// end inline asm
	// begin inline asm
	{add.f16 %rs73258,%rs73234,%rs73255;
}
	// end inline asm
	// begin inline asm
	{mul.f16 %rs73261,%rs73240,%rs73246;
}
	// end inline asm
	// begin inline asm
	{add.f16 %rs73264,%rs73240,%rs73261;
}
	// end inline asm
	// begin inline asm
	{mul.f16 %rs73267,%rs73246,%rs73252;
}
	// end inline asm
	// begin inline asm
	{add.f16 %rs73270,%rs73246,%rs73267;
}
	// end inline asm
	// begin inline asm
	{mul.f16 %rs73273,%rs73252,%rs73258;
}
	// end inline asm
	// begin inline asm
	{add.f16 %rs73276,%rs73252,%rs73273;
}
	// end inline asm
	// begin inline asm
	{mul.f16 %rs73279,%rs73258,%rs73264;
}
	// end inline asm
	// begin inline asm
	{add.f16 %rs73282,%rs73258,%rs73279;
}
	// end inline asm
	// begin inline asm
	{mul.f16 %rs73285,%rs73264,%rs73270;
}
	// end inline asm
	// begin inline asm
	{add.f16 %rs73288,%rs73264,%rs73285;
}
	// end inline asm
	// begin inline asm
	{mul.f16 %rs73291,%rs73270,%rs73276;
}
	// end inline asm
	// begin inline asm
	{add.f16 %rs73294,%rs73270,%rs73291;
}
	// end inline asm
	// begin inline asm
	{mul.f16 %rs73297,%rs73276,%rs73282;
}
	// end inline asm
	// begin inline asm
	{add.f16 %rs73300,%rs73276,%rs73297;
}
	// end inline asm
	// begin inline asm
	{mul.f16 %rs73303,%rs73282,%rs73288;
}
	// end inline asm
	// begin inline asm
	{add.f16 %rs73306,%rs73282,%rs73303;
}
	// end inline asm
	// begin inline asm
	{mul.f16 %rs73309,%rs73288,%rs73294;
}
	// end inline asm
	// begin inline asm
	{add.f16 %rs73312,%rs73288,%rs73309;
}
	// end inline asm
	// begin inline asm
	{mul.f16 %rs73315,%rs73294,%rs73300;
}
	// end inline asm
	// begin inline asm
	{add.f16 %rs73318,%rs73294,%rs73315;
}
	// end inline asm
	// begin inline asm
	{mul.f16 %rs73321,%rs73300,%rs73306;
}
	// end inline asm
	// begin inline asm
	{add.f16 %rs73324,%rs73300,%rs73321;
}
	// end inline asm
	// begin inline asm
	{mul.f16 %rs73327,%rs73306,%rs73312;
}
	// end inline asm
	// begin inline asm
	{add.f16 %rs73330,%rs73306,%rs73327;
}
	// end inline asm
	// begin inline asm
	{mul.f16 %rs73333,%rs73312,%rs73318;
}
	// end inline asm
	// begin inline asm
	{add.f16 %rs73336,%rs73312,%rs73333;
}
	// end inline asm
	// begin inline asm
	{mul.f16 %rs73339,%rs73318,%rs73324;
}
	// end inline asm
	// begin inline asm
	{add.f16 %rs73342,%rs73318,%rs73339;
}
	// end inline asm
	// begin inline asm
	{mul.f16 %rs73345,%rs73324,%rs73330;
}
	// end inline asm
	// begin inline asm
	{add.f16 %rs73348,%rs73324,%rs73345;
}
	// end inline asm
	// begin inline asm
	{mul.f16 %rs73351,%rs73330,%rs73336;
}
	// end inline asm
	// begin inline asm
	{add.f16 %rs73354,%rs73330,%rs73351;
}
	// end inline asm
	// begin inline asm
	{mul.f16 %rs73357,%rs73336,%rs73342;
}
	// end inline asm
	// begin inline asm
	{add.f16 %rs73360,%rs73336,%rs73357;
}
	// end inline asm
	// begin inline asm
	{mul.f16 %rs73363,%rs73342,%rs73348;
}
	// end inline asm
	// begin inline asm
	{add.f16 %rs73366,%rs73342,%rs73363;
}
	// end inline asm
	// begin inline asm
	{mul.f16 %rs73369,%rs73348,%rs73354;
}
	// end inline asm
	// begin inline asm
	{add.f16 %rs73372,%rs73348,%rs73369;
}
	// end inline asm
	// begin inline asm
	{mul.f16 %rs73375,%rs73354,%rs73360;
}
	// end inline asm
	// begin inline asm
	{add.f16 %rs73378,%rs73354,%rs73375;
}
	// end inline asm
	// begin inline asm
	{mul.f16 %rs73381,%rs73360,%rs73366;
}
	// end inline asm
	// begin inline asm
	{add.f16 %rs73384,%rs73360,%rs73381;
}
	// end inline asm
	// begin inline asm
	{mul.f16 %rs73387,%rs73366,%rs73372;
}
	// end inline asm
	// begin inline asm
	{add.f16 %rs73390,%rs73366,%rs73387;
}
	// end inline asm
	// begin inline asm
	{mul.f16 %rs73393,%rs73372,%rs73378;
}
	// end inline asm
	// begin inline asm
	{add.f16 %rs73396,%rs73372,%rs73393;
}
	// end inline asm
	// begin inline asm
	{mul.f16 %rs73399,%rs73378,%rs73384;
}
	// end inline asm
	// begin inline asm
	{add.f16 %rs73402,%rs73378,%rs73399;
}
	// end inline asm
	// begin inline asm
	{mul.f16 %rs73405,%rs73384,%rs73390;
}
	// end inline asm
	// begin inline asm
	{add.f16 %rs73408,%rs73384,%rs73405;
}
	// end inline asm
	// begin inline asm
	{mul.f16 %rs73411,%rs73390,%rs73396;
}
	// end inline asm
	// begin inline asm
	{add.f16 %rs73414,%rs73390,%rs73411;
}
	// end inline asm
	// begin inline asm
	{mul.f16 %rs73417,%rs73396,%rs73402;
}
	// end inline asm
	// begin inline asm
	{add.f16 %rs73420,%rs73396,%rs73417;
}
	// end inline asm
	// begin inline asm
	{mul.f16 %rs73423,%rs73402,%rs73408;
}
	// end inline asm
	// begin inline asm
	{add.f16 %rs73426,%rs73402,%rs73423;
}
	// end inline asm
	// begin inline asm
	{mul.f16 %rs73429,%rs73408,%rs73414;
}
	// end inline asm
	// begin inline asm
	{add.f16 %rs73432,%rs73408,%rs73429;
}
	// end inline asm
	// begin inline asm
	{mul.f16 %rs73435,%rs73414,%rs73420;
}
	// end inline asm
	// begin inline asm
	{add.f16 %rs73438,%rs73414,%rs73435;
}
	// end inline asm
	// begin inline asm
	{mul.f16 %rs73441,%rs73420,%rs73426;
}
	// end inline asm
	// begin inline asm
	{add.f16 %rs73444,%rs73420,%rs73441;
}
	// end inline asm
	// begin inline asm
	{mul.f16 %rs73447,%rs73426,%rs73432;
}
	// end inline asm
	// begin inline asm
	{add.f16 %rs73450,%rs73426,%rs73447;
}
	// end inline asm
	// begin inline asm
	{mul.f16 %rs73453,%rs73432,%rs73438;
}
	// end inline asm
	// begin inline asm
	{add.f16 %rs73456,%rs73432,%rs73453;
}
	// end inline asm
	// begin inline asm
	{mul.f16 %rs73459,%rs73438,%rs73444;
}
	// end inline asm
	// begin inline asm
	{add.f16 %rs73462,%rs73438,%rs73459;
}
	// end inline asm
	// begin inline asm
	{mul.f16 %rs73465,%rs73444,%rs73450;
}
	// end inline asm
	// begin inline asm
	{add.f16 %rs73468,%rs73444,%rs73465;
}
	// end inline asm
	// begin inline asm
	{mul.f16 %rs73471,%rs73450,%rs73456;
}
	// end inline asm
	// begin inline asm
	{add.f16 %rs73474,%rs73450,%rs73471;
}
	// end inline asm
	// begin inline asm
	{mul.f16 %rs73477,%rs73456,%rs73462;
}
	// end inline asm
	// begin inline asm
	{add.f16 %rs73480,%rs73456,%rs73477;
}
	// end inline asm
	// begin inline asm
	{mul.f16 %rs73483,%rs73462,%rs73468;
}
	// end inline asm
	// begin inline asm
	{add.f16 %rs73486,%rs73462,%rs73483;
}
	// end inline asm
	// begin inline asm
	{mul.f16 %rs73489,%rs73468,%rs73474;
}
	// end inline asm
	// begin inline asm
	{add.f16 %rs73492,%rs73468,%rs73489;
}
	// end inline asm
	// begin inline asm
	{mul.f16 %rs73495,%rs73474,%rs73480;
}
	// end inline asm
	// begin inline asm
	{add.f16 %rs73498,%rs73474,%rs73495;
}
	// end inline asm
	// begin inline asm
	{mul.f16 %rs73501,%rs73480,%rs73486;
}
	// end inline asm
	// begin inline asm
	{add.f16 %rs73504,%rs73480,%rs73501;
}
	// end inline asm
	// begin inline asm
	{mul.f16 %rs73507,%rs73486,%rs73492;
}
	// end inline asm
	// begin inline asm
	{add.f16 %rs73510,%rs73486,%rs73507;
}
	// end inline asm
	// begin inline asm
	{mul.f16 %rs73513,%rs73492,%rs73498;
}
	// end inline asm
	// begin inline asm
	{add.f16 %rs73516,%rs73492,%rs73513;
}
	// end inline asm
	// begin inline asm
	{mul.f16 %rs73519,%rs73498,%rs73504;
}
	// end inline asm
	// begin inline asm
	{add.f16 %rs73522,%rs73498,%rs73519;
}
	// end inline asm
	// begin inline asm
	{mul.f16 %rs73525,%rs73504,%rs73510;
}
	// end inline asm
	// begin inline asm
	{add.f16 %rs73528,%rs73504,%rs73525;
}
	// end inline asm
	// begin inline asm
	{mul.f16 %rs73531,%rs73510,%rs73516;
}
	// end inline asm
	// begin inline asm
	{add.f16 %rs73534,%rs73510,%rs73531;
}
	// end inline asm
	// begin inline asm
	{mul.f16 %rs73537,%rs73516,%rs73522;
}
	// end inline asm
	// begin inline asm
	{add.f16 %rs73540,%rs73516,%rs73537;
}
	// end inline asm
	// begin inline asm
	{mul.f16 %rs73543,%rs73522,%rs73528;
}
	// end inline asm
	// begin inline asm
	{add.f16 %rs73546,%rs73522,%rs73543;
}
	// end inline asm
	// begin inline asm
	{mul.f16 %rs73549,%rs73528,%rs73534;
}
	// end inline asm
	// begin inline asm
	{add.f16 %rs73552,%rs73528,%rs73549;
}
	// end inline asm
	// begin inline asm
	{mul.f16 %rs73555,%rs73534,%rs73540;
}
	// end inline asm
	// begin inline asm
	{add.f16 %rs73558,%rs73534,%rs73555;
}
	// end inline asm
	// begin inline asm
	{mul.f16 %rs73561,%rs73540,%rs73546;
}
	// end inline asm
	// begin inline asm
	{add.f16 %rs73564,%rs73540,%rs73561;
}
	// end inline asm
	// begin inline asm
	{mul.f16 %rs73567,%rs73546,%rs73552;
}
	// end inline asm
	// begin inline asm
	{add.f16 %rs73570,%rs73546,%rs73567;
}
	// end inline asm
	// begin inline asm
	{mul.f16 %rs73573,%rs73552,%rs73558;
}
	// end inline asm
	// begin inline asm
	{add.f16 %rs73576,%rs73552,%rs73573;
}
	// end inline asm
	// begin inline asm
	{mul.f16 %rs73579,%rs73558,%rs73564;
}
	// end inline asm
	// begin inline asm
	{add.f16 %rs73582,%rs73558,%rs73579;
}
	// end inline asm
	// begin inline asm
	{mul.f16 %rs73585,%rs73564,%rs73570;
}
	// end inline asm
	// begin inline asm
	{add.f16 %rs73588,%rs73564,%rs73585;
}
	// end inline asm
	// begin inline asm
	{mul.f16 %rs73591,%rs73570,%rs73576;
}
	// end inline asm
	// begin inline asm
	{add.f16 %rs73594,%rs73570,%rs73591;
}
	// end inline asm
	// begin inline asm
	{mul.f16 %rs73597,%rs73576,%rs73582;
}
	// end inline asm
	// begin inline asm
	{add.f16 %rs73600,%rs73576,%rs73597;
}
	// end inline asm
	// begin inline asm
	{mul.f16 %rs73603,%rs73582,%rs73588;
}
	// end inline asm
	// begin inline asm
	{add.f16 %rs73606,%rs73582,%rs73603;
}
	// end inline asm
	// begin inline asm
	{mul.f16 %rs73609,%rs73588,%rs73594;
}
	// end inline asm
	// begin inline asm
	{add.f16 %rs73612,%rs73588,%rs73609;
}
	// end inline asm
	// begin inline asm
	{mul.f16 %rs73615,%rs73594,%rs73600;
}
	// end inline asm
	// begin inline asm
	{add.f16 %rs73618,%rs73594,%rs73615;
}
	// end inline asm
	// begin inline asm
	{mul.f16 %rs73621,%rs73600,%rs73606;
}
	// end inline asm
	// begin inline asm
	{add.f16 %rs73624,%rs73600,%rs73621;
}
	// end inline asm
	// begin inline asm
	{mul.f16 %rs73627,%rs73606,%rs73612;
}
	// end inline asm
	// begin inline asm
	{add.f16 %rs73630,%rs73606,%rs73627;
}
	// end inline asm
	// begin inline asm
	{mul.f16 %rs73633,%rs73612,%rs73618;
}
	// end inline asm
	// begin inline asm
	{add.f16 %rs73636,%rs73612,%rs73633;
}
	// end inline asm
	// begin inline asm
	{mul.f16 %rs73639,%rs73618,%rs73624;
}
	// end inline asm
	// begin inline asm
	{add.f16 %rs73642,%rs73618,%rs73639;
}
	// end inline asm
	// begin inline asm
	{mul.f16 %rs73645,%rs73624,%rs73630;
}
	// end inline asm
	// begin inline asm
	{add.f16 %rs73648,%rs73624,%rs73645;
}
	// end inline asm
	// begin inline asm
	{mul.f16 %rs73651,%rs73630,%rs73636;
}
	// end inline asm
	// begin inline asm
	{add.f16 %rs73654,%rs73630,%rs73651;
}
	// end inline asm
	// begin inline asm
	{mul.f16 %rs73657,%rs73636,%rs73642;
}
	// end inline asm
	// begin inline asm
	{add.f16 %rs73660,%rs73636,%rs73657;
}
	// end inline asm
	// begin inline asm
	{mul.f16 %rs73663,%rs73642,%rs73648;
}
	// end inline asm
	// begin inline asm
	{add.f16 %rs73666,%rs73642,%rs73663;
}
	// end inline asm
	// begin inline asm
	{mul.f16 %rs73669,%rs73648,%rs73654;
}
	// end inline asm
	// begin inline asm
	{add.f16 %rs73672,%rs73648,%rs73669;
}
	// end inline asm
	// begin inline asm
	{mul.f16 %rs73675,%rs73654,%rs73660;
}
	// end inline asm
	// begin inline asm
	{add.f16 %rs73678,%rs73654,%rs73675;
}
	// end inline asm
	// begin inline asm
	{mul.f16 %rs73681,%rs73660,%rs73666;
}
	// end inline asm
	// begin inline asm
	{add.f16 %rs73684,%rs73660,%rs73681;
}
	// end inline asm
	// begin inline asm
	{mul.f16 %rs73687,%rs73666,%rs73672;
}
	// end inline asm
	// begin inline asm
	{add.f16 %rs73690,%rs73666,%rs73687;
}
	// end inline asm
	// begin inline asm
	{mul.f16 %rs73693,%rs73672,%rs73678;
}
	// end inline asm
	// begin inline asm
	{add.f16 %rs73696,%rs73672,%rs73693;
}
	// end inline asm
	// begin inline asm
	{mul.f16 %rs73699,%rs73678,%rs73684;
}
	// end inline asm
	// begin inline asm
	{add.f16 %rs73702,%rs73678,%rs73699;
}
	// end inline asm
	// begin inline asm
	{mul.f16 %rs73705,%rs73684,%rs73690;
}
	// end inline asm
	// begin inline asm
	{add.f16 %rs73708,%rs73684,%rs73705;
}
	// end inline asm
	// begin inline asm
	{mul.f16 %rs73711,%rs73690,%rs73696;
}
	// end inline asm
	// begin inline asm
	{add.f16 %rs73714,%rs73690,%rs73711;
}
	// end inline asm
	// begin inline asm
	{mul.f16 %rs73717,%rs73696,%rs73702;
}
	// end inline asm
	// begin inline asm
	{add.f16 %rs73720,%rs73696,%rs73717;
}
	// end inline asm
	// begin inline asm
	{mul.f16 %rs73723,%rs73702,%rs73708;
}
	// end inline asm
	// begin inline asm
	{add.f16 %rs73726,%rs73702,%rs73723;
}
	// end inline asm
	// begin inline asm
	{mul.f16 %rs73729,%rs73708,%rs73714;
}
	// end inline asm
	// begin inline asm
	{add.f16 %rs73732,%rs73708,%rs73729;
}
	// end inline asm
	// begin inline asm
	{mul.f16 %rs73735,%rs73714,%rs73720;
}
	// end inline asm
	// begin inline asm
	{add.f16 %rs73738,%rs73714,%rs73735;
}
	// end inline asm
	// begin inline asm
	{mul.f16 %rs73741,%rs73720,%rs73726;
}
	// end inline asm
	// begin inline asm
	{add.f16 %rs73744,%rs73720,%rs73741;
}
	// end inline asm
	// begin inline asm
	{mul.f16 %rs73747,%rs73726,%rs73732;
}
	// end inline asm
	// begin inline asm
	{add.f16 %rs73750,%rs73726,%rs73747;
}
	// end inline asm
	// begin inline asm
	{mul.f16 %rs73753,%rs73732,%rs73738;
}
	// end inline asm
	// begin inline asm
	{add.f16 %rs73756,%rs73732,%rs73753;
}
	// end inline asm
	// begin inline asm
	{mul.f16 %rs73759,%rs73738,%rs73744;
}
	// end inline asm
	// begin inline asm
	{add.f16 %rs73762,%rs73738,%rs73759;
}
	// end inline asm
	// begin inline asm
	{mul.f16 %rs73765,%rs73744,%rs73750;
}
	// end inline asm
	// begin inline asm
	{add.f16 %rs73768,%rs73744,%rs73765;
}
	// end inline asm
	// begin inline asm
	{mul.f16 %rs73771,%rs73750,%rs73756;
}
	// end inline asm
	// begin inline asm
	{add.f16 %rs73774,%rs73750,%rs73771;
}
	// end inline asm
	// begin inline asm
	{mul.f16 %rs73777,%rs73756,%rs73762;
}
	// end inline asm
	// begin inline asm
	{add.f16 %rs73780,%rs73756,%rs73777;
}
	// end inline asm
	// begin inline asm
	{mul.f16 %rs73783,%rs73762,%rs73768;
}
	// end inline asm
	// begin inline asm
	{add.f16 %rs73786,%rs73762,%rs73783;
}
	// end inline asm
	// begin inline asm
	{mul.f16 %rs73789,%rs73768,%rs73774;
}
	// end inline asm
	// begin inline asm
	{add.f16 %rs73792,%rs73768,%rs73789;
}
	// end inline asm
	// begin inline asm
	{mul.f16 %rs73795,%rs73774,%rs73780;
}
	// end inline asm
	// begin inline asm
	{add.f16 %rs73798,%rs73774,%rs73795;
}
	// end inline asm
	// begin inline asm
	{mul.f16 %rs73801,%rs73780,%rs73786;
}
	// end inline asm
	// begin inline asm
	{add.f16 %rs73804,%rs73780,%rs73801;
}
	// end inline asm
	// begin inline asm
	{mul.f16 %rs73807,%rs73786,%rs73792;
}
	// end inline asm
	// begin inline asm
	{add.f16 %rs73810,%rs73786,%rs73807;
}
	// end inline asm
	// begin inline asm
	{mul.f16 %rs73813,%rs73792,%rs73798;
}
	// end inline asm
	// begin inline asm
	{add.f16 %rs73816,%rs73792,%rs73813;
}
	// end inline asm
	// begin inline asm
	{mul.f16 %rs73819,%rs73798,%rs73804;
}
	// end inline asm
	// begin inline asm
	{add.f16 %rs73822,%rs73798,%rs73819;
}
	// end inline asm
	// begin inline asm
	{mul.f16 %rs73825,%rs73804,%rs73810;
}
	// end inline asm
	// begin inline asm
	{add.f16 %rs73828,%rs73804,%rs73825;
}
	// end inline asm
	// begin inline asm
	{mul.f16 %rs73831,%rs73810,%rs73816;
}
	// end inline asm
	// begin inline asm
	{add.f16 %rs73834,%rs73810,%rs73831;
}
	// end inline asm
	// begin inline asm
	{mul.f16 %rs73837,%rs73816,%rs73822;
}
	// end inline asm
	// begin inline asm
	{add.f16 %rs73840,%rs73816,%rs73837;
}
	// end inline asm
	// begin inline asm
	{mul.f16 %rs73843,%rs73822,%rs73828;
}
	// end inline asm
	// begin inline asm
	{add.f16 %rs73846,%rs73822,%rs73843;
}
	// end inline asm
	// begin inline asm
	{mul.f16 %rs73849,%rs73828,%rs73834;
}
	// end inline asm
	// begin inline asm
	{add.f16 %rs73852,%rs73828,%rs73849;
}
	// end inline asm
	// begin inline asm
	{mul.f16 %rs73855,%rs73834,%rs73840;
}
	// end inline asm
	// begin inline asm
	{add.f16 %rs73858,%rs73834,%rs73855;
}
	// end inline asm
	// begin inline asm
	{mul.f16 %rs73861,%rs73840,%rs73846;
}
	// end inline asm
	// begin inline asm
	{add.f16 %rs73864,%rs73840,%rs73861;
}
	// end inline asm
	// begin inline asm
	{mul.f16 %rs73867,%rs73846,%rs73852;
}
	// end inline asm
	// begin inline asm
	{add.f16 %rs73870,%rs73846,%rs73867;
}
	// end inline asm
	// begin inline asm
	{mul.f16 %rs73873,%rs73852,%rs73858;
}
	// end inline asm
	// begin inline asm
	{add.f16 %rs73876,%rs73852,%rs73873;
}
	// end inline asm
	// begin inline asm
	{mul.f16 %rs73879,%rs73858,%rs73864;
}
	// end inline asm
	// begin inline asm
	{add.f16 %rs73882,%rs73858,%rs73879;
}
	// end inline asm
	// begin inline asm
	{mul.f16 %rs73885,%rs73864,%rs73870;
}
	// end inline asm
	// begin inline asm
	{add.f16 %rs73888,%rs73864,%rs73885;
}
	// end inline asm
	// begin inline asm
	{mul.f16 %rs73891,%rs73870,%rs73876;
}
	// end inline asm
	// begin inline asm
	{add.f16 %rs73894,%rs73870,%rs73891;
}
	// end inline asm
	// begin inline asm
	{mul.f16 %rs73897,%rs73876,%rs73882;
}
	// end inline asm
	// begin inline asm
	{add.f16 %rs73900,%rs73876,%rs73897;
}
	// end inline asm
	// begin inline asm
	{mul.f16 %rs73903,%rs73882,%rs73888;
}
	// end inline asm
	// begin inline asm
	{add.f16 %rs73906,%rs73882,%rs73903;
}
	// end inline asm
	// begin inline asm
	{mul.f16 %rs73909,%rs73888,%rs73894;
}
	// end inline asm
	// begin inline asm
	{add.f16 %rs73912,%rs73888,%rs73909;
}
	// end inline asm
	// begin inline asm
	{mul.f16 %rs73915,%rs73894,%rs73900;
}
	// end inline asm
	// begin inline asm
	{add.f16 %rs73918,%rs73894,%rs73915;
}
	// end inline asm
	// begin inline asm
	{mul.f16 %rs73921,%rs73900,%rs73906;
}
	// end inline asm
	// begin inline asm
	{add.f16 %rs73924,%rs73900,%rs73921;
}
	// end inline asm
	// begin inline asm
	{mul.f16 %rs73927,%rs73906,%rs73912;
}
	// end inline asm
	// begin inline asm
	{add.f16 %rs73930,%rs73906,%rs73927;
}
	// end inline asm
	// begin inline asm
	{mul.f16 %rs73933,%rs73912,%rs73918;
}
	// end inline asm
	// begin inline asm
	{add.f16 %rs73936,%rs73912,%rs73933;
}
	// end inline asm
	// begin inline asm
	{mul.f16 %rs73939,%rs73918,%rs73924;
}
	// end inline asm
	// begin inline asm
	{add.f16 %rs73942,%rs73918,%rs73939;
}
	// end inline asm
	// begin inline asm
	{mul.f16 %rs73945,%rs73924,%rs73930;
}
	// end inline asm
	// begin inline asm
	{add.f16 %rs73948,%rs73924,%rs73945;
}
	// end inline asm
	// begin inline asm
	{mul.f16 %rs73951,%rs73930,%rs73936;
}
	// end inline asm
	// begin inline asm
	{add.f16 %rs73954,%rs73930,%rs73951;
}
	// end inline asm
	// begin inline asm
	{mul.f16 %rs73957,%rs73936,%rs73942;
}
	// end inline asm
	// begin inline asm
	{add.f16 %rs73960,%rs73936,%rs73957;
}
	// end inline asm
	// begin inline asm
	{mul.f16 %rs73963,%rs73942,%rs73948;
}
	// end inline asm
	// begin inline asm
	{add.f16 %rs73966,%rs73942,%rs73963;
}
	// end inline asm
	// begin inline asm
	{mul.f16 %rs73969,%rs73948,%rs73954;
}
	// end inline asm
	// begin inline asm
	{add.f16 %rs73972,%rs73948,%rs73969;
}
	// end inline asm
	// begin inline asm
	{mul.f16 %rs73975,%rs73954,%rs73960;
}
	// end inline asm
	// begin inline asm
	{add.f16 %rs73978,%rs73954,%rs73975;
}
	// end inline asm
	// begin inline asm
	{mul.f16 %rs73981,%rs73960,%rs73966;
}
	// end inline asm
	// begin inline asm
	{add.f16 %rs73984,%rs73960,%rs73981;
}
	// end inline asm
	// begin inline asm
	{mul.f16 %rs73987,%rs73966,%rs73972;
}
	// end inline asm
	// begin inline asm
	{add.f16 %rs73990,%rs73966,%rs73987;
}
	// end inline asm
	// begin inline asm
	{mul.f16 %rs73993,%rs73972,%rs73978;
}
	// end inline asm
	// begin inline asm
	{add.f16 %rs73996,%rs73972,%rs73993;
}
	// end inline asm
	// begin inline asm
	{mul.f16 %rs73999,%rs73978,%rs73984;
}
	// end inline asm
	// begin inline asm
	{add.f16 %rs74002,%rs73978,%rs73999;
}
	// end inline asm
	// begin inline asm
	{mul.f16 %rs74005,%rs73984,%rs73990;
}
	// end inline asm
	// begin inline asm
	{add.f16 %rs74008,%rs73984,%rs74005;
}
	// end inline asm
	// begin inline asm
	{mul.f16 %rs74011,%rs73990,%rs73996;
}
	// end inline asm
	// begin inline asm
	{add.f16 %rs74014,%rs73990,%rs74011;
}
	// end inline asm
	// begin inline asm
	{mul.f16 %rs74017,%rs73996,%rs74002;
}
	// end inline asm
	// begin inline asm
	{add.f16 %rs74020,%rs73996,%rs74017;
}
	// end inline asm
	// begin inline asm
	{mul.f16 %rs74023,%rs74002,%rs74008;
}
	// end inline asm
	// begin inline asm
	{add.f16 %rs74026,%rs74002,%rs74023;
}
	// end inline asm
	// begin inline asm
	{mul.f16 %rs74029,%rs74008,%rs74014;
}
	// end inline asm
	// begin inline asm
	{add.f16 %rs74032,%rs74008,%rs74029;
}
	// end inline asm
	// begin inline asm
	{mul.f16 %rs74035,%rs74014,%rs74020;
}
	// end inline asm
	// begin inline asm
	{add.f16 %rs74038,%rs74014,%rs74035;
}
	// end inline asm
	// begin inline asm
	{mul.f16 %rs74041,%rs74020,%rs74026;
}
	// end inline asm
	// begin inline asm
	{add.f16 %rs74044,%rs74020,%rs74041;
}
	// end inline asm
	// begin inline asm
	{mul.f16 %rs74047,%rs74026,%rs74032;
}
	// end inline asm
	// begin inline asm
	{add.f16 %rs74050,%rs74026,%rs74047;
}
	// end inline asm
	// begin inline asm
	{mul.f16 %rs74053,%rs74032,%rs74038;
}
	// end inline asm
	// begin inline asm
	{add.f16 %rs74056,%rs74032,%rs74053;
}
	// end inline asm
	// begin inline asm
	{mul.f16 %rs74059,%rs74038,%rs74044;
}
	// end inline asm
	// begin inline asm
	{add.f16 %rs74062,%rs74038,%rs74059;
}
	// end inline asm
	// begin inline asm
	{mul.f16 %rs74065,%rs74044,%rs74050;
}
	// end inline asm
	// begin inline asm
	{add.f16 %rs74068,%rs74044,%rs74065;
}
	// end inline asm
	// begin inline asm
	{mul.f16 %rs74071,%rs74050,%rs74056;
}
	// end inline asm
	// begin inline asm
	{add.f16 %rs74074,%rs74050,%rs74071;
}
	// end inline asm
	// begin inline asm
	{mul.f16 %rs74077,%rs74056,%rs74062;
}
	// end inline asm
	// begin inline asm
	{add.f16 %rs74080,%rs74056,%rs74077;
}
	// end inline asm
	// begin inline asm
	{mul.f16 %rs74083,%rs74062,%rs74068;
}
	// end inline asm
	// begin inline asm
	{add.f16 %rs74086,%rs74062,%rs74083;
}
	// end inline asm
	// begin inline asm
	{mul.f16 %rs74089,%rs74068,%rs74074;
}
	// end inline asm
	// begin inline asm
	{add.f16 %rs74092,%rs74068,%rs74089;
}
	// end inline asm
	// begin inline asm
	{mul.f16 %rs74095,%rs74074,%rs74080;
}
	// end inline asm
	// begin inline asm
	{add.f16 %rs74098,%rs74074,%rs74095;
}
	// end inline asm
	// begin inline asm
	{mul.f16 %rs74101,%rs74080,%rs74086;
}
	// end inline asm
	// begin inline asm
	{add.f16 %rs74104,%rs74080,%rs74101;
}
	// end inline asm
	// begin inline asm
	{mul.f16 %rs74107,%rs74086,%rs74092;
}
	// end inline asm
	// begin inline asm
	{add.f16 %rs74110,%rs74086,%rs74107;
}
	// end inline asm
	// begin inline asm
	{mul.f16 %rs74113,%rs74092,%rs74098;
}
	// end inline asm
	// begin inline asm
	{add.f16 %rs74116,%rs74092,%rs74113;
}
	// end inline asm
	// begin inline asm
	{mul.f16 %rs74119,%rs74098,%rs74104;
}
	// end inline asm
	// begin inline asm
	{add.f16 %rs74122,%rs74098,%rs74119;
}
	// end inline asm
	// begin inline asm
	{mul.f16 %rs74125,%rs74104,%rs74110;
}
	// end inline asm
	// begin inline asm
	{add.f16 %rs74128,%rs74104,%rs74125;
}
	// end inline asm
	// begin inline asm
	{mul.f16 %rs74131,%rs74110,%rs74116;
}
	// end inline asm
	// begin inline asm
	{add.f16 %rs74134,%rs74110,%rs74131;
}
	// end inline asm
	// begin inline asm
	{mul.f16 %rs74137,%rs74116,%rs74122;
}
	// end inline asm
	// begin inline asm
	{add.f16 %rs74140,%rs74116,%rs74137;
}
	// end inline asm
	// begin inline asm
	{mul.f16 %rs74143,%rs74122,%rs74128;
}
	// end inline asm
	// begin inline asm
	{add.f16 %rs74146,%rs74122,%rs74143;
}
	// end inline asm
	// begin inline asm
	{mul.f16 %rs74149,%rs74128,%rs74134;
}
	// end inline asm
	// begin inline asm
	{add.f16 %rs74152,%rs74128,%rs74149;
}
	// end inline asm
	// begin inline asm
	{mul.f16 %rs74155,%rs74134,%rs74140;
}
	// end inline asm
	// begin inline asm
	{add.f16 %rs74158,%rs74134,%rs74155;
}
	// end inline asm
	// begin inline asm
	{mul.f16 %rs74161,%rs74140,%rs74146;
}
	// end inline asm
	// begin inline asm
	{add.f16 %rs74164,%rs74140,%rs74161;
}
	// end inline asm
	// begin inline asm
	{mul.f16 %rs74167,%rs74146,%rs74152;
}
	// end inline asm
	// begin inline asm
	{add.f16 %rs74170,%rs74146,%rs74167;
}
	// end inline asm
	// begin inline asm
	{mul.f16 %rs74173,%rs74152,%rs74158;
}
	// end inline asm
	// begin inline asm
	{add.f16 %rs74176,%rs74152,%rs74173;
}
	// end inline asm
	// begin inline asm
	{mul.f16 %rs74179,%rs74158,%rs74164;
}
	// end inline asm
	// begin inline asm
	{add.f16 %rs74182,%rs74158,%rs74179;
}
	// end inline asm
	// begin inline asm
	{mul.f16 %rs74185,%rs74164,%rs74170;
}
	// end inline asm
	// begin inline asm
	{add.f16 %rs74188,%rs74164,%rs74185;
}
	// end inline asm
	// begin inline asm
	{mul.f16 %rs74191,%rs74170,%rs74176;
}
	// end inline asm
	// begin inline asm
	{add.f16 %rs74194,%rs74170,%rs74191;
}
	// end inline asm
	// begin inline asm
	{mul.f16 %rs74197,%rs74176,%rs74182;
}
	// end inline asm
	// begin inline asm
	{add.f16 %rs74200,%rs74176,%rs74197;
}
	// end inline asm
	// begin inline asm
	{mul.f16 %rs74203,%rs74182,%rs74188;
}
	// end inline asm
	// begin inline asm
	{add.f16 %rs74206,%rs74182,%rs74203;
}
	// end inline asm
	// begin inline asm
	{mul.f16 %rs74209,%rs74188,%rs74194;
}
	// end inline asm
	// begin inline asm
	{add.f16 %rs74212,%rs74188,%rs74209;
}
	// end inline asm
	// begin inline asm
	{mul.f16 %rs74215,%rs74194,%rs74200;
}
	// end inline asm
	// begin inline asm
	{add.f16 %rs74218,%rs74194,%rs74215;
}
	// end inline asm
	// begin inline asm
	{mul.f16 %rs74221,%rs74200,%rs74206;
}
	// end inline asm
	// begin inline asm
	{add.f16 %rs74224,%rs74200,%rs74221;
}
	// end inline asm
	// begin inline asm
	{mul.f16 %rs74227,%rs74206,%rs74212;
}
	// end inline asm
	// begin inline asm
	{add.f16 %rs74230,%rs74206,%rs74227;
}
	// end inline asm
	// begin inline asm
	{mul.f16 %rs74233,%rs74212,%rs74218;
}
	// end inline asm
	// begin inline asm
	{add.f16 %rs74236,%rs74212,%rs74233;
}
	// end inline asm
	// begin inline asm
	{mul.f16 %rs74239,%rs74218,%rs74224;
}
	// end inline asm
	// begin inline asm
	{add.f16 %rs74242,%rs74218,%rs74239;
}
	// end inline asm
	// begin inline asm
	{mul.f16 %rs74245,%rs74224,%rs74230;
}
	// end inline asm
	// begin inline asm
	{add.f16 %rs74248,%rs74224,%rs74245;
}
	// end inline asm
	// begin inline asm
	{mul.f16 %rs74251,%rs74230,%rs74236;
}
	// end inline asm
	// begin inline asm
	{add.f16 %rs74254,%rs74230,%rs74251;
}
	// end inline asm
	// begin inline asm
	{mul.f16 %rs74257,%rs74236,%rs74242;
}
	// end inline asm
	// begin inline asm
	{add.f16 %rs74260,%rs74236,%rs74257;
}
	// end inline asm
	// begin inline asm
	{mul.f16 %rs74263,%rs74242,%rs74248;
}
	// end inline asm
	// begin inline asm
	{add.f16 %rs74266,%rs74242,%rs74263;
}
	// end inline asm
	// begin inline asm
	{mul.f16 %rs74269,%rs74248,%rs74254;
}
	// end inline asm
	// begin inline asm
	{add.f16 %rs74272,%rs74248,%rs74269;
}
	// end inline asm
	// begin inline asm
	{mul.f16 %rs74275,%rs74254,%rs74260;
}
	// end inline asm
	// begin inline asm
	{add.f16 %rs74278,%rs74254,%rs74275;
}
	// end inline asm
	// begin inline asm
	{mul.f16 %rs74281,%rs74260,%rs74266;
}
	// end inline asm
	// begin inline asm
	{add.f16 %rs74284,%rs74260,%rs74281;
}
	// end inline asm
	// begin inline asm
	{mul.f16 %rs74287,%rs74266,%rs74272;
}
	// end inline asm
	// begin inline asm
	{add.f16 %rs74290,%rs74266,%rs74287;
}
	// end inline asm
	// begin inline asm
	{mul.f16 %rs74293,%rs74272,%rs74278;
}
	// end inline asm
	// begin inline asm
	{add.f16 %rs74296,%rs74272,%rs74293;
}
	// end inline asm
	// begin inline asm
	{mul.f16 %rs74299,%rs74278,%rs74284;
}
	// end inline asm
	// begin inline asm
	{add.f16 %rs74302,%rs74278,%rs74299;
}
	// end inline asm
	// begin inline asm
	{mul.f16 %rs74305,%rs74284,%rs74290;
}
	// end inline asm
	// begin inline asm
	{add.f16 %rs74308,%rs74284,%rs74305;
}
	// end inline asm
	// begin inline asm
	{mul.f16 %rs74311,%rs74290,%rs74296;
}
	// end inline asm
	// begin inline asm
	{add.f16 %rs74314,%rs74290,%rs74311;
}
	// end inline asm
	// begin inline asm
	{mul.f16 %rs74317,%rs74296,%rs74302;
}
	// end inline asm
	// begin inline asm
	{add.f16 %rs74320,%rs74296,%rs74317;
}
	// end inline asm
	// begin inline asm
	{mul.f16 %rs74323,%rs74302,%rs74308;
}
	// end inline asm
	// begin inline asm
	{add.f16 %rs74326,%rs74302,%rs74323;
}
	// end inline asm
	// begin inline asm
	{mul.f16 %rs74329,%rs74308,%rs74314;
}
	// end inline asm
	// begin inline asm
	{add.f16 %rs74332,%rs74308,%rs74329;
}
	// end inline asm
	// begin inline asm
	{mul.f16 %rs74335,%rs74314,%rs74320;
}
	// end inline asm
	// begin inline asm
	{add.f16 %rs74338,%rs74314,%rs74335;
}
	// end inline asm
	// begin inline asm
	{mul.f16 %rs74341,%rs74320,%rs74326;
}
	// end inline asm
	// begin inline asm
	{add.f16 %rs74344,%rs74320,%rs74341;
}
	// end inline asm
	// begin inline asm
	{mul.f16 %rs74347,%rs74326,%rs74332;
}
	// end inline asm
	// begin inline asm
	{add.f16 %rs74350,%rs74326,%rs74347;
}
	// end inline asm
	// begin inline asm
	{mul.f16 %rs74353,%rs74332,%rs74338;
}
	// end inline asm
	// begin inline asm
	{add.f16 %rs74356,%rs74332,%rs74353;
}
	// end inline asm
	// begin inline asm
	{mul.f16 %rs74359,%rs74338,%rs74344;
}
	// end inline asm
	// begin inline asm
	{add.f16 %rs74362,%rs74338,%rs74359;
}
	// end inline asm
	// begin inline asm
	{mul.f16 %rs74365,%rs74344,%rs74350;
}
	// end inline asm
	// begin inline asm
	{add.f16 %rs74368,%rs74344,%rs74365;
}
	// end inline asm
	// begin inline asm
	{mul.f16 %rs74371,%rs74350,%rs74356;
}
	// end inline asm
	// begin inline asm
	{add.f16 %rs74374,%rs74350,%rs74371;
}
	// end inline asm
	// begin inline asm
	{mul.f16 %rs74377,%rs74356,%rs74362;
}
	// end inline asm
	// begin inline asm
	{add.f16 %rs74380,%rs74356,%rs74377;
}
	// end inline asm
	// begin inline asm
	{mul.f16 %rs74383,%rs74362,%rs74368;
}
	// end inline asm
	// begin inline asm
	{add.f16 %rs74386,%rs74362,%rs74383;
}
	// end inline asm
	// begin inline asm
	{mul.f16 %rs74389,%rs74368,%rs74374;
}
	// end inline asm
	// begin inline asm
	{add.f16 %rs74392,%rs74368,%rs74389;
}
	// end inline asm
	// begin inline asm
	{mul.f16 %rs74395,%rs74374,%rs74380;
}
	// end inline asm
	// begin inline asm
	{add.f16 %rs74398,%rs74374,%rs74395;
}
	// end inline asm
	// begin inline asm
	{mul.f16 %rs74401,%rs74380,%rs74386;
}
	// end inline asm
	// begin inline asm
	{add.f16 %rs74404,%rs74380,%rs74401;
}
	// end inline asm
	// begin inline asm
	{mul.f16 %rs74407,%rs74386,%rs74392;
}
	// end inline asm
	// begin inline asm
	{add.f16 %rs74410,%rs74386,%rs74407;
}
	// end inline asm
	// begin inline asm
	{mul.f16 %rs74413,%rs74392,%rs74398;
}
	// end inline asm
	// begin inline asm
	{add.f16 %rs74416,%rs74392,%rs74413;
}
	// end inline asm
	// begin inline asm
	{mul.f16 %rs74419,%rs74398,%rs74404;
}
	// end inline asm
	// begin inline asm
	{add.f16 %rs74422,%rs74398,%rs74419;
}
	// end inline asm
	// begin inline asm
	{mul.f16 %rs74425,%rs74404,%rs74410;
}
	// end inline asm
	// begin inline asm
	{add.f16 %rs74428,%rs74404,%rs74425;
}
	// end inline asm
	// begin inline asm
	{mul.f16 %rs74431,%rs74410,%rs74416;
}
	// end inline asm
	// begin inline asm
	{add.f16 %rs74434,%rs74410,%rs74431;
}
	// end inline asm
	// begin inline asm
	{mul.f16 %rs74437,%rs74416,%rs74422;
}
	// end inline asm
	// begin inline asm
	{add.f16 %rs74440,%rs74416,%rs74437;
}
	// end inline asm
	// begin inline asm
	{mul.f16 %rs74443,%rs74422,%rs74428;
}
	// end inline asm
	// begin inline asm
	{add.f16 %rs74446,%rs74422,%rs74443;
}
	// end inline asm
	// begin inline asm
	{mul.f16 %rs74449,%rs74428,%rs74434;
}
	// end inline asm
	// begin inline asm
	{add.f16 %rs74452,%rs74428,%rs74449;
}
	// end inline asm
	// begin inline asm
	{mul.f16 %rs74455,%rs74434,%rs74440;
}
	// end inline asm
	// begin inline asm
	{add.f16 %rs74458,%rs74434,%rs74455;
}
	// end inline asm
	// begin inline asm
	{mul.f16 %rs74461,%rs74440,%rs74446;
}
	// end inline asm
	// begin inline asm
	{add.f16 %rs74464,%rs74440,%rs74461;
}
	// end inline asm
	// begin inline asm
	{mul.f16 %rs74467,%rs74446,%rs74452;
}
	// end inline asm
	// begin inline asm
	{add.f16 %rs74470,%rs74446,%rs74467;
}
	// end inline asm
	// begin inline asm
	{mul.f16 %rs74473,%rs74452,%rs74458;
}
	// end inline asm
	// begin inline asm
	{add.f16 %rs74476,%rs74452,%rs74473;
}
	// end inline asm
	// begin inline asm
	{mul.f16 %rs74479,%rs74458,%rs74464;
}
	// end inline asm
	// begin inline asm
	{add.f16 %rs74482,%rs74458,%rs74479;
}
	// end inline asm
	// begin inline asm
	{mul.f16 %rs74485,%rs74464,%rs74470;
}
	// end inline asm
	// begin inline asm
	{add.f16 %rs74488,%rs74464,%rs74485;
}
	// end inline asm
	// begin inline asm
	{mul.f16 %rs74491,%rs74470,%rs74476;
}
	// end inline asm
	// begin inline asm
	{add.f16 %rs74494,%rs74470,%rs74491;
}
	// end inline asm
	// begin inline asm
	{mul.f16 %rs74497,%rs74476,%rs74482;
}
	// end inline asm
	// begin inline asm
	{add.f16 %rs74500,%rs74476,%rs74497;
}
	// end inline asm
	// begin inline asm
	{mul.f16 %rs74503,%rs74482,%rs74488;
}
	// end inline asm
	// begin inline asm
	{add.f16 %rs74506,%rs74482,%rs74503;
}
	// end inline asm
	// begin inline asm
	{mul.f16 %rs74509,%rs74488,%rs74494;
}
	// end inline asm
	// begin inline asm
	{add.f16 %rs74512,%rs74488,%rs74509;
}
	// end inline asm
	// begin inline asm
	{mul.f16 %rs74515,%rs74494,%rs74500;
}
	// end inline asm
	// begin inline asm
	{add.f16 %rs74518,%rs74494,%rs74515;
}
	// end inline asm
	// begin inline asm
	{mul.f16 %rs74521,%rs74500,%rs74506;
}
	// end inline asm
	// begin inline asm
	{add.f16 %rs74524,%rs74500,%rs74521;
}
	// end inline asm
	// begin inline asm
	{mul.f16 %rs74527,%rs74506,%rs74512;
}
	// end inline asm
	// begin inline asm
	{add.f16 %rs74530,%rs74506,%rs74527;
}
	// end inline asm
	// begin inline asm
	{mul.f16 %rs74533,%rs74512,%rs74518;
}
	// end inline asm
	// begin inline asm
	{add.f16 %rs74536,%rs74512,%rs74533;
}
	// end inline asm
	// begin inline asm
	{mul.f16 %rs74539,%rs74518,%rs74524;
}
	// end inline asm
	// begin inline asm
	{add.f16 %rs74542,%rs74518,%rs74539;
}
	// end inline asm
	// begin inline asm
	{mul.f16 %rs74545,%rs74524,%rs74530;
}
	// end inline asm
	// begin inline asm
	{add.f16 %rs74548,%rs74524,%rs74545;
}
	// end inline asm
	// begin inline asm
	{mul.f16 %rs74551,%rs74530,%rs74536;
}
	// end inline asm
	// begin inline asm
	{add.f16 %rs74554,%rs74530,%rs74551;
}
	// end inline asm
	// begin inline asm
	{mul.f16 %rs74557,%rs74536,%rs74542;
}
	// end inline asm
	// begin inline asm
	{add.f16 %rs74560,%rs74536,%rs74557;
}
	// end inline asm
	// begin inline asm
	{mul.f16 %rs74563,%rs74542,%rs74548;
}
	// end inline asm
	// begin inline asm
	{add.f16 %rs74566,%rs74542,%rs74563;
}
	// end inline asm
	// begin inline asm
	{mul.f16 %rs74569,%rs74548,%rs74554;
}
	// end inline asm
	// begin inline asm
	{add.f16 %rs74572,%rs74548,%rs74569;
}
	// end inline asm
	// begin inline asm
	{mul.f16 %rs74575,%rs74554,%rs74560;
}
	// end inline asm
	// begin inline asm
	{add.f16 %rs74578,%rs74554,%rs74575;
}
	// end inline asm
	// begin inline asm
	{mul.f16 %rs74581,%rs74560,%rs74566;
}
	// end inline asm
	// begin inline asm
	{add.f16 %rs74584,%rs74560,%rs74581;
}
	// end inline asm
	// begin inline asm
	{mul.f16 %rs74587,%rs74566,%rs74572;
}
	// end inline asm
	// begin inline asm
	{add.f16 %rs74590,%rs74566,%rs74587;
}
	// end inline asm
	// begin inline asm
	{mul.f16 %rs74593,%rs74572,%rs74578;
}
	// end inline asm
	// begin inline asm
	{add.f16 %rs74596,%rs74572,%rs74593;
}
	// end inline asm
	// begin inline asm
	{mul.f16 %rs74599,%rs74578,%rs74584;
}
	// end inline asm
	// begin inline asm
	{add.f16 %rs74602,%rs74578,%rs74599;
}
	// end inline asm
	// begin inline asm
	{mul.f16 %rs74605,%rs74584,%rs74590;
}
	// end inline asm
	// begin inline asm
	{add.f16 %rs74608,%rs74584,%rs74605;
}
	// end inline asm
	// begin inline asm
	{mul.f16 %rs74611,%rs74590,%rs74596;
}
	// end inline asm
	// begin inline asm
	{add.f16 %rs74614,%rs74590,%rs74611;
}
	// end inline asm
	// begin inline asm
	{mul.f16 %rs74617,%rs74596,%rs74602;
}
	// end inline asm
	// begin inline asm
	{add.f16 %rs74620,%rs74596,%rs74617;
}
	// end inline asm
	// begin inline asm
	{mul.f16 %rs74623,%rs74602,%rs74608;
}
	// end inline asm
	// begin inline asm
	{add.f16 %rs74626,%rs74602,%rs74623;
}
	// end inline asm
	// begin inline asm
	{mul.f16 %rs74629,%rs74608,%rs74614;
}
	// end inline asm
	// begin inline asm
	{add.f16 %rs74632,%rs74608,%rs74629;
}
	// end inline asm
	// begin inline asm
	{mul.f16 %rs74635,%rs74614,%rs74620;
}
	// end inline asm
	// begin inline asm
	{add.f16 %rs74638,%rs74614,%rs74635;
}
	// end inline asm
	// begin inline asm
	{mul.f16 %rs74641,%rs74620,%rs74626;
}
	// end inline asm
	// begin inline asm
	{add.f16 %rs74644,%rs74620,%rs74641;
}
	// end inline asm
	// begin inline asm
	{mul.f16 %rs74647,%rs74626,%rs74632;
}
	// end inline asm
	// begin inline asm
	{add.f16 %rs74650,%rs74626,%rs74647;
}
	// end inline asm
	// begin inline asm
	{mul.f16 %rs74653,%rs74632,%rs74638;
}
	// end inline asm
	// begin inline asm
	{add.f16 %rs74656,%rs74632,%rs74653;
}
	// end inline asm
	// begin inline asm
	{mul.f16 %rs74659,%rs74638,%rs74644;
}
	// end inline asm
	// begin inline asm
	{add.f16 %rs74662,%rs74638,%rs74659;
}
	// end inline asm
	// begin inline asm
	{mul.f16 %rs74665,%rs74644,%rs74650;
}
	// end inline asm
	// begin inline asm
	{add.f16 %rs74668,%rs74644,%rs74665;
}
	// end inline asm
	// begin inline asm
	{mul.f16 %rs74671,%rs74650,%rs74656;
}
	// end inline asm
	// begin inline asm
	{add.f16 %rs74674,%rs74650,%rs74671;
}
	// end inline asm
	// begin inline asm
	{mul.f16 %rs74677,%rs74656,%rs74662;
}
	// end inline asm
	// begin inline asm
	{add.f16 %rs74680,%rs74656,%rs74677;
}
	// end inline asm
	// begin inline asm
	{mul.f16 %rs74683,%rs74662,%rs74668;
}
	// end inline asm
	// begin inline asm
	{add.f16 %rs74686,%rs74662,%rs74683;
}
	// end inline asm
	// begin inline asm
	{mul.f16 %rs74689,%rs74668,%rs74674;
}
	// end inline asm
	// begin inline asm
	{add.f16 %rs74692,%rs74668,%rs74689;
}
	// end inline asm
	// begin inline asm
	{mul.f16 %rs74695,%rs74674,%rs74680;
}
	// end inline asm
	// begin inline asm
	{add.f16 %rs74698,%rs74674,%rs74695;
}
	// end inline asm
	// begin inline asm
	{mul.f16 %rs74701,%rs74680,%rs74686;
}
	// end inline asm
	// begin inline asm
	{add.f16 %rs74704,%rs74680,%rs74701;
}
	// end inline asm
	// begin inline asm
	{mul.f16 %rs74707,%rs74686,%rs74692;
}
	// end inline asm
	// begin inline asm
	{add.f16 %rs74710,%rs74686,%rs74707;
}
	// end inline asm
	// begin inline asm
	{mul.f16 %rs74713,%rs74692,%rs74698;
}
	// end inline asm
	// begin inline asm
	{add.f16 %rs74716,%rs74692,%rs74713;
}
	// end inline asm
	// begin inline asm
	{mul.f16 %rs74719,%rs74698,%rs74704;
}
	// end inline asm
	// begin inline asm
	{add.f16 %rs74722,%rs74698,%rs74719;
}
	// end inline asm
	// begin inline asm
	{mul.f16 %rs74725,%rs74704,%rs74710;
}
	// end inline asm
	// begin inline asm
	{add.f16 %rs74728,%rs74704,%rs74725;
}
	// end inline asm
	// begin inline asm
	{mul.f16 %rs74731,%rs74710,%rs74716;
}
	// end inline asm
	// begin inline asm
	{add.f16 %rs74734,%rs74710,%rs74731;
}
	// end inline asm
	// begin inline asm
	{mul.f16 %rs74737,%rs74716,%rs74722;
}
	// end inline asm
	// begin inline asm
	{add.f16 %rs74740,%rs74716,%rs74737;
}
	// end inline asm
	// begin inline asm
	{mul.f16 %rs74743,%rs74722,%rs74728;
}
	// end inline asm
	// begin inline asm
	{add.f16 %rs74746,%rs74722,%rs74743;
}
	// end inline asm
	// begin inline asm
	{mul.f16 %rs74749,%rs74728,%rs74734;
}
	// end inline asm
	// begin inline asm
	{add.f16 %rs74752,%rs74728,%rs74749;
}
	// end inline asm
	// begin inline asm
	{mul.f16 %rs74755,%rs74734,%rs74740;
}
	// end inline asm
	// begin inline asm
	{add.f16 %rs74758,%rs74734,%rs74755;
}
	// end inline asm
	// begin inline asm
	{mul.f16 %rs74761,%rs74740,%rs74746;
}
	// end inline asm
	// begin inline asm
	{add.f16 %rs74764,%rs74740,%rs74761;
}
	// end inline asm
	// begin inline asm
	{mul.f16 %rs74767,%rs74746,%rs74752;
}
	// end inline asm
	// begin inline asm
	{add.f16 %rs74770,%rs74746,%rs74767;
}
	// end inline asm
	// begin inline asm
	{mul.f16 %rs74773,%rs74752,%rs74758;
}
	// end inline asm
	// begin inline asm
	{add.f16 %rs74776,%rs74752,%rs74773;
}
	// end inline asm
	// begin inline asm
	{mul.f16 %rs74779,%rs74758,%rs74764;
}
	// end inline asm
	// begin inline asm
	{add.f16 %rs74782,%rs74758,%rs74779;
}
	// end inline asm
	// begin inline asm
	{mul.f16 %rs74785,%rs74764,%rs74770;
}
	// end inline asm
	// begin inline asm
	{add.f16 %rs74788,%rs74764,%rs74785;
}
	// end inline asm
	// begin inline asm
	{mul.f16 %rs74791,%rs74770,%rs74776;
}
	// end inline asm
	// begin inline asm
	{add.f16 %rs74794,%rs74770,%rs74791;
}
	// end inline asm
	// begin inline asm
	{mul.f16 %rs74797,%rs74776,%rs74782;
}
	// end inline asm
	// begin inline asm
	{add.f16 %rs74800,%rs74776,%rs74797;
}
	// end inline asm
	// begin inline asm
	{mul.f16 %rs74803,%rs74782,%rs74788;
}
	// end inline asm
	// begin inline asm
	{add.f16 %rs74806,%rs74782,%rs74803;
}
	// end inline asm
	// begin inline asm
	{mul.f16 %rs74809,%rs74788,%rs74794;
}
	// end inline asm
	// begin inline asm
	{add.f16 %rs74812,%rs74788,%rs74809;
}
	// end inline asm
	// begin inline asm
	{mul.f16 %rs74815,%rs74794,%rs74800;
}
	// end inline asm
	// begin inline asm
	{add.f16 %rs74818,%rs74794,%rs74815;
}
	// end inline asm
	// begin inline asm
	{mul.f16 %rs74821,%rs74800,%rs74806;
}
	// end inline asm
	// begin inline asm
	{add.f16 %rs74824,%rs74800,%rs74821;
}
	// end inline asm
	// begin inline asm
	{mul.f16 %rs74827,%rs74806,%rs74812;
}
	// end inline asm
	// begin inline asm
	{add.f16 %rs74830,%rs74806,%rs74827;
}
	// end inline asm
	// begin inline asm
	{mul.f16 %rs74833,%rs74812,%rs74818;
}
	// end inline asm
	// begin inline asm
	{add.f16 %rs74836,%rs74812,%rs74833;
}
	// end inline asm
	// begin inline asm
	{mul.f16 %rs74839,%rs74818,%rs74824;
}
	// end inline asm
	// begin inline asm
	{add.f16 %rs74842,%rs74818,%rs74839;
}
	// end inline asm
	// begin inline asm
	{mul.f16 %rs74845,%rs74824,%rs74830;
}
	// end inline asm
	// begin inline asm
	{add.f16 %rs74848,%rs74824,%rs74845;
}
	// end inline asm
	// begin inline asm
	{mul.f16 %rs74851,%rs74830,%rs74836;
}
	// end inline asm
	// begin inline asm
	{add.f16 %rs74854,%rs74830,%rs74851;
}
	// end inline asm
	// begin inline asm
	{mul.f16 %rs74857,%rs74836,%rs74842;
}
	// end inline asm
	// begin inline asm
	{add.f16 %rs74860,%rs74836,%rs74857;
}
	// end inline asm
	// begin inline asm
	{mul.f16 %rs74863,%rs74842,%rs74848;
}
	// end inline asm
	// begin inline asm
	{add.f16 %rs74866,%rs74842,%rs74863;
}
	// end inline asm
	// begin inline asm
	{mul.f16 %rs74869,%rs74848,%rs74854;
}
	// end inline asm
	// begin inline asm
	{add.f16 %rs74872,%rs74848,%rs74869;
}
	// end inline asm
	// begin inline asm
	{mul.f16 %rs74875,%rs74854,%rs74860;
}
	// end inline asm
	// begin inline asm
	{add.f16 %rs74878,%rs74854,%rs74875;
}
	// end inline asm
	// begin inline asm
	{mul.f16 %rs74881,%rs74860,%rs74866;
}
	// end inline asm
	// begin inline asm
	{add.f16 %rs74884,%rs74860,%rs74881;
}
	// end inline asm
	// begin inline asm
	{mul.f16 %rs74887,%rs74866,%rs74872;
}
	// end inline asm
	// begin inline asm
	{add.f16 %rs74890,%rs74866,%rs74887;
}
	// end inline asm
	// begin inline asm
	{mul.f16 %rs74893,%rs74872,%rs74878;
}
	// end inline asm
	// begin inline asm
	{add.f16 %rs74896,%rs74872,%rs74893;
}
	// end inline asm
	// begin inline asm
	{mul.f16 %rs74899,%rs74878,%rs74884;
}
	// end inline asm
	// begin inline asm
	{add.f16 %rs74902,%rs74878,%rs74899;
}
	// end inline asm
	// begin inline asm
	{mul.f16 %rs74905,%rs74884,%rs74890;
}
	// end inline asm
	// begin inline asm
	{add.f16 %rs74908,%rs74884,%rs74905;
}
	// end inline asm
	// begin inline asm
	{mul.f16 %rs74911,%rs74890,%rs74896;
}
	// end inline asm
	// begin inline asm
	{add.f16 %rs74914,%rs74890,%rs74911;
}
	// end inline asm
	// begin inline asm
	{mul.f16 %rs74917,%rs74896,%rs74902;
}
	// end inline asm
	// begin inline asm
	{add.f16 %rs74920,%rs74896,%rs74917;
}
	// end inline asm
	// begin inline asm
	{mul.f16 %rs74923,%rs74902,%rs74908;
}
	// end inline asm
	// begin inline asm
	{add.f16 %rs74926,%rs74902,%rs74923;
}
	// end inline asm
	// begin inline asm
	{mul.f16 %rs74929,%rs74908,%rs74914;
}
	// end inline asm
	// begin inline asm
	{add.f16 %rs74932,%rs74908,%rs74929;
}
	// end inline asm
	// begin inline asm
	{mul.f16 %rs74935,%rs74914,%rs74920;
}
	// end inline asm
	// begin inline asm
	{add.f16 %rs74938,%rs74914,%rs74935;
}
	// end inline asm
	// begin inline asm
	{mul.f16 %rs74941,%rs74920,%rs74926;
}
	// end inline asm
	// begin inline asm
	{add.f16 %rs74944,%rs74920,%rs74941;
}
	// end inline asm
	// begin inline asm
	{mul.f16 %rs74947,%rs74926,%rs74932;
}
	// end inline asm
	// begin inline asm
	{add.f16 %rs74950,%rs74926,%rs74947;
}
	// end inline asm
	// begin inline asm
	{mul.f16 %rs74953,%rs74932,%rs74938;
}
	// end inline asm
	// begin inline asm
	{add.f16 %rs74956,%rs74932,%rs74953;
}
	// end inline asm
	// begin inline asm
	{mul.f16 %rs74959,%rs74938,%rs74944;
}
	// end inline asm
	// begin inline asm
	{add.f16 %rs74962,%rs74938,%rs74959;
}
	// end inline asm
	// begin inline asm
	{mul.f16 %rs74965,%rs74944,%rs74950;
}
	// end inline asm
	// begin inline asm
	{add.f16 %rs74968,%rs74944,%rs74965;
}
	// end inline asm
	// begin inline asm
	{mul.f16 %rs74971,%rs74950,%rs74956;
}
	// end inline asm
	// begin inline asm
	{add.f16 %rs74974,%rs74950,%rs74971;
}
	// end inline asm
	// begin inline asm
	{mul.f16 %rs74977,%rs74956,%rs74962;
}
	// end inline asm
	// begin inline asm
	{add.f16 %rs74980,%rs74956,%rs74977;
}
	// end inline asm
	// begin inline asm
	{mul.f16 %rs74983,%rs74962,%rs74968;
}
	// end inline asm
	// begin inline asm
	{add.f16 %rs74986,%rs74962,%rs74983;
}
	// end inline asm
	// begin inline asm
	{mul.f16 %rs74989,%rs74968,%rs74974;
}
	// end inline asm
	// begin inline asm
	{add.f16 %rs74992,%rs74968,%rs74989;
}
	// end inline asm
	// begin inline asm
	{mul.f16 %rs74995,%rs74974,%rs74980;
}
	// end inline asm
	// begin inline asm
	{add.f16 %rs74998,%rs74974,%rs74995;
}
	// end inline asm
	// begin inline asm
	{mul.f16 %rs75001,%rs74980,%rs74986;
}
	// end inline asm
	// begin inline asm
	{add.f16 %rs75004,%rs74980,%rs75001;
}
	// end inline asm
	// begin inline asm
	{mul.f16 %rs75007,%rs74986,%rs74992;
}
	// end inline asm
	// begin inline asm
	{add.f16 %rs75010,%rs74986,%rs75007;
}
	// end inline asm
	// begin inline asm
	{mul.f16 %rs75013,%rs74992,%rs74998;
}
	// end inline asm
	// begin inline asm
	{add.f16 %rs75016,%rs74992,%rs75013;
}
	// end inline asm
	// begin inline asm
	{mul.f16 %rs75019,%rs74998,%rs75004;
}
	// end inline asm
	// begin inline asm
	{add.f16 %rs75022,%rs74998,%rs75019;
}
	// end inline asm
	// begin inline asm
	{mul.f16 %rs75025,%rs75004,%rs75010;
}
	// end inline asm
	// begin inline asm
	{add.f16 %rs75028,%rs75004,%rs75025;
}
	// end inline asm
	// begin inline asm
	{mul.f16 %rs75031,%rs75010,%rs75016;
}
	// end inline asm
	// begin inline asm
	{add.f16 %rs75034,%rs75010,%rs75031;
}
	// end inline asm
	// begin inline asm
	{mul.f16 %rs75037,%rs75016,%rs75022;
}
	// end inline asm
	// begin inline asm
	{add.f16 %rs75040,%rs75016,%rs75037;
}
	// end inline asm
	// begin inline asm
	{mul.f16 %rs75043,%rs75022,%rs75028;
}
	// end inline asm
	// begin inline asm
	{add.f16 %rs75046,%rs75022,%rs75043;
}
	// end inline asm
	// begin inline asm
	{mul.f16 %rs75049,%rs75028,%rs75034;
}
	// end inline asm
	// begin inline asm
	{add.f16 %rs75052,%rs75028,%rs75049;
}
	// end inline asm
	// begin inline asm
	{mul.f16 %rs75055,%rs75034,%rs75040;
}
	// end inline asm
	// begin inline asm
	{add.f16 %rs75058,%rs75034,%rs75055;
}
	// end inline asm
	// begin inline asm
	{mul.f16 %rs75061,%rs75040,%rs75046;
}
	// end inline asm
	// begin inline asm
	{add.f16 %rs75064,%rs75040,%rs75061;
}
	// end inline asm
	// begin inline asm
	{mul.f16 %rs75067,%rs75046,%rs75052;
}
	// end inline asm
	// begin inline asm
	{add.f16 %rs75070,%rs75046,%rs75067;
}
	// end inline asm
	// begin inline asm
	{mul.f16 %rs75073,%rs75052,%rs75058;
}
	// end inline asm
	// begin inline asm
	{add.f16 %rs75076,%rs75052,%rs75073;
}
	// end inline asm
	// begin inline asm
	{mul.f16 %rs75079,%rs75058,%rs75064;
}
	// end inline asm
	// begin inline asm
	{add.f16 %rs75082,%rs75058,%rs75079;
}
	// end inline asm
	// begin inline asm
	{mul.f16 %rs75085,%rs75064,%rs75070;
}
	// end inline asm
	// begin inline asm
	{add.f16 %rs75088,%rs75064,%rs75085;
}
	// end inline asm
	// begin inline asm
	{mul.f16 %rs75091,%rs75070,%rs75076;
}
	// end inline asm
	// begin inline asm
	{add.f16 %rs75094,%rs75070,%rs75091;
}
	// end inline asm
	// begin inline asm
	{mul.f16 %rs75097,%rs75076,%rs75082;
}
	// end inline asm
	// begin inline asm
	{add.f16 %rs75100,%rs75076,%rs75097;
}
	// end inline asm
	// begin inline asm
	{mul.f16 %rs75103,%rs75082,%rs75088;
}
	// end inline asm
	// begin inline asm
	{add.f16 %rs75106,%rs75082,%rs75103;
}
	// end inline asm
	// begin inline asm
	{mul.f16 %rs75109,%rs75088,%rs75094;
}
	// end inline asm
	// begin inline asm
	{add.f16 %rs75112,%rs75088,%rs75109;
}
	// end inline asm
	// begin inline asm
	{mul.f16 %rs75115,%rs75094,%rs75100;
}
	// end inline asm
	// begin inline asm
	{add.f16 %rs75118,%rs75094,%rs75115;
}
	// end inline asm
	// begin inline asm
	{mul.f16 %rs75121,%rs75100,%rs75106;
}
	// end inline asm
	// begin inline asm
	{add.f16 %rs75124,%rs75100,%rs75121;
}
	// end inline asm
	// begin inline asm
	{mul.f16 %rs75127,%rs75106,%rs75112;
}
	// end inline asm
	// begin inline asm
	{add.f16 %rs75130,%rs75106,%rs75127;
}
	// end inline asm
	// begin inline asm
	{mul.f16 %rs75133,%rs75112,%rs75118;
}
	// end inline asm
	// begin inline asm
	{add.f16 %rs75136,%rs75112,%rs75133;
}
	// end inline asm
	// begin inline asm
	{mul.f16 %rs75139,%rs75118,%rs75124;
}
	// end inline asm
	// begin inline asm
	{add.f16 %rs75142,%rs75118,%rs75139;
}
	// end inline asm
	// begin inline asm
	{mul.f16 %rs75145,%rs75124,%rs75130;
}
	// end inline asm
	// begin inline asm
	{add.f16 %rs75148,%rs75124,%rs75145;
}
	// end inline asm
	// begin inline asm
	{mul.f16 %rs75151,%rs75130,%rs75136;
}
	// end inline asm
	// begin inline asm
	{add.f16 %rs75154,%rs75130,%rs75151;
}
	// end inline asm
	// begin inline asm
	{mul.f16 %rs75157,%rs75136,%rs75142;
}
	// end inline asm
	// begin inline asm
	{add.f16 %rs75160,%rs75136,%rs75157;
}
	// end inline asm
	// begin inline asm
	{mul.f16 %rs75163,%rs75142,%rs75148;
}
	// end inline asm
	// begin inline asm
	{add.f16 %rs75166,%rs75142,%rs75163;
}
	// end inline asm
	// begin inline asm
	{mul.f16 %rs75169,%rs75148,%rs75154;
}
	// end inline asm
	// begin inline asm
	{add.f16 %rs75172,%rs75148,%rs75169;
}
	// end inline asm
	// begin inline asm
	{mul.f16 %rs75175,%rs75154,%rs75160;
}
	// end inline asm
	// begin inline asm
	{add.f16 %rs75178,%rs75154,%rs75175;
}
	// end inline asm
	// begin inline asm
	{mul.f16 %rs75181,%rs75160,%rs75166;
}
	// end inline asm
	// begin inline asm
	{add.f16 %rs75184,%rs75160,%rs75181;
}
	// end inline asm
	// begin inline asm
	{mul.f16 %rs75187,%rs75166,%rs75172;
}
	// end inline asm
	// begin inline asm
	{add.f16 %rs75190,%rs75166,%rs75187;
}
	// end inline asm
	// begin inline asm
	{mul.f16 %rs75193,%rs75172,%rs75178;
}
	// end inline asm
	// begin inline asm
	{add.f16 %rs75196,%rs75172,%rs75193;
}
	// end inline asm
	// begin inline asm
	{mul.f16 %rs75199,%rs75178,%rs75184;
}
	// end inline asm
	// begin inline asm
	{add.f16 %rs75202,%rs75178,%rs75199;
}
	// end inline asm
	// begin inline asm
	{mul.f16 %rs75205,%rs75184,%rs75190;
}
	// end inline asm
	// begin inline asm
	{add.f16 %rs75208,%rs75184,%rs75205;
}
	// end inline asm
	// begin inline asm
	{mul.f16 %rs75211,%rs75190,%rs75196;
}
	// end inline asm
	// begin inline asm
	{add.f16 %rs75214,%rs75190,%rs75211;
}
	// end inline asm
	// begin inline asm
	{mul.f16 %rs75217,%rs75196,%rs75202;
}
	// end inline asm
	// begin inline asm
	{add.f16 %rs75220,%rs75196,%rs75217;
}
	// end inline asm
	// begin inline asm
	{mul.f16 %rs75223,%rs75202,%rs75208;
}
	// end inline asm
	// begin inline asm
	{add.f16 %rs75226,%rs75202,%rs75223;
}
	// end inline asm
	// begin inline asm
	{mul.f16 %rs75229,%rs75208,%rs75214;
}
	// end inline asm
	// begin inline asm
	{add.f16 %rs75232,%rs75208,%rs75229;
}
	// end inline asm
	// begin inline asm
	{mul.f16 %rs75235,%rs75214,%rs75220;
}
	// end inline asm
	// begin inline asm
	{add.f16 %rs75238,%rs75214,%rs75235;
}
	// end inline asm
	// begin inline asm
	{mul.f16 %rs75241,%rs75220,%rs75226;
}
	// end inline asm
	// begin inline asm
	{add.f16 %rs75244,%rs75220,%rs75241;
}
	// end inline asm
	// begin inline asm
	{mul.f16 %rs75247,%rs75226,%rs75232;
}
	// end inline asm
	// begin inline asm
	{add.f16 %rs75250,%rs75226,%rs75247;
}
	// end inline asm
	// begin inline asm
	{mul.f16 %rs75253,%rs75232,%rs75238;
}
	// end inline asm
	// begin inline asm
	{add.f16 %rs75256,%rs75232,%rs75253;
}
	// end inline asm
	// begin inline asm
	{mul.f16 %rs75259,%rs75238,%rs75244;
}
	// end inline asm
	// begin inline asm
	{add.f16 %rs75262,%rs75238,%rs75259;
}
	// end inline asm
	// begin inline asm
	{mul.f16 %rs75265,%rs75244,%rs75250;
}
	// end inline asm
	// begin inline asm
	{add.f16 %rs75268,%rs75244,%rs75265;
}
	// end inline asm
	// begin inline asm
	{mul.f16 %rs75271,%rs75250,%rs75256;
}
	// end inline asm
	// begin inline asm
	{add.f16 %rs75274,%rs75250,%rs75271;
}
	// end inline asm
	// begin inline asm
	{mul.f16 %rs75277,%rs75256,%rs75262;
}
	// end inline asm
	// begin inline asm
	{add.f16 %rs75280,%rs75256,%rs75277;
}
	// end inline asm
	// begin inline asm
	{mul.f16 %rs75283,%rs75262,%rs75268;
}
	// end inline asm
	// begin inline asm
	{add.f16 %rs75286,%rs75262,%rs75283;
}
	// end inline asm
	// begin inline asm
	{mul.f16 %rs75289,%rs75268,%rs75274;
}
	// end inline asm
	// begin inline asm
	{add.f16 %rs75292,%rs75268,%rs75289;
}
	// end inline asm
	// begin inline asm
	{mul.f16 %rs75295,%rs75274,%rs75280;
}
	// end inline asm
	// begin inline asm
	{add.f16 %rs75298,%rs75274,%rs75295;
}
	// end inline asm
	// begin inline asm
	{mul.f16 %rs75301,%rs75280,%rs75286;
}
	// end inline asm
	// begin inline asm
	{add.f16 %rs75304,%rs75280,%rs75301;
}
	// end inline asm
	// begin inline asm
	{mul.f16 %rs75307,%rs75286,%rs75292;
}
	// end inline asm
	// begin inline asm
	{add.f16 %rs75310,%rs75286,%rs75307;
}
	// end inline asm
	// begin inline asm
	{mul.f16 %rs75313,%rs75292,%rs75298;
}
	// end inline asm
	// begin inline asm
	{add.f16 %rs75316,%rs75292,%rs75313;
}
	// end inline asm
	// begin inline asm
	{mul.f16 %rs75319,%rs75298,%rs75304;
}
	// end inline asm
	// begin inline asm
	{add.f16 %rs75322,%rs75298,%rs75319;
}
	// end inline asm
	// begin inline asm
	{mul.f16 %rs75325,%rs75304,%rs75310;
}
	// end inline asm
	// begin inline asm
	{add.f16 %rs75328,%rs75304,%rs75325;
}
	// end inline asm
	// begin inline asm
	{mul.f16 %rs75331,%rs75310,%rs75316;
}
	// end inline asm
	// begin inline asm
	{add.f16 %rs75334,%rs75310,%rs75331;
}
	// end inline asm
	// begin inline asm
	{mul.f16 %rs75337,%rs75316,%rs75322;
}
	// end inline asm
	// begin inline asm
	{add.f16 %rs75340,%rs75316,%rs75337;
}
	// end inline asm
	// begin inline asm
	{mul.f16 %rs75343,%rs75322,%rs75328;
}
	// end inline asm
	// begin inline asm
	{add.f16 %rs75346,%rs75322,%rs75343;
}
	// end inline asm
	// begin inline asm
	{mul.f16 %rs75349,%rs75328,%rs75334;
}
	// end inline asm
	// begin inline asm
	{add.f16 %rs75352,%rs75328,%rs75349;
}
	// end inline asm
	// begin inline asm
	{mul.f16 %rs75355,%rs75334,%rs75340;
}
	// end inline asm
	// begin inline asm
	{add.f16 %rs75358,%rs75334,%rs75355;
}
	// end inline asm
	// begin inline asm
	{mul.f16 %rs75361,%rs75340,%rs75346;
}
	// end inline asm
	// begin inline asm
	{add.f16 %rs75364,%rs75340,%rs75361;
}
	// end inline asm
	// begin inline asm
	{mul.f16 %rs75367,%rs75346,%rs75352;
}
	// end inline asm
	// begin inline asm
	{add.f16 %rs75370,%rs75346,%rs75367;
}
	// end inline asm
	// begin inline asm
	{mul.f16 %rs75373,%rs75352,%rs75358;
}
	// end inline asm
	// begin inline asm
	{add.f16 %rs75376,%rs75352,%rs75373;
}
	// end inline asm
	// begin inline asm
	{mul.f16 %rs75379,%rs75358,%rs75364;
}
	// end inline asm
	// begin inline asm
	{add.f16 %rs75382,%rs75358,%rs75379;
}
	// end inline asm
	// begin inline asm
	{mul.f16 %rs75385,%rs75364,%rs75370;
}
	// end inline asm
	// begin inline asm
	{add.f16 %rs75388,%rs75364,%rs75385;
}
	// end inline asm
	// begin inline asm
	{mul.f16 %rs75391,%rs75370,%rs75376;
}
	// end inline asm
	// begin inline asm
	{add.f16 %rs75394,%rs75370,%rs75391;
}
	// end inline asm
	// begin inline asm
	{mul.f16 %rs75397,%rs75376,%rs75382;
}
	// end inline asm
	// begin inline asm
	{add.f16 %rs75400,%rs75376,%rs75397;
}
	// end inline asm
	// begin inline asm
	{mul.f16 %rs75403,%rs75382,%rs75388;
}
	// end inline asm
	// begin inline asm
	{add.f16 %rs75406,%rs75382,%rs75403;
}
	// end inline asm
	// begin inline asm
	{mul.f16 %rs75409,%rs75388,%rs75394;
}
	// end inline asm
	// begin inline asm
	{add.f16 %rs75412,%rs75388,%rs75409;
}
	// end inline asm
	// begin inline asm
	{mul.f16 %rs75415,%rs75394,%rs75400;
}
	// end inline asm
	// begin inline asm
	{add.f16 %rs75418,%rs75394,%rs75415;
}
	// end inline asm
	// begin inline asm
	{mul.f16 %rs75421,%rs75400,%rs75406;
}
	// end inline asm
	// begin inline asm
	{add.f16 %rs75424,%rs75400,%rs75421;
}
	// end inline asm
	// begin inline asm
	{mul.f16 %rs75427,%rs75406,%rs75412;
}
	// end inline asm
	// begin inline asm
	{add.f16 %rs75430,%rs75406,%rs75427;
}
	// end inline asm
	// begin inline asm
	{mul.f16 %rs75433,%rs75412,%rs75418;
}
	// end inline asm
	// begin inline asm
	{add.f16 %rs75436,%rs75412,%rs75433;
}
	// end inline asm
	// begin inline asm
	{mul.f16 %rs75439,%rs75418,%rs75424;
}
	// end inline asm
	// begin inline asm
	{add.f16 %rs75442,%rs75418,%rs75439;
}
	// end inline asm
	// begin inline asm
	{mul.f16 %rs75445,%rs75424,%rs75430;
}
	// end inline asm
	// begin inline asm
	{add.f16 %rs75448,%rs75424,%rs75445;
}
	// end inline asm
	// begin inline asm
	{mul.f16 %rs75451,%rs75430,%rs75436;
}
	// end inline asm
	// begin inline asm
	{add.f16 %rs75454,%rs75430,%rs75451;
}
	// end inline asm
	// begin inline asm
	{mul.f16 %rs75457,%rs75436,%rs75442;
}
	// end inline asm
	// begin inline asm
	{add.f16 %rs75460,%rs75436,%rs75457;
}
	// end inline asm
	// begin inline asm
	{mul.f16 %rs75463,%rs75442,%rs75448;
}
	// end inline asm
	// begin inline asm
	{add.f16 %rs75466,%rs75442,%rs75463;
}
	// end inline asm
	// begin inline asm
	{mul.f16 %rs75469,%rs75448,%rs75454;
}
	// end inline asm
	// begin inline asm
	{add.f16 %rs75472,%rs75448,%rs75469;
}
	// end inline asm
	// begin inline asm
	{mul.f16 %rs75475,%rs75454,%rs75460;
}
	// end inline asm
	// begin inline asm
	{add.f16 %rs75478,%rs75454,%rs75475;
}
	// end inline asm
	// begin inline asm
	{mul.f16 %rs75481,%rs75460,%rs75466;
}
	// end inline asm
	// begin inline asm
	{add.f16 %rs75484,%rs75460,%rs75481;
}
	// end inline asm
	// begin inline asm
	{mul.f16 %rs75487,%rs75466,%rs75472;
}
	// end inline asm
	// begin inline asm
	{add.f16 %rs75490,%rs75466,%rs75487;
}
	// end inline asm
	// begin inline asm
	{mul.f16 %rs75493,%rs75472,%rs75478;
}
	// end inline asm
	// begin inline asm
	{add.f16 %rs75496,%rs75472,%rs75493;
}
	// end inline asm
	// begin inline asm
	{mul.f16 %rs75499,%rs75478,%rs75484;
}
	// end inline asm
	// begin inline asm
	{add.f16 %rs75502,%rs75478,%rs75499;
}
	// end inline asm
	// begin inline asm
	{mul.f16 %rs75505,%rs75484,%rs75490;
}
	// end inline asm
	// begin inline asm
	{add.f16 %rs75508,%rs75484,%rs75505;
}
	// end inline asm
	// begin inline asm
	{mul.f16 %rs75511,%rs75490,%rs75496;
}
	// end inline asm
	// begin inline asm
	{add.f16 %rs75514,%rs75490,%rs75511;
}
	// end inline asm
	// begin inline asm
	{mul.f16 %rs75517,%rs75496,%rs75502;
}
	// end inline asm
	// begin inline asm
	{add.f16 %rs75520,%rs75496,%rs75517;
}
	// end inline asm
	// begin inline asm
	{mul.f16 %rs75523,%rs75502,%rs75508;
}
	// end inline asm
	// begin inline asm
	{add.f16 %rs75526,%rs75502,%rs75523;
}
	// end inline asm
	// begin inline asm
	{mul.f16 %rs75529,%rs75508,%rs75514;
}
	// end inline asm
	// begin inline asm
	{add.f16 %rs75532,%rs75508,%rs75529;
}
	// end inline asm
	// begin inline asm
	{mul.f16 %rs75535,%rs75514,%rs75520;
}
	// end inline asm
	// begin inline asm
	{add.f16 %rs75538,%rs75514,%rs75535;
}
	// end inline asm
	// begin inline asm
	{mul.f16 %rs75541,%rs75520,%rs75526;
}
	// end inline asm
	// begin inline asm
	{add.f16 %rs75544,%rs75520,%rs75541;
}
	// end inline asm
	// begin inline asm
	{mul.f16 %rs75547,%rs75526,%rs75532;
}
	// end inline asm
	// begin inline asm
	{add.f16 %rs75550,%rs75526,%rs75547;
}
	// end inline asm
	// begin inline asm
	{mul.f16 %rs75553,%rs75532,%rs75538;
}
	// end inline asm
	// begin inline asm
	{add.f16 %rs75556,%rs75532,%rs75553;
}
	// end inline asm
	// begin inline asm
	{mul.f16 %rs75559,%rs75538,%rs75544;
}
	// end inline asm
	// begin inline asm
	{add.f16 %rs75562,%rs75538,%rs75559;
}
	// end inline asm
	// begin inline asm
	{mul.f16 %rs75565,%rs75544,%rs75550;
}
	// end inline asm
	// begin inline asm
	{add.f16 %rs75568,%rs75544,%rs75565;
}
	// end inline asm
	// begin inline asm
	{mul.f16 %rs75571,%rs75550,%rs75556;
}
	// end inline asm
	// begin inline asm
	{add.f16 %rs75574,%rs75550,%rs75571;
}
	// end inline asm
	// begin inline asm
	{mul.f16 %rs75577,%rs75556,%rs75562;
}
	// end inline asm
	// begin inline asm
	{add.f16 %rs75580,%rs75556,%rs75577;
}
	// end inline asm
	// begin inline asm
	{mul.f16 %rs75583,%rs75562,%rs75568;
}
	// end inline asm
	// begin inline asm
	{add.f16 %rs75586,%rs75562,%rs75583;
}
	// end inline asm
	// begin inline asm
	{mul.f16 %rs75589,%rs75568,%rs75574;
}
	// end inline asm
	// begin inline asm
	{add.f16 %rs75592,%rs75568,%rs75589;
}
	// end inline asm
	// begin inline asm
	{mul.f16 %rs75595,%rs75574,%rs75580;
}
	// end inline asm
	// begin inline asm
	{add.f16 %rs75598,%rs75574,%rs75595;
}
	// end inline asm
	// begin inline asm
	{mul.f16 %rs75601,%rs75580,%rs75586;
}
	// end inline asm
	// begin inline asm
	{add.f16 %rs75604,%rs75580,%rs75601;
}
	// end inline asm
	// begin inline asm
	{mul.f16 %rs75607,%rs75586,%rs75592;
}
	// end inline asm
	// begin inline asm
	{add.f16 %rs75610,%rs75586,%rs75607;
}
	// end inline asm
	// begin inline asm
	{mul.f16 %rs75613,%rs75592,%rs75598;
}
	// end inline asm
	// begin inline asm
	{add.f16 %rs75616,%rs75592,%rs75613;
}
	// end inline asm
	// begin inline asm
	{mul.f16 %rs75619,%rs75598,%rs75604;
}
	// end inline asm
	// begin inline asm
	{add.f16 %rs75622,%rs75598,%rs75619;
}
	// end inline asm
	// begin inline asm
	{mul.f16 %rs75625,%rs75604,%rs75610;
}
	// end inline asm
	// begin inline asm
	{add.f16 %rs75628,%rs75604,%rs75625;
}
	// end inline asm
	// begin inline asm
	{mul.f16 %rs75631,%rs75610,%rs75616;
}
	// end inline asm
	// begin inline asm
	{add.f16 %rs75634,%rs75610,%rs75631;
}
	// end inline asm
	// begin inline asm
	{mul.f16 %rs75637,%rs75616,%rs75622;
}
	// end inline asm
	// begin inline asm
	{add.f16 %rs75640,%rs75616,%rs75637;
}
	// end inline asm
	// begin inline asm
	{mul.f16 %rs75643,%rs75622,%rs75628;
}
	// end inline asm
	// begin inline asm
	{add.f16 %rs75646,%rs75622,%rs75643;
}
	// end inline asm
	// begin inline asm
	{mul.f16 %rs75649,%rs75628,%rs75634;
}
	// end inline asm
	// begin inline asm
	{add.f16 %rs75652,%rs75628,%rs75649;
}
	// end inline asm
	// begin inline asm
	{mul.f16 %rs75655,%rs75634,%rs75640;
}
	// end inline asm
	// begin inline asm
	{add.f16 %rs75658,%rs75634,%rs75655;
}
	// end inline asm
	// begin inline asm
	{mul.f16 %rs75661,%rs75640,%rs75646;
}
	// end inline asm
	// begin inline asm
	{add.f16 %rs75664,%rs75640,%rs75661;
}
	// end inline asm
	// begin inline asm
	{mul.f16 %rs75667,%rs75646,%rs75652;
}
	// end inline asm
	// begin inline asm
	{add.f16 %rs75670,%rs75646,%rs75667;
}
	// end inline asm
	// begin inline asm
	{mul.f16 %rs75673,%rs75652,%rs75658;
}
	// end inline asm
	// begin inline asm
	{add.f16 %rs75676,%rs75652,%rs75673;
}
	// end inline asm
	// begin inline asm
	{mul.f16 %rs75679,%rs75658,%rs75664;
}
	// end inline asm
	// begin inline asm
	{add.f16 %rs75682,%rs75658,%rs75679;
}
	// end inline asm
	// begin inline asm
	{mul.f16 %rs75685,%rs75664,%rs75670;
}
	// end inline asm
	// begin inline asm
	{add.f16 %rs75688,%rs75664,%rs75685;
}
	// end inline asm
	// begin inline asm
	{mul.f16 %rs75691,%rs75670,%rs75676;
}
	// end inline asm
	// begin inline asm
	{add.f16 %rs75694,%rs75670,%rs75691;
}
	// end inline asm
	// begin inline asm
	{mul.f16 %rs75697,%rs75676,%rs75682;
}
	// end inline asm
	// begin inline asm
	{add.f16 %rs75700,%rs75676,%rs75697;
}
	// end inline asm
	// begin inline asm
	{mul.f16 %rs75703,%rs75682,%rs75688;
}
	// end inline asm
	// begin inline asm
	{add.f16 %rs75706,%rs75682,%rs75703;
}
	// end inline asm
	// begin inline asm
	{mul.f16 %rs75709,%rs75688,%rs75694;
}
	// end inline asm
	// begin inline asm
	{add.f16 %rs75712,%rs75688,%rs75709;
}
	// end inline asm
	// begin inline asm
	{mul.f16 %rs75715,%rs75694,%rs75700;
}
	// end inline asm
	// begin inline asm
	{add.f16 %rs75718,%rs75694,%rs75715;
}
	// end inline asm
	// begin inline asm
	{mul.f16 %rs75721,%rs75700,%rs75706;
}
	// end inline asm
	// begin inline asm
	{add.f16 %rs75724,%rs75700,%rs75721;
}
	// end inline asm
	// begin inline asm
	{mul.f16 %rs75727,%rs75706,%rs75712;
}
	// end inline asm
	// begin inline asm
	{add.f16 %rs75730,%rs75706,%rs75727;
}
	// end inline asm
	// begin inline asm
	{mul.f16 %rs75733,%rs75712,%rs75718;
}
	// end inline asm
	// begin inline asm
	{add.f16 %rs75736,%rs75712,%rs75733;
}
	// end inline asm
	// begin inline asm
	{mul.f16 %rs75739,%rs75718,%rs75724;
}
	// end inline asm
	// begin inline asm
	{add.f16 %rs75742,%rs75718,%rs75739;
}
	// end inline asm
	// begin inline asm
	{mul.f16 %rs75745,%rs75724,%rs75730;
}
	// end inline asm
	// begin inline asm
	{add.f16 %rs75748,%rs75724,%rs75745;
}
	// end inline asm
	// begin inline asm
	{mul.f16 %rs75751,%rs75730,%rs75736;
}
	// end inline asm
	// begin inline asm
	{add.f16 %rs75754,%rs75730,%rs75751;
}
	// end inline asm
	// begin inline asm
	{mul.f16 %rs75757,%rs75736,%rs75742;
}
	// end inline asm
	// begin inline asm
	{add.f16 %rs75760,%rs75736,%rs75757;
}
	// end inline asm
	// begin inline asm
	{mul.f16 %rs75763,%rs75742,%rs75748;
}
	// end inline asm
	// begin inline asm
	{add.f16 %rs75766,%rs75742,%rs75763;
}
	// end inline asm
	// begin inline asm
	{mul.f16 %rs75769,%rs75748,%rs75754;
}
	// end inline asm
	// begin inline asm
	{add.f16 %rs75772,%rs75748,%rs75769;
}
	// end inline asm
	// begin inline asm
	{mul.f16 %rs75775,%rs75754,%rs75760;
}
	// end inline asm
	// begin inline asm
	{add.f16 %rs75778,%rs75754,%rs75775;
}
	// end inline asm
	// begin inline asm
	{mul.f16 %rs75781,%rs75760,%rs75766;
}
	// end inline asm
	// begin inline asm
	{add.f16 %rs75784,%rs75760,%rs75781;
}
	// end inline asm
	// begin inline asm
	{mul.f16 %rs75787,%rs75766,%rs75772;
}
	// end inline asm
	// begin inline asm
	{add.f16 %rs75790,%rs75766,%rs75787;
}
	// end inline asm
	// begin inline asm
	{mul.f16 %rs75793,%rs75772,%rs75778;
}
	// end inline asm
	// begin inline asm
	{add.f16 %rs75796,%rs75772,%rs75793;
}
	// end inline asm
	// begin inline asm
	{mul.f16 %rs75799,%rs75778,%rs75784;
}
	// end inline asm
	// begin inline asm
	{add.f16 %rs75802,%rs75778,%rs75799;
}
	// end inline asm
	// begin inline asm
	{mul.f16 %rs75805,%rs75784,%rs75790;
}
	// end inline asm
	// begin inline asm
	{add.f16 %rs75808,%rs75784,%rs75805;
}
	// end inline asm
	// begin inline asm
	{mul.f16 %rs75811,%rs75790,%rs75796;
}
	// end inline asm
	// begin inline asm
	{add.f16 %rs75814,%rs75790,%rs75811;
}
	// end inline asm
	// begin inline asm
	{mul.f16 %rs75817,%rs75796,%rs75802;
}
	// end inline asm
	// begin inline asm
	{add.f16 %rs75820,%rs75796,%rs75817;
}
	// end inline asm
	// begin inline asm
	{mul.f16 %rs75823,%rs75802,%rs75808;
}
	// end inline asm
	// begin inline asm
	{add.f16 %rs75826,%rs75802,%rs75823;
}
	// end inline asm
	// begin inline asm
	{mul.f16 %rs75829,%rs75808,%rs75814;
}
	// end inline asm
	// begin inline asm
	{add.f16 %rs75832,%rs75808,%rs75829;
}
	// end inline asm
	// begin inline asm
	{mul.f16 %rs75835,%rs75814,%rs75820;
}
	// end inline asm
	// begin inline asm
	{add.f16 %rs75838,%rs75814,%rs75835;
}
	// end inline asm
	// begin inline asm
	{mul.f16 %rs75841,%rs75820,%rs75826;
}
	// end inline asm
	// begin inline asm
	{add.f16 %rs75844,%rs75820,%rs75841;
}
	// end inline asm
	// begin inline asm
	{mul.f16 %rs75847,%rs75826,%rs75832;
}
	// end inline asm
	// begin inline asm
	{add.f16 %rs75850,%rs75826,%rs75847;
}
	// end inline asm
	// begin inline asm
	{mul.f16 %rs75853,%rs75832,%rs75838;
}
	// end inline asm
	// begin inline asm
	{add.f16 %rs75856,%rs75832,%rs75853;
}
	// end inline asm
	// begin inline asm
	{mul.f16 %rs75859,%rs75838,%rs75844;
}
	// end inline asm
	// begin inline asm
	{add.f16 %rs75862,%rs75838,%rs75859;
}
	// end inline asm
	// begin inline asm
	{mul.f16 %rs75865,%rs75844,%rs75850;
}
	// end inline asm
	// begin inline asm
	{add.f16 %rs75868,%rs75844,%rs75865;
}
	// end inline asm
	// begin inline asm
	{mul.f16 %rs75871,%rs75850,%rs75856;
}
	// end inline asm
	// begin inline asm
	{add.f16 %rs75874,%rs75850,%rs75871;
}
	// end inline asm
	// begin inline asm
	{mul.f16 %rs75877,%rs75856,%rs75862;
}
	// end inline asm
	// begin inline asm
	{add.f16 %rs75880,%rs75856,%rs75877;
}
	// end inline asm
	// begin inline asm
	{mul.f16 %rs75883,%rs75862,%rs75868;
}
	// end inline asm
	// begin inline asm
	{add.f16 %rs75886,%rs75862,%rs75883;
}
	// end inline asm
	// begin inline asm
	{mul.f16 %rs75889,%rs75868,%rs75874;
}
	// end inline asm
	// begin inline asm
	{add.f16 %rs75892,%rs75868,%rs75889;
}
	// end inline asm
	// begin inline asm
	{mul.f16 %rs75895,%rs75874,%rs75880;
}
	// end inline asm
	// begin inline asm
	{add.f16 %rs75898,%rs75874,%rs75895;
}
	// end inline asm
	// begin inline asm
	{mul.f16 %rs75901,%rs75880,%rs75886;
}
	// end inline asm
	// begin inline asm
	{add.f16 %rs75904,%rs75880,%rs75901;
}
	// end inline asm
	// begin inline asm
	{mul.f16 %rs75907,%rs75886,%rs75892;
}
	// end inline asm
	// begin inline asm
	{add.f16 %rs75910,%rs75886,%rs75907;
}
	// end inline asm
	// begin inline asm
	{mul.f16 %rs75913,%rs75892,%rs75898;
}
	// end inline asm
	// begin inline asm
	{add.f16 %rs75916,%rs75892,%rs75913;
}
	// end inline asm
	// begin inline asm
	{mul.f16 %rs75919,%rs75898,%rs75904;
}
	// end inline asm
	// begin inline asm
	{add.f16 %rs75922,%rs75898,%rs75919;
}
	// end inline asm
	// begin inline asm
	{mul.f16 %rs75925,%rs75904,%rs75910;
}
	// end inline asm
	// begin inline asm
	{add.f16 %rs75928,%rs75904,%rs75925;
}
	// end inline asm
	// begin inline asm
	{mul.f16 %rs75931,%rs75910,%rs75916;
}
	// end inline asm
	// begin inline asm
	{add.f16 %rs75934,%rs75910,%rs75931;
}
	// end inline asm
	// begin inline asm
	{mul.f16 %rs75937,%rs75916,%rs75922;
}
	// end inline asm
	// begin inline asm
	{add.f16 %rs75940,%rs75916,%rs75937;
}
	// end inline asm
	// begin inline asm
	{mul.f16 %rs75943,%rs75922,%rs75928;
}
	// end inline asm
	// begin inline asm
	{add.f16 %rs75946,%rs75922,%rs75943;
}
	// end inline asm
	// begin inline asm
	{mul.f16 %rs75949,%rs75928,%rs75934;
}
	// end inline asm
	// begin inline asm
	{add.f16 %rs75952,%rs75928,%rs75949;
}
	// end inline asm
	// begin inline asm
	{mul.f16 %rs75955,%rs75934,%rs75940;
}
	// end inline asm
	// begin inline asm
	{add.f16 %rs75958,%rs75934,%rs75955;
}
	// end inline asm
	// begin inline asm
	{mul.f16 %rs75961,%rs75940,%rs75946;
}
	// end inline asm
	// begin inline asm
	{add.f16 %rs75964,%rs75940,%rs75961;
}
	// end inline asm
	// begin inline asm
	{mul.f16 %rs75967,%rs75946,%rs75952;
}
	// end inline asm
	// begin inline asm
	{add.f16 %rs75970,%rs75946,%rs75967;
}
	// end inline asm
	// begin inline asm
	{mul.f16 %rs75973,%rs75952,%rs75958;
}
	// end inline asm
	// begin inline asm
	{add.f16 %rs75976,%rs75952,%rs75973;
}
	// end inline asm
	// begin inline asm
	{mul.f16 %rs75979,%rs75958,%rs75964;
}
	// end inline asm
	// begin inline asm
	{add.f16 %rs75982,%rs75958,%rs75979;
}
	// end inline asm
	// begin inline asm
	{mul.f16 %rs75985,%rs75964,%rs75970;
}
	// end inline asm
	// begin inline asm
	{add.f16 %rs75988,%rs75964,%rs75985;
}
	// end inline asm
	// begin inline asm
	{mul.f16 %rs75991,%rs75970,%rs75976;
}
	// end inline asm
	// begin inline asm
	{add.f16 %rs75994,%rs75970,%rs75991;
}
	// end inline asm
	// begin inline asm
	{mul.f16 %rs75997,%rs75976,%rs75982;
}
	// end inline asm
	// begin inline asm
	{add.f16 %rs76000,%rs75976,%rs75997;
}
	// end inline asm
	// begin inline asm
	{mul.f16 %rs76003,%rs75982,%rs75988;
}
	// end inline asm
	// begin inline asm
	{add.f16 %rs76006,%rs75982,%rs76003;
}
	// end inline asm
	// begin inline asm
	{mul.f16 %rs76009,%rs75988,%rs75994;
}
	// end inline asm
	// begin inline asm
	{add.f16 %rs76012,%rs75988,%rs76009;
}
	// end inline asm
	// begin inline asm
	{mul.f16 %rs76015,%rs75994,%rs76000;
}
	// end inline asm
	// begin inline asm
	{add.f16 %rs76018,%rs75994,%rs76015;
}
	// end inline asm
	// begin inline asm
	{mul.f16 %rs76021,%rs76000,%rs76006;
}
	// end inline asm
	// begin inline asm
	{add.f16 %rs76024,%rs76000,%rs76021;
}
	// end inline asm
	// begin inline asm
	{mul.f16 %rs76027,%rs76006,%rs76012;
}
	// end inline asm
	// begin inline asm
	{add.f16 %rs76030,%rs76006,%rs76027;
}
	// end inline asm
	// begin inline asm
	{mul.f16 %rs76033,%rs76012,%rs76018;
}
	// end inline asm
	// begin inline asm
	{add.f16 %rs76036,%rs76012,%rs76033;
}
	// end inline asm
	// begin inline asm
	{mul.f16 %rs76039,%rs76018,%rs76024;
}
	// end inline asm
	// begin inline asm
	{add.f16 %rs76042,%rs76018,%rs76039;
}
	// end inline asm
	// begin inline asm
	{mul.f16 %rs76045,%rs76024,%rs76030;
}
	// end inline asm
	// begin inline asm
	{add.f16 %rs76048,%rs76024,%rs76045;
}
	// end inline asm
	// begin inline asm
	{mul.f16 %rs76051,%rs76030,%rs76036;
}
	// end inline asm
	// begin inline asm
	{add.f16 %rs76054,%rs76030,%rs76051;
}
	// end inline asm
	// begin inline asm
	{mul.f16 %rs76057,%rs76036,%rs76042;
}
	// end inline asm
	// begin inline asm
	{add.f16 %rs76060,%rs76036,%rs76057;
}
	// end inline asm
	// begin inline asm
	{mul.f16 %rs76063,%rs76042,%rs76048;
}
	// end inline asm
	// begin inline asm
	{add.f16 %rs76066,%rs76042,%rs76063;
}
	// end inline asm
	// begin inline asm
	{mul.f16 %rs76069,%rs76048,%rs76054;
}
	// end inline asm
	// begin inline asm
	{add.f16 %rs76072,%rs76048,%rs76069;
}
	// end inline asm
	// begin inline asm
	{mul.f16 %rs76075,%rs76054,%rs76060;
}
	// end inline asm
	// begin inline asm
	{add.f16 %rs76078,%rs76054,%rs76075;
}
	// end inline asm
	// begin inline asm
	{mul.f16 %rs76081,%rs76060,%rs76066;
}
	// end inline asm
	// begin inline asm
	{add.f16 %rs76084,%rs76060,%rs76081;
}
	// end inline asm
	// begin inline asm
	{mul.f16 %rs76087,%rs76066,%rs76072;
}
	// end inline asm
	// begin inline asm
	{add.f16 %rs76090,%rs76066,%rs76087;
}
	// end inline asm
	// begin inline asm
	{mul.f16 %rs76093,%rs76072,%rs76078;
}
	// end inline asm
	// begin inline asm
	{add.f16 %rs76096,%rs76072,%rs76093;
}
	// end inline asm
	// begin inline asm
	{mul.f16 %rs76099,%rs76078,%rs76084;
}
	// end inline asm
	// begin inline asm
	{add.f16 %rs76102,%rs76078,%rs76099;
}
	// end inline asm
	// begin inline asm
	{mul.f16 %rs76105,%rs76084,%rs76090;
}
	// end inline asm
	// begin inline asm
	{add.f16 %rs76108,%rs76084,%rs76105;
}
	// end inline asm
	// begin inline asm
	{mul.f16 %rs76111,%rs76090,%rs76096;
}
	// end inline asm
	// begin inline asm
	{add.f16 %rs76114,%rs76090,%rs76111;
}
	// end inline asm
	// begin inline asm
	{mul.f16 %rs76117,%rs76096,%rs76102;
}
	// end inline asm
	// begin inline asm
	{add.f16 %rs76120,%rs76096,%rs76117;
}
	// end inline asm
	// begin inline asm
	{mul.f16 %rs76123,%rs76102,%rs76108;
}
	// end inline asm
	// begin inline asm
	{add.f16 %rs76126,%rs76102,%rs76123;
}
	// end inline asm
	// begin inline asm
	{mul.f16 %rs76129,%rs76108,%rs76114;
}
	// end inline asm
	// begin inline asm
	{add.f16 %rs76132,%rs76108,%rs76129;
}
	// end inline asm
	// begin inline asm
	{mul.f16 %rs76135,%rs76114,%rs76120;
}
	// end inline asm
	// begin inline asm
	{add.f16 %rs76138,%rs76114,%rs76135;
}
	// end inline asm
	// begin inline asm
	{mul.f16 %rs76141,%rs76120,%rs76126;
}
	// end inline asm
	// begin inline asm
	{add.f16 %rs76144,%rs76120,%rs76141;
}
	// end inline asm
	// begin inline asm
	{mul.f16 %rs76147,%rs76126,%rs76132;
}
	// end inline asm
	// begin inline asm
	{add.f16 %rs76150,%rs76126,%rs76147;
}
	// end inline asm
	// begin inline asm
	{mul.f16 %rs76153,%rs76132,%rs76138;
}
	// end inline asm
	// begin inline asm
	{add.f16 %rs76156,%rs76132,%rs76153;
}
	// end inline asm
	// begin inline asm
	{mul.f16 %rs76159,%rs76138,%rs76144;
}
	// end inline asm
	// begin inline asm
	{add.f16 %rs76162,%rs76138,%rs76159;
}
	// end inline asm
	// begin inline asm
	{mul.f16 %rs76165,%rs76144,%rs76150;
}
	// end inline asm
	// begin inline asm
	{add.f16 %rs76168,%rs76144,%rs76165;
}
	// end inline asm
	// begin inline asm
	{mul.f16 %rs76171,%rs76150,%rs76156;
}
	// end inline asm
	// begin inline asm
	{add.f16 %rs76174,%rs76150,%rs76171;
}
	// end inline asm
	// begin inline asm
	{mul.f16 %rs76177,%rs76156,%rs76162;
}
	// end inline asm
	// begin inline asm
	{add.f16 %rs76180,%rs76156,%rs76177;
}
	// end inline asm
	// begin inline asm
	{mul.f16 %rs76183,%rs76162,%rs76168;
}
	// end inline asm
	// begin inline asm
	{add.f16 %rs76186,%rs76162,%rs76183;
}
	// end inline asm
	// begin inline asm
	{mul.f16 %rs76189,%rs76168,%rs76174;
}
	// end inline asm
	// begin inline asm
	{add.f16 %rs76192,%rs76168,%rs76189;
}
	// end inline asm
	// begin inline asm
	{mul.f16 %rs76195,%rs76174,%rs76180;
}
	// end inline asm
	// begin inline asm
	{add.f16 %rs76198,%rs76174,%rs76195;
}
	// end inline asm
	// begin inline asm
	{mul.f16 %rs76201,%rs76180,%rs76186;
}
	// end inline asm
	// begin inline asm
	{add.f16 %rs76204,%rs76180,%rs76201;
}
	// end inline asm
	// begin inline asm
	{mul.f16 %rs76207,%rs76186,%rs76192;
}
	// end inline asm
	// begin inline asm
	{add.f16 %rs76210,%rs76186,%rs76207;
}
	// end inline asm
	// begin inline asm
	{mul.f16 %rs76213,%rs76192,%rs76198;
}
	// end inline asm
	// begin inline asm
	{add.f16 %rs76216,%rs76192,%rs76213;
}
	// end inline asm
	// begin inline asm
	{mul.f16 %rs76219,%rs76198,%rs76204;
}
	// end inline asm
	// begin inline asm
	{add.f16 %rs76222,%rs76198,%rs76219;
}
	// end inline asm
	// begin inline asm
	{mul.f16 %rs76225,%rs76204,%rs76210;
}
	// end inline asm
	// begin inline asm
	{add.f16 %rs76228,%rs76204,%rs76225;
}
	// end inline asm
	// begin inline asm
	{mul.f16 %rs76231,%rs76210,%rs76216;
}
	// end inline asm
	// begin inline asm
	{add.f16 %rs76234,%rs76210,%rs76231;
}
	// end inline asm
	// begin inline asm
	{mul.f16 %rs76237,%rs76216,%rs76222;
}
	// end inline asm
	// begin inline asm
	{add.f16 %rs76240,%rs76216,%rs76237;
}
	// end inline asm
	// begin inline asm
	{mul.f16 %rs76243,%rs76222,%rs76228;
}
	// end inline asm
	// begin inline asm
	{add.f16 %rs76246,%rs76222,%rs76243;
}
	// end inline asm
	// begin inline asm
	{mul.f16 %rs76249,%rs76228,%rs76234;
}
	// end inline asm
	// begin inline asm
	{add.f16 %rs76252,%rs76228,%rs76249;
}
	// end inline asm
	// begin inline asm
	{mul.f16 %rs76255,%rs76234,%rs76240;
}
	// end inline asm
	// begin inline asm
	{add.f16 %rs76258,%rs76234,%rs76255;
}
	// end inline asm
	// begin inline asm
	{mul.f16 %rs76261,%rs76240,%rs76246;
}
	// end inline asm
	// begin inline asm
	{add.f16 %rs76264,%rs76240,%rs76261;
}
	// end inline asm
	// begin inline asm
	{mul.f16 %rs76267,%rs76246,%rs76252;
}
	// end inline asm
	// begin inline asm
	{add.f16 %rs76270,%rs76246,%rs76267;
}
	// end inline asm
	// begin inline asm
	{mul.f16 %rs76273,%rs76252,%rs76258;
}
	// end inline asm
	// begin inline asm
	{add.f16 %rs76276,%rs76252,%rs76273;
}
	// end inline asm
	// begin inline asm
	{mul.f16 %rs76279,%rs76258,%rs76264;
}
	// end inline asm
	// begin inline asm
	{add.f16 %rs76282,%rs76258,%rs76279;
}
	// end inline asm
	// begin inline asm
	{mul.f16 %rs76285,%rs76264,%rs76270;
}
	// end inline asm
	// begin inline asm
	{add.f16 %rs76288,%rs76264,%rs76285;
}
	// end inline asm
	// begin inline asm
	{mul.f16 %rs76291,%rs76270,%rs76276;
}
	// end inline asm
	// begin inline asm
	{add.f16 %rs76294,%rs76270,%rs76291;
}
	// end inline asm
	// begin inline asm
	{mul.f16 %rs76297,%rs76276,%rs76282;
}
	// end inline asm
	// begin inline asm
	{add.f16 %rs76300,%rs76276,%rs76297;
}
	// end inline asm
	// begin inline asm
	{mul.f16 %rs76303,%rs76282,%rs76288;
}
	// end inline asm
	// begin inline asm
	{add.f16 %rs76306,%rs76282,%rs76303;
}
	// end inline asm
	// begin inline asm
	{mul.f16 %rs76309,%rs76288,%rs76294;
}
	// end inline asm
	// begin inline asm
	{add.f16 %rs76312,%rs76288,%rs76309;
}
	// end inline asm
	// begin inline asm
	{mul.f16 %rs76315,%rs76294,%rs76300;
}
	// end inline asm
	// begin inline asm
	{add.f16 %rs76318,%rs76294,%rs76315;
}
	// end inline asm
	// begin inline asm
	{mul.f16 %rs76321,%rs76300,%rs76306;
}
	// end inline asm
	// begin inline asm
	{add.f16 %rs76324,%rs76300,%rs76321;
}
	// end inline asm
	// begin inline asm
	{mul.f16 %rs76327,%rs76306,%rs76312;
}
	// end inline asm
	// begin inline asm
	{add.f16 %rs76330,%rs76306,%rs76327;
}
	// end inline asm
	// begin inline asm
	{mul.f16 %rs76333,%rs76312,%rs76318;
}
	// end inline asm
	// begin inline asm
	{add.f16 %rs76336,%rs76312,%rs76333;
}
	// end inline asm
	// begin inline asm
	{mul.f16 %rs76339,%rs76318,%rs76324;
}
	// end inline asm
	// begin inline asm
	{add.f16 %rs76342,%rs76318,%rs76339;
}
	// end inline asm
	// begin inline asm
	{mul.f16 %rs76345,%rs76324,%rs76330;
}
	// end inline asm
	// begin inline asm
	{add.f16 %rs76348,%rs76324,%rs76345;
}
	// end inline asm
	// begin inline asm
	{mul.f16 %rs76351,%rs76330,%rs76336;
}
	// end inline asm
	// begin inline asm
	{add.f16 %rs76354,%rs76330,%rs76351;
}
	// end inline asm
	// begin inline asm
	{mul.f16 %rs76357,%rs76336,%rs76342;
}
	// end inline asm
	// begin inline asm
	{add.f16 %rs76360,%rs76336,%rs76357;
}
	// end inline asm
	// begin inline asm
	{mul.f16 %rs76363,%rs76342,%rs76348;
}
	// end inline asm
	// begin inline asm
	{add.f16 %rs76366,%rs76342,%rs76363;
}
	// end inline asm
	// begin inline asm
	{mul.f16 %rs76369,%rs76348,%rs76354;
}
	// end inline asm
	// begin inline asm
	{add.f16 %rs76372,%rs76348,%rs76369;
}
	// end inline asm
	// begin inline asm
	{mul.f16 %rs76375,%rs76354,%rs76360;
}
	// end inline asm
	// begin inline asm
	{add.f16 %rs76378,%rs76354,%rs76375;
}
	// end inline asm
	// begin inline asm
	{mul.f16 %rs76381,%rs76360,%rs76366;
}
	// end inline asm
	// begin inline asm
	{add.f16 %rs76384,%rs76360,%rs76381;
}
	// end inline asm
	// begin inline asm
	{mul.f16 %rs76387,%rs76366,%rs76372;
}
	// end inline asm
	// begin inline asm
	{add.f16 %rs76390,%rs76366,%rs76387;
}
	// end inline asm
	// begin inline asm
	{mul.f16 %rs76393,%rs76372,%rs76378;
}
	// end inline asm
	// begin inline asm
	{add.f16 %rs76396,%rs76372,%rs76393;
}
	// end inline asm
	// begin inline asm
	{mul.f16 %rs76399,%rs76378,%rs76384;
}
	// end inline asm
	// begin inline asm
	{add.f16 %rs76402,%rs76378,%rs76399;
}
	// end inline asm
	// begin inline asm
	{mul.f16 %rs76405,%rs76384,%rs76390;
}
	// end inline asm
	// begin inline asm
	{add.f16 %rs76408,%rs76384,%rs76405;
}
	// end inline asm
	// begin inline asm
	{mul.f16 %rs76411,%rs76390,%rs76396;
}
	// end inline asm
	// begin inline asm
	{add.f16 %rs76414,%rs76390,%rs76411;
}
	// end inline asm
	// begin inline asm
	{mul.f16 %rs76417,%rs76396,%rs76402;
}
	// end inline asm
	// begin inline asm
	{add.f16 %rs76420,%rs76396,%rs76417;
}
	// end inline asm
	// begin inline asm
	{mul.f16 %rs76423,%rs76402,%rs76408;
}
	// end inline asm
	// begin inline asm
	{add.f16 %rs76426,%rs76402,%rs76423;
}
	// end inline asm
	// begin inline asm
	{mul.f16 %rs76429,%rs76408,%rs76414;
}
	// end inline asm
	// begin inline asm
	{add.f16 %rs76432,%rs76408,%rs76429;
}
	// end inline asm
	// begin inline asm
	{mul.f16 %rs76435,%rs76414,%rs76420;
}
	// end inline asm
	// begin inline asm
	{add.f16 %rs76438,%rs76414,%rs76435;
}
	// end inline asm
	// begin inline asm
	{mul.f16 %rs76441,%rs76420,%rs76426;
}
	// end inline asm
	// begin inline asm
	{add.f16 %rs76444,%rs76420,%rs76441;
}
	// end inline asm
	// begin inline asm
	{mul.f16 %rs76447,%rs76426,%rs76432;
}
	// end inline asm
	// begin inline asm
	{add.f16 %rs76450,%rs76426,%rs76447;
}
	// end inline asm
	// begin inline asm
	{mul.f16 %rs76453,%rs76432,%rs76438;
}
	// end inline asm
	// begin inline asm
	{add.f16 %rs76456,%rs76432,%rs76453;
}
	// end inline asm
	// begin inline asm
	{mul.f16 %rs76459,%rs76438,%rs76444;
}
	// end inline asm
	// begin inline asm
	{add.f16 %rs76462,%rs76438,%rs76459;
}
	// end inline asm
	// begin inline asm
	{mul.f16 %rs76465,%rs76444,%rs76450;
}
	// end inline asm
	// begin inline asm
	{add.f16 %rs76468,%rs76444,%rs76465;
}
	// end inline asm
	// begin inline asm
	{mul.f16 %rs76471,%rs76450,%rs76456;
}
	// end inline asm
	// begin inline asm
	{add.f16 %rs76474,%rs76450,%rs76471;
}
	// end inline asm
	// begin inline asm
	{mul.f16 %rs76477,%rs76456,%rs76462;
}
	// end inline asm
	// begin inline asm
	{add.f16 %rs76480,%rs76456,%rs76477;
}
	// end inline asm
	// begin inline asm
	{mul.f16 %rs76483,%rs76462,%rs76468;
}
	// end inline asm
	// begin inline asm
	{add.f16 %rs76486,%rs76462,%rs76483;
}
	// end inline asm
	// begin inline asm
	{mul.f16 %rs76489,%rs76468,%rs76474;
}
	// end inline asm
	// begin inline asm
	{add.f16 %rs76492,%rs76468,%rs76489;
}
	// end inline asm
	// begin inline asm
	{mul.f16 %rs76495,%rs76474,%rs76480;
}
	// end inline asm
	// begin inline asm
	{add.f16 %rs76498,%rs76474,%rs76495;
}
	// end inline asm
	// begin inline asm
	{mul.f16 %rs76501,%rs76480,%rs76486;
}
	// end inline asm
	// begin inline asm
	{add.f16 %rs76504,%rs76480,%rs76501;
}
	// end inline asm
	// begin inline asm
	{mul.f16 %rs76507,%rs76486,%rs76492;
}
	// end inline asm
	// begin inline asm
	{add.f16 %rs76510,%rs76486,%rs76507;
}
	// end inline asm
	// begin inline asm
	{mul.f16 %rs76513,%rs76492,%rs76498;
}
	// end inline asm
	// begin inline asm
	{add.f16 %rs76516,%rs76492,%rs76513;
}
	// end inline asm
	// begin inline asm
	{mul.f16 %rs76519,%rs76498,%rs76504;
}
	// end inline asm
	// begin inline asm
	{add.f16 %rs76522,%rs76498,%rs76519;
}
	// end inline asm
	// begin inline asm
	{mul.f16 %rs76525,%rs76504,%rs76510;
}
	// end inline asm
	// begin inline asm
	{add.f16 %rs76528,%rs76504,%rs76525;
}
	// end inline asm
	// begin inline asm
	{mul.f16 %rs76531,%rs76510,%rs76516;
}
	// end inline asm
	// begin inline asm
	{add.f16 %rs76534,%rs76510,%rs76531;
}
	// end inline asm
	// begin inline asm
	{mul.f16 %rs76537,%rs76516,%rs76522;
}
	// end inline asm
	// begin inline asm
	{add.f16 %rs76540,%rs76516,%rs76537;
}
	// end inline asm
	// begin inline asm
	{mul.f16 %rs76543,%rs76522,%rs76528;
}
	// end inline asm
	// begin inline asm
	{add.f16 %rs76546,%rs76522,%rs76543;
}
	// end inline asm
	// begin inline asm
	{mul.f16 %rs76549,%rs76528,%rs76534;
}
	// end inline asm
	// begin inline asm
	{add.f16 %rs76552,%rs76528,%rs76549;
}
	// end inline asm
	// begin inline asm
	{mul.f16 %rs76555,%rs76534,%rs76540;
}
	// end inline asm
	// begin inline asm
	{add.f16 %rs76558,%rs76534,%rs76555;
}
	// end inline asm
	// begin inline asm
	{mul.f16 %rs76561,%rs76540,%rs76546;
}
	// end inline asm
	// begin inline asm
	{add.f16 %rs76564,%rs76540,%rs76561;
}
	// end inline asm
	// begin inline asm
	{mul.f16 %rs76567,%rs76546,%rs76552;
}
	// end inline asm
	// begin inline asm
	{add.f16 %rs76570,%rs76546,%rs76567;
}
	// end inline asm
	// begin inline asm
	{mul.f16 %rs76573,%rs76552,%rs76558;
}
	// end inline asm
	// begin inline asm
	{add.f16 %rs76576,%rs76552,%rs76573;
}
	// end inline asm
	// begin inline asm
	{mul.f16 %rs76579,%rs76558,%rs76564;
}
	// end inline asm
	// begin inline asm
	{add.f16 %rs76582,%rs76558,%rs76579;
}
	// end inline asm
	// begin inline asm
	{mul.f16 %rs76585,%rs76564,%rs76570;
}
	// end inline asm
	// begin inline asm
	{add.f16 %rs76588,%rs76564,%rs76585;
}
	// end inline asm
	// begin inline asm
	{mul.f16 %rs76591,%rs76570,%rs76576;
}
	// end inline asm
	// begin inline asm
	{add.f16 %rs76594,%rs76570,%rs76591;
}
	// end inline asm
	// begin inline asm
	{mul.f16 %rs76597,%rs76576,%rs76582;
}
	// end inline asm
	// begin inline asm
	{add.f16 %rs76600,%rs76576,%rs76597;
}
	// end inline asm
	// begin inline asm
	{mul.f16 %rs76603,%rs76582,%rs76588;
}
	// end inline asm
	// begin inline asm
	{add.f16 %rs76606,%rs76582,%rs76603;
}
	// end inline asm
	// begin inline asm
	{mul.f16 %rs76609,%rs76588,%rs76594;
}
	// end inline asm
	// begin inline asm
	{add.f16 %rs76612,%rs76588,%rs76609;
}
	// end inline asm
	// begin inline asm
	{mul.f16 %rs76615,%rs76594,%rs76600;
}
	// end inline asm
	// begin inline asm
	{add.f16 %rs76618,%rs76594,%rs76615;
}
	// end inline asm
	// begin inline asm
	{mul.f16 %rs76621,%rs76600,%rs76606;
}
	// end inline asm
	// begin inline asm
	{add.f16 %rs76624,%rs76600,%rs76621;
}
	// end inline asm
	// begin inline asm
	{mul.f16 %rs76627,%rs76606,%rs76612;
}
	// end inline asm
	// begin inline asm
	{add.f16 %rs76630,%rs76606,%rs76627;
}
	// end inline asm
	// begin inline asm
	{mul.f16 %rs76633,%rs76612,%rs76618;
}
	// end inline asm
	// begin inline asm
	{add.f16 %rs76636,%rs76612,%rs76633;
}
	// end inline asm
	// begin inline asm
	{mul.f16 %rs76639,%rs76618,%rs76624;
}
	// end inline asm
	// begin inline asm
	{add.f16 %rs76642,%rs76618,%rs76639;
}
	// end inline asm
	// begin inline asm
	{mul.f16 %rs76645,%rs76624,%rs76630;
}
	// end inline asm
	// begin inline asm
	{add.f16 %rs76648,%rs76624,%rs76645;
}
	// end inline asm
	// begin inline asm
	{mul.f16 %rs76651,%rs76630,%rs76636;
}
	// end inline asm
	// begin inline asm
	{add.f16 %rs76654,%rs76630,%rs76651;
}
	// end inline asm
	// begin inline asm
	{mul.f16 %rs76657,%rs76636,%rs76642;
}
	// end inline asm
	// begin inline asm
	{add.f16 %rs76660,%rs76636,%rs76657;
}
	// end inline asm
	// begin inline asm
	{mul.f16 %rs76663,%rs76642,%rs76648;
}
	// end inline asm
	// begin inline asm
	{add.f16 %rs76666,%rs76642,%rs76663;
}
	// end inline asm
	// begin inline asm
	{mul.f16 %rs76669,%rs76648,%rs76654;
}
	// end inline asm
	// begin inline asm
	{add.f16 %rs76672,%rs76648,%rs76669;
}
	// end inline asm
	// begin inline asm
	{mul.f16 %rs76675,%rs76654,%rs76660;
}
	// end inline asm
	// begin inline asm
	{add.f16 %rs76678,%rs76654,%rs76675;
}
	// end inline asm
	// begin inline asm
	{mul.f16 %rs76681,%rs76660,%rs76666;
}
	// end inline asm
	// begin inline asm
	{add.f16 %rs76684,%rs76660,%rs76681;
}
	// end inline asm
	// begin inline asm
	{mul.f16 %rs76687,%rs76666,%rs76672;
}
	// end inline asm
	// begin inline asm
	{add.f16 %rs76690,%rs76666,%rs76687;
}
	// end inline asm
	// begin inline asm
	{mul.f16 %rs76693,%rs76672,%rs76678;
}
	// end inline asm
	// begin inline asm
	{add.f16 %rs76696,%rs76672,%rs76693;
}
	// end inline asm
	// begin inline asm
	{mul.f16 %rs76699,%rs76678,%rs76684;
}
	// end inline asm
	// begin inline asm
	{add.f16 %rs76702,%rs76678,%rs76699;
}
	// end inline asm
	// begin inline asm
	{mul.f16 %rs76705,%rs76684,%rs76690;
}
	// end inline asm
	// begin inline asm
	{add.f16 %rs76708,%rs76684,%rs76705;
}
	// end inline asm
	// begin inline asm
	{mul.f16 %rs76711,%rs76690,%rs76696;
}
	// end inline asm
	// begin inline asm
	{add.f16 %rs76714,%rs76690,%rs76711;
}
	// end inline asm
	// begin inline asm
	{mul.f16 %rs76717,%rs76696,%rs76702;
}
	// end inline asm
	// begin inline asm
	{add.f16 %rs76720,%rs76696,%rs76717;
}
	// end inline asm
	// begin inline asm
	{mul.f16 %rs76723,%rs76702,%rs76708;
}
	// end inline asm
	// begin inline asm
	{add.f16 %rs76726,%rs76702,%rs76723;
}
	// end inline asm
	// begin inline asm
	{mul.f16 %rs76729,%rs76708,%rs76714;
}
	// end inline asm
	// begin inline asm
	{add.f16 %rs76732,%rs76708,%rs76729;
}
	// end inline asm
	// begin inline asm
	{mul.f16 %rs76735,%rs76714,%rs76720;
}
	// end inline asm
	// begin inline asm
	{add.f16 %rs76738,%rs76714,%rs76735;
}
	// end inline asm
	// begin inline asm
	{mul.f16 %rs76741,%rs76720,%rs76726;
}
	// end inline asm
	// begin inline asm
	{add.f16 %rs76744,%rs76720,%rs76741;
}
	// end inline asm
	// begin inline asm
	{mul.f16 %rs76747,%rs76726,%rs76732;
}
	// end inline asm
	// begin inline asm
	{add.f16 %rs76750,%rs76726,%rs76747;
}
	// end inline asm
	// begin inline asm
	{mul.f16 %rs76753,%rs76732,%rs76738;
}
	// end inline asm
	// begin inline asm
	{add.f16 %rs76756,%rs76732,%rs76753;
}
	// end inline asm
	// begin inline asm
	{mul.f16 %rs76759,%rs76738,%rs76744;
}
	// end inline asm
	// begin inline asm
	{add.f16 %rs76762,%rs76738,%rs76759;
}
	// end inline asm
	// begin inline asm
	{mul.f16 %rs76765,%rs76744,%rs76750;
}
	// end inline asm
	// begin inline asm
	{add.f16 %rs76768,%rs76744,%rs76765;
}
	// end inline asm
	// begin inline asm
	{mul.f16 %rs76771,%rs76750,%rs76756;
}
	// end inline asm
	// begin inline asm
	{add.f16 %rs76774,%rs76750,%rs76771;
}
	// end inline asm
	// begin inline asm
	{mul.f16 %rs76777,%rs76756,%rs76762;
}
	// end inline asm
	// begin inline asm
	{add.f16 %rs76780,%rs76756,%rs76777;
}
	// end inline asm
	// begin inline asm
	{mul.f16 %rs76783,%rs76762,%rs76768;
}
	// end inline asm
	// begin inline asm
	{add.f16 %rs76786,%rs76762,%rs76783;
}
	// end inline asm
	// begin inline asm
	{mul.f16 %rs76789,%rs76768,%rs76774;
}
	// end inline asm
	// begin inline asm
	{add.f16 %rs76792,%rs76768,%rs76789;
}
	// end inline asm
	// begin inline asm
	{mul.f16 %rs76795,%rs76774,%rs76780;
}
	// end inline asm
	// begin inline asm
	{add.f16 %rs76798,%rs76774,%rs76795;
}
	// end inline asm
	// begin inline asm
	{mul.f16 %rs76801,%rs76780,%rs76786;
}
	// end inline asm
	// begin inline asm
	{add.f16 %rs76804,%rs76780,%rs76801;
}
	// end inline asm
	// begin inline asm
	{mul.f16 %rs76807,%rs76786,%rs76792;
}
	// end inline asm
	// begin inline asm
	{add.f16 %rs76810,%rs76786,%rs76807;
}
	// end inline asm
	// begin inline asm
	{mul.f16 %rs76813,%rs76792,%rs76798;
}
	// end inline asm
	// begin inline asm
	{add.f16 %rs76816,%rs76792,%rs76813;
}
	// end inline asm
	// begin inline asm
	{mul.f16 %rs76819,%rs76798,%rs76804;
}
	// end inline asm
	// begin inline asm
	{add.f16 %rs76822,%rs76798,%rs76819;
}
	// end inline asm
	// begin inline asm
	{mul.f16 %rs76825,%rs76804,%rs76810;
}
	// end inline asm
	// begin inline asm
	{add.f16 %rs76828,%rs76804,%rs76825;
}
	// end inline asm
	// begin inline asm
	{mul.f16 %rs76831,%rs76810,%rs76816;
}
	// end inline asm
	// begin inline asm
	{add.f16 %rs76834,%rs76810,%rs76831;
}
	// end inline asm
	// begin inline asm
	{mul.f16 %rs76837,%rs76816,%rs76822;
}
	// end inline asm
	// begin inline asm
	{add.f16 %rs76840,%rs76816,%rs76837;
}
	// end inline asm
	// begin inline asm
	{mul.f16 %rs76843,%rs76822,%rs76828;
}
	// end inline asm
	// begin inline asm
	{add.f16 %rs76846,%rs76822,%rs76843;
}
	// end inline asm
	// begin inline asm
	{mul.f16 %rs76849,%rs76828,%rs76834;
}
	// end inline asm
	// begin inline asm
	{add.f16 %rs76852,%rs76828,%rs76849;
}
	// end inline asm
	// begin inline asm
	{mul.f16 %rs76855,%rs76834,%rs76840;
}
	// end inline asm
	// begin inline asm
	{add.f16 %rs76858,%rs76834,%rs76855;
}
	// end inline asm
	// begin inline asm
	{mul.f16 %rs76861,%rs76840,%rs76846;
}
	// end inline asm
	// begin inline asm
	{add.f16 %rs76864,%rs76840,%rs76861;
}
	// end inline asm
	// begin inline asm
	{mul.f16 %rs76867,%rs76846,%rs76852;
}
	// end inline asm
	// begin inline asm
	{add.f16 %rs76870,%rs76846,%rs76867;
}
	// end inline asm
	// begin inline asm
	{mul.f16 %rs76873,%rs76852,%rs76858;
}
	// end inline asm
	// begin inline asm
	{add.f16 %rs76876,%rs76852,%rs76873;
}
	// end inline asm
	// begin inline asm
	{mul.f16 %rs76879,%rs76858,%rs76864;
}
	// end inline asm
	// begin inline asm
	{add.f16 %rs76882,%rs76858,%rs76879;
}
	// end inline asm
	// begin inline asm
	{mul.f16 %rs76885,%rs76864,%rs76870;
}
	// end inline asm
	// begin inline asm
	{add.f16 %rs76888,%rs76864,%rs76885;
}
	// end inline asm
	// begin inline asm
	{mul.f16 %rs76891,%rs76870,%rs76876;
}
	// end inline asm
	// begin inline asm
	{add.f16 %rs76894,%rs76870,%rs76891;
}
	// end inline asm
	// begin inline asm
	{mul.f16 %rs76897,%rs76876,%rs76882;
}
	// end inline asm
	// begin inline asm
	{add.f16 %rs76900,%rs76876,%rs76897;
}
	// end inline asm
	// begin inline asm
	{mul.f16 %rs76903,%rs76882,%rs76888;
}
	// end inline asm
	// begin inline asm
	{add.f16 %rs76906,%rs76882,%rs76903;
}
	// end inline asm
	// begin inline asm
	{mul.f16 %rs76909,%rs76888,%rs76894;
}
	// end inline asm
	// begin inline asm
	{add.f16 %rs76912,%rs76888,%rs76909;
}
	// end inline asm
	// begin inline asm
	{mul.f16 %rs76915,%rs76894,%rs76900;
}
	// end inline asm
	// begin inline asm
	{add.f16 %rs76918,%rs76894,%rs76915;
}
	// end inline asm
	// begin inline asm
	{mul.f16 %rs76921,%rs76900,%rs76906;
}
	// end inline asm
	// begin inline asm
	{add.f16 %rs76924,%rs76900,%rs76921;
}
	// end inline asm
	// begin inline asm
	{mul.f16 %rs76927,%rs76906,%rs76912;
}
	// end inline asm
	// begin inline asm
	{add.f16 %rs76930,%rs76906,%rs76927;
}
	// end inline asm
	// begin inline asm
	{mul.f16 %rs76933,%rs76912,%rs76918;
}
	// end inline asm
	// begin inline asm
	{add.f16 %rs76936,%rs76912,%rs76933;
}
	// end inline asm
	// begin inline asm
	{mul.f16 %rs76939,%rs76918,%rs76924;
}
	// end inline asm
	// begin inline asm
	{add.f16 %rs76942,%rs76918,%rs76939;
}
	// end inline asm
	// begin inline asm
	{mul.f16 %rs76945,%rs76924,%rs76930;
}
	// end inline asm
	// begin inline asm
	{add.f16 %rs76948,%rs76924,%rs76945;
}
	// end inline asm
	// begin inline asm
	{mul.f16 %rs76951,%rs76930,%rs76936;
}
	// end inline asm
	// begin inline asm
	{add.f16 %rs76954,%rs76930,%rs76951;
}
	// end inline asm
	// begin inline asm
	{mul.f16 %rs76957,%rs76936,%rs76942;
}
	// end inline asm
	// begin inline asm
	{add.f16 %rs76960,%rs76936,%rs76957;
}
	// end inline asm
	// begin inline asm
	{mul.f16 %rs76963,%rs76942,%rs76948;
}
	// end inline asm
	// begin inline asm
	{add.f16 %rs76966,%rs76942,%rs76963;
}
	// end inline asm
	// begin inline asm
	{mul.f16 %rs76969,%rs76948,%rs76954;
}
	// end inline asm
	// begin inline asm
	{add.f16 %rs76972,%rs76948,%rs76969;
}
	// end inline asm
	// begin inline asm
	{mul.f16 %rs76975,%rs76954,%rs76960;
}
	// end inline asm
	// begin inline asm
	{add.f16 %rs76978,%rs76954,%rs76975;
}
	// end inline asm
	// begin inline asm
	{mul.f16 %rs76981,%rs76960,%rs76966;
}
	// end inline asm
	// begin inline asm
	{add.f16 %rs76984,%rs76960,%rs76981;
}
	// end inline asm
	// begin inline asm
	{mul.f16 %rs76987,%rs76966,%rs76972;
}
	// end inline asm
	// begin inline asm
	{add.f16 %rs76990,%rs76966,%rs76987;
}
	// end inline asm
	// begin inline asm
	{mul.f16 %rs76993,%rs76972,%rs76978;
}
	// end inline asm
	// begin inline asm
	{add.f16 %rs76996,%rs76972,%rs76993;
}
	// end inline asm
	// begin inline asm
	{mul.f16 %rs76999,%rs76978,%rs76984;
}
	// end inline asm
	// begin inline asm
	{add.f16 %rs77002,%rs76978,%rs76999;
}
	// end inline asm
	// begin inline asm
	{mul.f16 %rs77005,%rs76984,%rs76990;
}
	// end inline asm
	// begin inline asm
	{add.f16 %rs77008,%rs76984,%rs77005;
}
	// end inline asm
	// begin inline asm
	{mul.f16 %rs77011,%rs76990,%rs76996;
}
	// end inline asm
	// begin inline asm
	{add.f16 %rs77014,%rs76990,%rs77011;
}
	// end inline asm
	// begin inline asm
	{mul.f16 %rs77017,%rs76996,%rs77002;
}
	// end inline asm
	// begin inline asm
	{add.f16 %rs77020,%rs76996,%rs77017;
}
	// end inline asm
	// begin inline asm
	{mul.f16 %rs77023,%rs77002,%rs77008;
}
	// end inline asm
	// begin inline asm
	{add.f16 %rs77026,%rs77002,%rs77023;
}
	// end inline asm
	// begin inline asm
	{mul.f16 %rs77029,%rs77008,%rs77014;
}
	// end inline asm
	// begin inline asm
	{add.f16 %rs77032,%rs77008,%rs77029;
}
	// end inline asm
	// begin inline asm
	{mul.f16 %rs77035,%rs77014,%rs77020;
}
	// end inline asm
	// begin inline asm
	{add.f16 %rs77038,%rs77014,%rs77035;
}
	// end inline asm
	// begin inline asm
	{mul.f16 %rs77041,%rs77020,%rs77026;
}
	// end inline asm
	// begin inline asm
	{add.f16 %rs77044,%rs77020,%rs77041;
}
	// end inline asm
	// begin inline asm
	{mul.f16 %rs77047,%rs77026,%rs77032;
}
	// end inline asm
	// begin inline asm
	{add.f16 %rs77050,%rs77026,%rs77047;
}
	// end inline asm
	// begin inline asm
	{mul.f16 %rs77053,%rs77032,%rs77038;
}
	// end inline asm
	// begin inline asm
	{add.f16 %rs77056,%rs77032,%rs77053;
}
	// end inline asm
	// begin inline asm
	{mul.f16 %rs77059,%rs77038,%rs77044;
}
	// end inline asm
	// begin inline asm
	{add.f16 %rs77062,%rs77038,%rs77059;
}
	// end inline asm
	// begin inline asm
	{mul.f16 %rs77065,%rs77044,%rs77050;
}
	// end inline asm
	// begin inline asm
	{add.f16 %rs77068,%rs77044,%rs77065;
}
	// end inline asm
	// begin inline asm
	{mul.f16 %rs77071,%rs77050,%rs77056;
}
	// end inline asm
	// begin inline asm
	{add.f16 %rs77074,%rs77050,%rs77071;
}
	// end inline asm
	// begin inline asm
	{mul.f16 %rs77077,%rs77056,%rs77062;
}
	// end inline asm
	// begin inline asm
	{add.f16 %rs77080,%rs77056,%rs77077;
}
	// end inline asm
	// begin inline asm
	{mul.f16 %rs77083,%rs77062,%rs77068;
}
	// end inline asm
	// begin inline asm
	{add.f16 %rs77086,%rs77062,%rs77083;
}
	// end inline asm
	// begin inline asm
	{mul.f16 %rs77089,%rs77068,%rs77074;
}
	// end inline asm
	// begin inline asm
	{add.f16 %rs77092,%rs77068,%rs77089;
}
	// end inline asm
	// begin inline asm
	{mul.f16 %rs77095,%rs77074,%rs77080;
}
	// end inline asm
	// begin inline asm
	{add.f16 %rs77098,%rs77074,%rs77095;
}
	// end inline asm
	// begin inline asm
	{mul.f16 %rs77101,%rs77080,%rs77086;
}
	// end inline asm
	// begin inline asm
	{add.f16 %rs77104,%rs77080,%rs77101;
}
	// end inline asm
	// begin inline asm
	{mul.f16 %rs77107,%rs77086,%rs77092;
}
	// end inline asm
	// begin inline asm
	{add.f16 %rs77110,%rs77086,%rs77107;
}
	// end inline asm
	// begin inline asm
	{mul.f16 %rs77113,%rs77092,%rs77098;
}
	// end inline asm
	// begin inline asm
	{add.f16 %rs77116,%rs77092,%rs77113;
}
	// end inline asm
	// begin inline asm
	{mul.f16 %rs77119,%rs77098,%rs77104;
}
	// end inline asm
	// begin inline asm
	{add.f16 %rs77122,%rs77098,%rs77119;
}
	// end inline asm
	// begin inline asm
	{mul.f16 %rs77125,%rs77104,%rs77110;
}
	// end inline asm
	// begin inline asm
	{add.f16 %rs77128,%rs77104,%rs77125;
}
	// end inline asm
	// begin inline asm
	{mul.f16 %rs77131,%rs77110,%rs77116;
}
	// end inline asm
	// begin inline asm
	{add.f16 %rs77134,%rs77110,%rs77131;
}
	// end inline asm
	// begin inline asm
	{mul.f16 %rs77137,%rs77116,%rs77122;
}
	// end inline asm
	// begin inline asm
	{add.f16 %rs77140,%rs77116,%rs77137;
}
	// end inline asm
	// begin inline asm
	{mul.f16 %rs77143,%rs77122,%rs77128;
}
	// end inline asm
	// begin inline asm
	{add.f16 %rs77146,%rs77122,%rs77143;
}
	// end inline asm
	// begin inline asm
	{mul.f16 %rs77149,%rs77128,%rs77134;
}
	// end inline asm
	// begin inline asm
	{add.f16 %rs77152,%rs77128,%rs77149;
}
	// end inline asm
	// begin inline asm
	{mul.f16 %rs77155,%rs77134,%rs77140;
}
	// end inline asm
	// begin inline asm
	{add.f16 %rs77158,%rs77134,%rs77155;
}
	// end inline asm
	// begin inline asm
	{mul.f16 %rs77161,%rs77140,%rs77146;
}
	// end inline asm
	// begin inline asm
	{add.f16 %rs77164,%rs77140,%rs77161;
}
	// end inline asm
	// begin inline asm
	{mul.f16 %rs77167,%rs77146,%rs77152;
}
	// end inline asm
	// begin inline asm
	{add.f16 %rs77170,%rs77146,%rs77167;
}
	// end inline asm
	// begin inline asm
	{mul.f16 %rs77173,%rs77152,%rs77158;
}
	// end inline asm
	// begin inline asm
	{add.f16 %rs77176,%rs77152,%rs77173;
}
	// end inline asm
	// begin inline asm
	{mul.f16 %rs77179,%rs77158,%rs77164;
}
	// end inline asm
	// begin inline asm
	{add.f16 %rs77182,%rs77158,%rs77179;
}
	// end inline asm
	// begin inline asm
	{mul.f16 %rs77185,%rs77164,%rs77170;
}
	// end inline asm
	// begin inline asm
	{add.f16 %rs77188,%rs77164,%rs77185;
}
	// end inline asm
	// begin inline asm
	{mul.f16 %rs77191,%rs77170,%rs77176;
}
	// end inline asm
	// begin inline asm
	{add.f16 %rs77194,%rs77170,%rs77191;
}
	// end inline asm
	// begin inline asm
	{mul.f16 %rs77197,%rs77176,%rs77182;
}
	// end inline asm
	// begin inline asm
	{add.f16 %rs77200,%rs77176,%rs77197;
}
	// end inline asm
	// begin inline asm
	{mul.f16 %rs77203,%rs77182,%rs77188;
}
	// end inline asm
	// begin inline asm
	{add.f16 %rs77206,%rs77182,%rs77203;
}
	// end inline asm
	// begin inline asm
	{mul.f16 %rs77209,%rs77188,%rs77194;
}
	// end inline asm
	// begin inline asm
	{add.f16 %rs77212,%rs77188,%rs77209;
}
	// end inline asm
	// begin inline asm
	{mul.f16 %rs77215,%rs77194,%rs77200;
}
	// end inline asm
	// begin inline asm
	{add.f16 %rs77218,%rs77194,%rs77215;
}
	// end inline asm
	// begin inline asm
	{mul.f16 %rs77221,%rs77200,%rs77206;
}
	// end inline asm
	// begin inline asm
	{add.f16 %rs77224,%rs77200,%rs77221;
}
	// end inline asm
	// begin inline asm
	{mul.f16 %rs77227,%rs77206,%rs77212;
}
	// end inline asm
	// begin inline asm
	{add.f16 %rs77230,%rs77206,%rs77227;
}
	// end inline asm
	// begin inline asm
	{mul.f16 %rs77233,%rs77212,%rs77218;
}
	// end inline asm
	// begin inline asm
	{add.f16 %rs77236,%rs77212,%rs77233;
}
	// end inline asm
	// begin inline asm
	{mul.f16 %rs77239,%rs77218,%rs77224;
}
	// end inline asm
	// begin inline asm
	{add.f16 %rs77242,%rs77218,%rs77239;
}
	// end inline asm
	// begin inline asm
	{mul.f16 %rs77245,%rs77224,%rs77230;
}
	// end inline asm
	// begin inline asm
	{add.f16 %rs77248,%rs77224,%rs77245;
}
	// end inline asm
	// begin inline asm
	{mul.f16 %rs77251,%rs77230,%rs77236;
}
	// end inline asm
	// begin inline asm
	{add.f16 %rs77254,%rs77230,%rs77251;
}
	// end inline asm
	// begin inline asm
	{mul.f16 %rs77257,%rs77236,%rs77242;
}
	// end inline asm
	// begin inline asm
	{add.f16 %rs77260,%rs77236,%rs77257;
}
	// end inline asm
	// begin inline asm
	{mul.f16 %rs77263,%rs77242,%rs77248;
}
	// end inline asm
	// begin inline asm
	{add.f16 %rs77266,%rs77242,%rs77263;
}
	// end inline asm
	// begin inline asm
	{mul.f16 %rs77269,%rs77248,%rs77254;
}
	// end inline asm
	// begin inline asm
	{add.f16 %rs77272,%rs77248,%rs77269;
}
	// end inline asm
	// begin inline asm
	{mul.f16 %rs77275,%rs77254,%rs77260;
}
	// end inline asm
	// begin inline asm
	{add.f16 %rs77278,%rs77254,%rs77275;
}
	// end inline asm
	// begin inline asm
	{mul.f16 %rs77281,%rs77260,%rs77266;
}
	// end inline asm
	// begin inline asm
	{add.f16 %rs77284,%rs77260,%rs77281;
}
	// end inline asm
	// begin inline asm
	{mul.f16 %rs77287,%rs77266,%rs77272;
}
	// end inline asm
	// begin inline asm
	{add.f16 %rs77290,%rs77266,%rs77287;
}
	// end inline asm
	// begin inline asm
	{mul.f16 %rs77293,%rs77272,%rs77278;
}
	// end inline asm
	// begin inline asm
	{add.f16 %rs77296,%rs77272,%rs77293;
}
	// end inline asm
	// begin inline asm
	{mul.f16 %rs77299,%rs77278,%rs77284;
}
	// end inline asm
	// begin inline asm
	{add.f16 %rs77302,%rs77278,%rs77299;
}
	// end inline asm
	// begin inline asm
	{mul.f16 %rs77305,%rs77284,%rs77290;
}
	// end inline asm
	// begin inline asm
	{add.f16 %rs77308,%rs77284,%rs77305;
}
	// end inline asm
	// begin inline asm
	{mul.f16 %rs77311,%rs77290,%rs77296;
}
	// end inline asm
	// begin inline asm
	{add.f16 %rs77314,%rs77290,%rs77311;
}
	// end inline asm
	// begin inline asm
	{mul.f16 %rs77317,%rs77296,%rs77302;
}
	// end inline asm
	// begin inline asm
	{add.f16 %rs77320,%rs77296,%rs77317;
}
	// end inline asm
	// begin inline asm
	{mul.f16 %rs77323,%rs77302,%rs77308;
}
	// end inline asm
	// begin inline asm
	{add.f16 %rs77326,%rs77302,%rs77323;
}
	// end inline asm
	// begin inline asm
	{mul.f16 %rs77329,%rs77308,%rs77314;
}
	// end inline asm
	// begin inline asm
	{add.f16 %rs77332,%rs77308,%rs77329;
}
	// end inline asm
	// begin inline asm
	{mul.f16 %rs77335,%rs77314,%rs77320;
}
	// end inline asm
	// begin inline asm
	{add.f16 %rs77338,%rs77314,%rs77335;
}
	// end inline asm
	// begin inline asm
	{mul.f16 %rs77341,%rs77320,%rs77326;
}
	// end inline asm
	// begin inline asm
	{add.f16 %rs77344,%rs77320,%rs77341;
}
	// end inline asm
	// begin inline asm
	{mul.f16 %rs77347,%rs77326,%rs77332;
}
	// end inline asm
	// begin inline asm
	{add.f16 %rs77350,%rs77326,%rs77347;
}
	// end inline asm
	// begin inline asm
	{mul.f16 %rs77353,%rs77332,%rs77338;
}
	// end inline asm
	// begin inline asm
	{add.f16 %rs77356,%rs77332,%rs77353;
}
	// end inline asm
	// begin inline asm
	{mul.f16 %rs77359,%rs77338,%rs77344;
}
	// end inline asm
	// begin inline asm
	{add.f16 %rs77362,%rs77338,%rs77359;
}
	// end inline asm
	// begin inline asm
	{mul.f16 %rs77365,%rs77344,%rs77350;
}
	// end inline asm
	// begin inline asm
	{add.f16 %rs77368,%rs77344,%rs77365;
}
	// end inline asm
	// begin inline asm
	{mul.f16 %rs77371,%rs77350,%rs77356;
}
	// end inline asm
	// begin inline asm
	{add.f16 %rs77374,%rs77350,%rs77371;
}
	// end inline asm
	// begin inline asm
	{mul.f16 %rs77377,%rs77356,%rs77362;
}
	// end inline asm
	// begin inline asm
	{add.f16 %rs77380,%rs77356,%rs77377;
}
	// end inline asm
	// begin inline asm
	{mul.f16 %rs77383,%rs77362,%rs77368;
}
	// end inline asm
	// begin inline asm
	{add.f16 %rs77386,%rs77362,%rs77383;
}
	// end inline asm
	// begin inline asm
	{mul.f16 %rs77389,%rs77368,%rs77374;
}
	// end inline asm
	// begin inline asm
	{add.f16 %rs77392,%rs77368,%rs77389;
}
	// end inline asm
	// begin inline asm
	{mul.f16 %rs77395,%rs77374,%rs77380;
}
	// end inline asm
	// begin inline asm
	{add.f16 %rs77398,%rs77374,%rs77395;
}
	// end inline asm
	// begin inline asm
	{mul.f16 %rs77401,%rs77380,%rs77386;
}
	// end inline asm
	// begin inline asm
	{add.f16 %rs77404,%rs77380,%rs77401;
}
	// end inline asm
	// begin inline asm
	{mul.f16 %rs77407,%rs77386,%rs77392;
}
	// end inline asm
	// begin inline asm
	{add.f16 %rs77410,%rs77386,%rs77407;
}
	// end inline asm
	// begin inline asm
	{mul.f16 %rs77413,%rs77392,%rs77398;
}
	// end inline asm
	// begin inline asm
	{add.f16 %rs77416,%rs77392,%rs77413;
}
	// end inline asm
	// begin inline asm
	{mul.f16 %rs77419,%rs77398,%rs77404;
}
	// end inline asm
	// begin inline asm
	{add.f16 %rs77422,%rs77398,%rs77419;
}
	// end inline asm
	// begin inline asm
	{mul.f16 %rs77425,%rs77404,%rs77410;
}
	// end inline asm
	// begin inline asm
	{add.f16 %rs77428,%rs77404,%rs77425;
}
	// end inline asm
	// begin inline asm
	{mul.f16 %rs77431,%rs77410,%rs77416;
}
	// end inline asm
	// begin inline asm
	{add.f16 %rs77434,%rs77410,%rs77431;
}
	// end inline asm
	// begin inline asm
	{mul.f16 %rs77437,%rs77416,%rs77422;
}
	// end inline asm
	// begin inline asm
	{add.f16 %rs77440,%rs77416,%rs77437;
}
	// end inline asm
	// begin inline asm
	{mul.f16 %rs77443,%rs77422,%rs77428;
}
	// end inline asm
	// begin inline asm
	{add.f16 %rs77446,%rs77422,%rs77443;
}
	// end inline asm
	// begin inline asm
	{mul.f16 %rs77449,%rs77428,%rs77434;
}
	// end inline asm
	// begin inline asm
	{add.f16 %rs77452,%rs77428,%rs77449;
}
	// end inline asm
	// begin inline asm
	{mul.f16 %rs77455,%rs77434,%rs77440;
}
	// end inline asm
	// begin inline asm
	{add.f16 %rs77458,%rs77434,%rs77455;
}
	// end inline asm
	// begin inline asm
	{mul.f16 %rs77461,%rs77440,%rs77446;
}
	// end inline asm
	// begin inline asm
	{add.f16 %rs77464,%rs77440,%rs77461;
}
	// end inline asm
	// begin inline asm
	{mul.f16 %rs77467,%rs77446,%rs77452;
}
	// end inline asm
	// begin inline asm
	{add.f16 %rs77470,%rs77446,%rs77467;
}
	// end inline asm
	// begin inline asm
	{mul.f16 %rs77473,%rs77452,%rs77458;
}
	// end inline asm
	// begin inline asm
	{add.f16 %rs77476,%rs77452,%rs77473;
}
	// end inline asm
	// begin inline asm
	{mul.f16 %rs77479,%rs77458,%rs77464;
}
	// end inline asm
	// begin inline asm
	{add.f16 %rs77482,%rs77458,%rs77479;
}
	// end inline asm
	// begin inline asm
	{mul.f16 %rs77485,%rs77464,%rs77470;
}
	// end inline asm
	// begin inline asm
	{add.f16 %rs77488,%rs77464,%rs77485;
}
	// end inline asm
	// begin inline asm
	{mul.f16 %rs77491,%rs77470,%rs77476;
}
	// end inline asm
	// begin inline asm
	{add.f16 %rs77494,%rs77470,%rs77491;
}
	// end inline asm
	// begin inline asm
	{mul.f16 %rs77497,%rs77476,%rs77482;
}
	// end inline asm
	// begin inline asm
	{add.f16 %rs77500,%rs77476,%rs77497;
}
	// end inline asm
	// begin inline asm
	{mul.f16 %rs77503,%rs77482,%rs77488;
}
	// end inline asm
	// begin inline asm
	{add.f16 %rs77506,%rs77482,%rs77503;
}
	// end inline asm
	// begin inline asm
	{mul.f16 %rs77509,%rs77488,%rs77494;
}
	// end inline asm
	// begin inline asm
	{add.f16 %rs77512,%rs77488,%rs77509;
}
	// end inline asm
	// begin inline asm
	{mul.f16 %rs77515,%rs77494,%rs77500;
}
	// end inline asm
	// begin inline asm
	{add.f16 %rs77518,%rs77494,%rs77515;
}
	// end inline asm
	// begin inline asm
	{mul.f16 %rs77521,%rs77500,%rs77506;
}
	// end inline asm
	// begin inline asm
	{add.f16 %rs77524,%rs77500,%rs77521;
}
	// end inline asm
	// begin inline asm
	{mul.f16 %rs77527,%rs77506,%rs77512;
}
	// end inline asm
	// begin inline asm
	{add.f16 %rs77530,%rs77506,%rs77527;
}
	// end inline asm
	// begin inline asm
	{mul.f16 %rs77533,%rs77512,%rs77518;
}
	// end inline asm
	// begin inline asm
	{add.f16 %rs77536,%rs77512,%rs77533;
}
	// end inline asm
	// begin inline asm
	{mul.f16 %rs77539,%rs77518,%rs77524;
}
	// end inline asm
	// begin inline asm
	{add.f16 %rs77542,%rs77518,%rs77539;
}
	// end inline asm
	// begin inline asm
	{mul.f16 %rs77545,%rs77524,%rs77530;
}
	// end inline asm
	// begin inline asm
	{add.f16 %rs77548,%rs77524,%rs77545;
}
	// end inline asm
	// begin inline asm
	{mul.f16 %rs77551,%rs77530,%rs77536;
}
	// end inline asm
	// begin inline asm
	{add.f16 %rs77554,%rs77530,%rs77551;
}
	// end inline asm
	// begin inline asm
	{mul.f16 %rs77557,%rs77536,%rs77542;
}
	// end inline asm
	// begin inline asm
	{add.f16 %rs77560,%rs77536,%rs77557;
}
	// end inline asm
	// begin inline asm
	{mul.f16 %rs77563,%rs77542,%rs77548;
}
	// end inline asm
	// begin inline asm
	{add.f16 %rs77566,%rs77542,%rs77563;
}
	// end inline asm
	// begin inline asm
	{mul.f16 %rs77569,%rs77548,%rs77554;
}
	// end inline asm
	// begin inline asm
	{add.f16 %rs77572,%rs77548,%rs77569;
}
	// end inline asm
	// begin inline asm
	{mul.f16 %rs77575,%rs77554,%rs77560;
}
	// end inline asm
	// begin inline asm
	{add.f16 %rs77578,%rs77554,%rs77575;
}
	// end inline asm
	// begin inline asm
	{mul.f16 %rs77581,%rs77560,%rs77566;
}
	// end inline asm
	// begin inline asm
	{add.f16 %rs77584,%rs77560,%rs77581;
}
	// end inline asm
	// begin inline asm
	{mul.f16 %rs77587,%rs77566,%rs77572;
}
	// end inline asm
	// begin inline asm
	{add.f16 %rs77590,%rs77566,%rs77587;
}
	// end inline asm
	// begin inline asm
	{mul.f16 %rs77593,%rs77572,%rs77578;
}
	// end inline asm
	// begin inline asm
	{add.f16 %rs77596,%rs77572,%rs77593;
}
	// end inline asm
	// begin inline asm
	{mul.f16 %rs77599,%rs77578,%rs77584;
}
	// end inline asm
	// begin inline asm
	{add.f16 %rs77602,%rs77578,%rs77599;
}
	// end inline asm
	// begin inline asm
	{mul.f16 %rs77605,%rs77584,%rs77590;
}
	// end inline asm
	// begin inline asm
	{add.f16 %rs77608,%rs77584,%rs77605;
}
	// end inline asm
	// begin inline asm
	{mul.f16 %rs77611,%rs77590,%rs77596;
}
	// end inline asm
	// begin inline asm
	{add.f16 %rs77614,%rs77590,%rs77611;
}
	// end inline asm
	// begin inline asm
	{mul.f16 %rs77617,%rs77596,%rs77602;
}
	// end inline asm
	// begin inline asm
	{add.f16 %rs77620,%rs77596,%rs77617;
}
	// end inline asm
	// begin inline asm
	{mul.f16 %rs77623,%rs77602,%rs77608;
}
	// end inline asm
	// begin inline asm
	{add.f16 %rs77626,%rs77602,%rs77623;
}
	// end inline asm
	// begin inline asm
	{mul.f16 %rs77629,%rs77608,%rs77614;
}
	// end inline asm
	// begin inline asm
	{add.f16 %rs77632,%rs77608,%rs77629;
}
	// end inline asm
	// begin inline asm
	{mul.f16 %rs77635,%rs77614,%rs77620;
}
	// end inline asm
	// begin inline asm
	{add.f16 %rs77638,%rs77614,%rs77635;
}
	// end inline asm
	// begin inline asm
	{mul.f16 %rs77641,%rs77620,%rs77626;
}
	// end inline asm
	// begin inline asm
	{add.f16 %rs77644,%rs77620,%rs77641;
}
	// end inline asm
	// begin inline asm
	{mul.f16 %rs77647,%rs77626,%rs77632;
}
	// end inline asm
	// begin inline asm
	{add.f16 %rs77650,%rs77626,%rs77647;
}
	// end inline asm
	// begin inline asm
	{mul.f16 %rs77653,%rs77632,%rs77638;
}
	// end inline asm
	// begin inline asm
	{add.f16 %rs77656,%rs77632,%rs77653;
}
	// end inline asm
	// begin inline asm
	{mul.f16 %rs77659,%rs77638,%rs77644;
}
	// end inline asm
	// begin inline asm
	{add.f16 %rs77662,%rs77638,%rs77659;
}
	// end inline asm
	// begin inline asm
	{mul.f16 %rs77665,%rs77644,%rs77650;
}
	// end inline asm
	// begin inline asm
	{add.f16 %rs77668,%rs77644,%rs77665;
}
	// end inline asm
	// begin inline asm
	{mul.f16 %rs77671,%rs77650,%rs77656;
}
	// end inline asm
	// begin inline asm
	{add.f16 %rs77674,%rs77650,%rs77671;
}
	// end inline asm
	// begin inline asm
	{mul.f16 %rs77677,%rs77656,%rs77662;
}
	// end inline asm
	// begin inline asm
	{add.f16 %rs77680,%rs77656,%rs77677;
}
	// end inline asm
	// begin inline asm
	{mul.f16 %rs77683,%rs77662,%rs77668;
}
	// end inline asm
	// begin inline asm
	{add.f16 %rs77686,%rs77662,%rs77683;
}
	// end inline asm
	// begin inline asm
	{mul.f16 %rs77689,%rs77668,%rs77674;
}
	// end inline asm
	// begin inline asm
	{add.f16 %rs77692,%rs77668,%rs77689;
}
	// end inline asm
	// begin inline asm
	{mul.f16 %rs77695,%rs77674,%rs77680;
}
	// end inline asm
	// begin inline asm
	{add.f16 %rs77698,%rs77674,%rs77695;
}
	// end inline asm
	// begin inline asm
	{mul.f16 %rs77701,%rs77680,%rs77686;
}
	// end inline asm
	// begin inline asm
	{add.f16 %rs77704,%rs77680,%rs77701;
}
	// end inline asm
	// begin inline asm
	{mul.f16 %rs77707,%rs77686,%rs77692;
}
	// end inline asm
	// begin inline asm
	{add.f16 %rs77710,%rs77686,%rs77707;
}
	// end inline asm
	// begin inline asm
	{mul.f16 %rs77713,%rs77692,%rs77698;
}
	// end inline asm
	// begin inline asm
	{add.f16 %rs77716,%rs77692,%rs77713;
}
	// end inline asm
	// begin inline asm
	{mul.f16 %rs77719,%rs77698,%rs77704;
}
	// end inline asm
	// begin inline asm
	{add.f16 %rs77722,%rs77698,%rs77719;
}
	// end inline asm
	// begin inline asm
	{mul.f16 %rs77725,%rs77704,%rs77710;
}
	// end inline asm
	// begin inline asm
	{add.f16 %rs77728,%rs77704,%rs77725;
}
	// end inline asm
	// begin inline asm
	{mul.f16 %rs77731,%rs77710,%rs77716;
}
	// end inline asm
	// begin inline asm
	{add.f16 %rs77734,%rs77710,%rs77731;
}
	// end inline asm
	// begin inline asm
	{mul.f16 %rs77737,%rs77716,%rs77722;
}
	// end inline asm
	// begin inline asm
	{add.f16 %rs77740,%rs77716,%rs77737;
}
	// end inline asm
	// begin inline asm
	{mul.f16 %rs77743,%rs77722,%rs77728;
}
	// end inline asm
	// begin inline asm
	{add.f16 %rs77746,%rs77722,%rs77743;
}
	// end inline asm
	// begin inline asm
	{mul.f16 %rs77749,%rs77728,%rs77734;
}
	// end inline asm
	// begin inline asm
	{add.f16 %rs77752,%rs77728,%rs77749;
}
	// end inline asm
	// begin inline asm
	{mul.f16 %rs77755,%rs77734,%rs77740;
}
	// end inline asm
	// begin inline asm
	{add.f16 %rs77758,%rs77734,%rs77755;
}
	// end inline asm
	// begin inline asm
	{mul.f16 %rs77761,%rs77740,%rs77746;
}
	// end inline asm
	// begin inline asm
	{add.f16 %rs77764,%rs77740,%rs77761;
}
	// end inline asm
	// begin inline asm
	{mul.f16 %rs77767,%rs77746,%rs77752;
}
	// end inline asm
	// begin inline asm
	{add.f16 %rs77770,%rs77746,%rs77767;
}
	// end inline asm
	// begin inline asm
	{mul.f16 %rs77773,%rs77752,%rs77758;
}
	// end inline asm
	// begin inline asm
	{add.f16 %rs77776,%rs77752,%rs77773;
}
	// end inline asm
	// begin inline asm
	{mul.f16 %rs77779,%rs77758,%rs77764;
}
	// end inline asm
	// begin inline asm
	{add.f16 %rs77782,%rs77758,%rs77779;
}
	// end inline asm
	// begin inline asm
	{mul.f16 %rs77785,%rs77764,%rs77770;
}
	// end inline asm
	// begin inline asm
	{add.f16 %rs77788,%rs77764,%rs77785;
}
	// end inline asm
	// begin inline asm
	{mul.f16 %rs77791,%rs77770,%rs77776;
}
	// end inline asm
	// begin inline asm
	{add.f16 %rs77794,%rs77770,%rs77791;
}
	// end inline asm
	// begin inline asm
	{mul.f16 %rs77797,%rs77776,%rs77782;
}
	// end inline asm
	// begin inline asm
	{add.f16 %rs77800,%rs77776,%rs77797;
}
	// end inline asm
	// begin inline asm
	{mul.f16 %rs77803,%rs77782,%rs77788;
}
	// end inline asm
	// begin inline asm
	{add.f16 %rs77806,%rs77782,%rs77803;
}
	// end inline asm
	// begin inline asm
	{mul.f16 %rs77809,%rs77788,%rs77794;
}
	// end inline asm
	// begin inline asm
	{add.f16 %rs77812,%rs77788,%rs77809;
}
	// end inline asm
	// begin inline asm
	{mul.f16 %rs77815,%rs77794,%rs77800;
}
	// end inline asm
	// begin inline asm
	{add.f16 %rs77818,%rs77794,%rs77815;
}
	// end inline asm
	// begin inline asm
	{mul.f16 %rs77821,%rs77800,%rs77806;
}
	// end inline asm
	// begin inline asm
	{add.f16 %rs77824,%rs77800,%rs77821;
}
	// end inline asm
	// begin inline asm
	{mul.f16 %rs77827,%rs77806,%rs77812;
}
	// end inline asm
	// begin inline asm
	{add.f16 %rs77830,%rs77806,%rs77827;
}
	// end inline asm
	// begin inline asm
	{mul.f16 %rs77833,%rs77812,%rs77818;
}
	// end inline asm
	// begin inline asm
	{add.f16 %rs77836,%rs77812,%rs77833;
}
	// end inline asm
	// begin inline asm
	{mul.f16 %rs77839,%rs77818,%rs77824;
}
	// end inline asm
	// begin inline asm
	{add.f16 %rs77842,%rs77818,%rs77839;
}
	// end inline asm
	// begin inline asm
	{mul.f16 %rs77845,%rs77824,%rs77830;
}
	// end inline asm
	// begin inline asm
	{add.f16 %rs77848,%rs77824,%rs77845;
}
	// end inline asm
	// begin inline asm
	{mul.f16 %rs77851,%rs77830,%rs77836;
}
	// end inline asm
	// begin inline asm
	{add.f16 %rs77854,%rs77830,%rs77851;
}
	// end inline asm
	// begin inline asm
	{mul.f16 %rs77857,%rs77836,%rs77842;
}
	// end inline asm
	// begin inline asm
	{add.f16 %rs77860,%rs77836,%rs77857;
}
	// end inline asm
	// begin inline asm
	{mul.f16 %rs77863,%rs77842,%rs77848;
}
	// end inline asm
	// begin inline asm
	{add.f16 %rs77866,%rs77842,%rs77863;
}
	// end inline asm
	// begin inline asm
	{mul.f16 %rs77869,%rs77848,%rs77854;
}
	// end inline asm
	// begin inline asm
	{add.f16 %rs77872,%rs77848,%rs77869;
}
	// end inline asm
	// begin inline asm
	{mul.f16 %rs77875,%rs77854,%rs77860;
}
	// end inline asm
	// begin inline asm
	{add.f16 %rs77878,%rs77854,%rs77875;
}
	// end inline asm
	// begin inline asm
	{mul.f16 %rs77881,%rs77860,%rs77866;
}
	// end inline asm
	// begin inline asm
	{add.f16 %rs77884,%rs77860,%rs77881;
}
	// end inline asm
	// begin inline asm
	{mul.f16 %rs77887,%rs77866,%rs77872;
}
	// end inline asm
	// begin inline asm
	{add.f16 %rs77890,%rs77866,%rs77887;
}
	// end inline asm
	// begin inline asm
	{mul.f16 %rs77893,%rs77872,%rs77878;
}
	// end inline asm
	// begin inline asm
	{add.f16 %rs77896,%rs77872,%rs77893;
}
	// end inline asm
	// begin inline asm
	{mul.f16 %rs77899,%rs77878,%rs77884;
}
	// end inline asm
	// begin inline asm
	{add.f16 %rs77902,%rs77878,%rs77899;
}
	// end inline asm
	// begin inline asm
	{mul.f16 %rs77905,%rs77884,%rs77890;
}
	// end inline asm
	// begin inline asm
	{add.f16 %rs77908,%rs77884,%rs77905;
}
	// end inline asm
	// begin inline asm
	{mul.f16 %rs77911,%rs77890,%rs77896;
}
	// end inline asm
	// begin inline asm
	{add.f16 %rs77914,%rs77890,%rs77911;
}
	// end inline asm
	// begin inline asm
	{mul.f16 %rs77917,%rs77896,%rs77902;
}
	// end inline asm
	// begin inline asm
	{add.f16 %rs77920,%rs77896,%rs77917;
}
	// end inline asm
	// begin inline asm
	{mul.f16 %rs77923,%rs77902,%rs77908;
}
	// end inline asm
	// begin inline asm
	{add.f16 %rs77926,%rs77902,%rs77923;
}
	// end inline asm
	// begin inline asm
	{mul.f16 %rs77929,%rs77908,%rs77914;
}
	// end inline asm
	// begin inline asm
	{add.f16 %rs77932,%rs77908,%rs77929;
}
	// end inline asm
	// begin inline asm
	{mul.f16 %rs77935,%rs77914,%rs77920;
}
	// end inline asm
	// begin inline asm
	{add.f16 %rs77938,%rs77914,%rs77935;
}
	// end inline asm
	// begin inline asm
	{mul.f16 %rs77941,%rs77920,%rs77926;
}
	// end inline asm
	// begin inline asm
	{add.f16 %rs77944,%rs77920,%rs77941;
}
	// end inline asm
	// begin inline asm
	{mul.f16 %rs77947,%rs77926,%rs77932;
}
	// end inline asm
	// begin inline asm
	{add.f16 %rs77950,%rs77926,%rs77947;
}
	// end inline asm
	// begin inline asm
	{mul.f16 %rs77953,%rs77932,%rs77938;
}
	// end inline asm
	// begin inline asm
	{add.f16 %rs77956,%rs77932,%rs77953;
}
	// end inline asm
	// begin inline asm
	{mul.f16 %rs77959,%rs77938,%rs77944;
}
	// end inline asm
	// begin inline asm
	{add.f16 %rs77962,%rs77938,%rs77959;
}
	// end inline asm
	// begin inline asm
	{mul.f16 %rs77965,%rs77944,%rs77950;
}
	// end inline asm
	// begin inline asm
	{add.f16 %rs77968,%rs77944,%rs77965;
}
	// end inline asm
	// begin inline asm
	{mul.f16 %rs77971,%rs77950,%rs77956;
}
	// end inline asm
	// begin inline asm
	{add.f16 %rs77974,%rs77950,%rs77971;
}
	// end inline asm
	// begin inline asm
	{mul.f16 %rs77977,%rs77956,%rs77962;
}
	// end inline asm
	// begin inline asm
	{add.f16 %rs77980,%rs77956,%rs77977;
}
	// end inline asm
	// begin inline asm
	{mul.f16 %rs77983,%rs77962,%rs77968;
}
	// end inline asm
	// begin inline asm
	{add.f16 %rs77986,%rs77962,%rs77983;
}
	// end inline asm
	// begin inline asm
	{mul.f16 %rs77989,%rs77968,%rs77974;
}
	// end inline asm
	// begin inline asm
	{add.f16 %rs77992,%rs77968,%rs77989;
}
	// end inline asm
	// begin inline asm
	{mul.f16 %rs77995,%rs77974,%rs77980;
}
	// end inline asm
	// begin inline asm
	{add.f16 %rs77998,%rs77974,%rs77995;
}
	// end inline asm
	// begin inline asm
	{mul.f16 %rs78001,%rs77980,%rs77986;
}
	// end inline asm
	// begin inline asm
	{add.f16 %rs78004,%rs77980,%rs78001;
}
	// end inline asm
	// begin inline asm
	{mul.f16 %rs78007,%rs77986,%rs77992;
}
	// end inline asm
	// begin inline asm
	{add.f16 %rs78010,%rs77986,%rs78007;
}
	// end inline asm
	// begin inline asm
	{mul.f16 %rs78013,%rs77992,%rs77998;
}
	// end inline asm
	// begin inline asm
	{add.f16 %rs78016,%rs77992,%rs78013;
}
	// end inline asm
	// begin inline asm
	{mul.f16 %rs78019,%rs77998,%rs78004;
}
	// end inline asm
	// begin inline asm
	{add.f16 %rs78022,%rs77998,%rs78019;
}
	// end inline asm
	// begin inline asm
	{mul.f16 %rs78025,%rs78004,%rs78010;
}
	// end inline asm
	// begin inline asm
	{add.f16 %rs78028,%rs78004,%rs78025;
}
	// end inline asm
	// begin inline asm
	{mul.f16 %rs78031,%rs78010,%rs78016;
}
	// end inline asm
	// begin inline asm
	{add.f16 %rs78034,%rs78010,%rs78031;
}
	// end inline asm
	// begin inline asm
	{mul.f16 %rs78037,%rs78016,%rs78022;
}
	// end inline asm
	// begin inline asm
	{add.f16 %rs78040,%rs78016,%rs78037;
}
	// end inline asm
	// begin inline asm
	{mul.f16 %rs78043,%rs78022,%rs78028;
}
	// end inline asm
	// begin inline asm
	{add.f16 %rs78046,%rs78022,%rs78043;
}
	// end inline asm
	// begin inline asm
	{mul.f16 %rs78049,%rs78028,%rs78034;
}
	// end inline asm
	// begin inline asm
	{add.f16 %rs78052,%rs78028,%rs78049;
}
	// end inline asm
	// begin inline asm
	{mul.f16 %rs78055,%rs78034,%rs78040;
}
	// end inline asm
	// begin inline asm
	{add.f16 %rs78058,%rs78034,%rs78055;
}
	// end inline asm
	// begin inline asm
	{mul.f16 %rs78061,%rs78040,%rs78046;
}
	// end inline asm
	// begin inline asm
	{add.f16 %rs78064,%rs78040,%rs78061;
}
	// end inline asm
	// begin inline asm
	{mul.f16 %rs78067,%rs78046,%rs78052;
}
	// end inline asm
	// begin inline asm
	{add.f16 %rs78070,%rs78046,%rs78067;
}
	// end inline asm
	// begin inline asm
	{mul.f16 %rs78073,%rs78052,%rs78058;
}
	// end inline asm
	// begin inline asm
	{add.f16 %rs78076,%rs78052,%rs78073;
}
	// end inline asm
	// begin inline asm
	{mul.f16 %rs78079,%rs78058,%rs78064;
}
	// end inline asm
	// begin inline asm
	{add.f16 %rs78082,%rs78058,%rs78079;
}
	// end inline asm
	// begin inline asm
	{mul.f16 %rs78085,%rs78064,%rs78070;
}
	// end inline asm
	// begin inline asm
	{add.f16 %rs78088,%rs78064,%rs78085;
}
	// end inline asm
	// begin inline asm
	{mul.f16 %rs78091,%rs78070,%rs78076;
}
	// end inline asm
	// begin inline asm
	{add.f16 %rs78094,%rs78070,%rs78091;
}
	// end inline asm
	// begin inline asm
	{mul.f16 %rs78097,%rs78076,%rs78082;
}
	// end inline asm
	// begin inline asm
	{add.f16 %rs78100,%rs78076,%rs78097;
}
	// end inline asm
	// begin inline asm
	{mul.f16 %rs78103,%rs78082,%rs78088;
}
	// end inline asm
	// begin inline asm
	{add.f16 %rs78106,%rs78082,%rs78103;
}
	// end inline asm
	// begin inline asm
	{mul.f16 %rs78109,%rs78088,%rs78094;
}
	// end inline asm
	// begin inline asm
	{add.f16 %rs78112,%rs78088,%rs78109;
}
	// end inline asm
	// begin inline asm
	{mul.f16 %rs78115,%rs78094,%rs78100;
}
	// end inline asm
	// begin inline asm
	{add.f16 %rs78118,%rs78094,%rs78115;
}
	// end inline asm
	// begin inline asm
	{mul.f16 %rs78121,%rs78100,%rs78106;
}
	// end inline asm
	// begin inline asm
	{add.f16 %rs78124,%rs78100,%rs78121;
}
	// end inline asm
	// begin inline asm
	{mul.f16 %rs78127,%rs78106,%rs78112;
}
	// end inline asm
	// begin inline asm
	{add.f16 %rs78130,%rs78106,%rs78127;
}
	// end inline asm
	// begin inline asm
	{mul.f16 %rs78133,%rs78112,%rs78118;
}
	// end inline asm
	// begin inline asm
	{add.f16 %rs78136,%rs78112,%rs78133;
}
	// end inline asm
	// begin inline asm
	{mul.f16 %rs78139,%rs78118,%rs78124;
}
	// end inline asm
	// begin inline asm
	{add.f16 %rs78142,%rs78118,%rs78139;
}
	// end inline asm
	// begin inline asm
	{mul.f16 %rs78145,%rs78124,%rs78130;
}
	// end inline asm
	// begin inline asm
	{add.f16 %rs78148,%rs78124,%rs78145;
}
	// end inline asm
	// begin inline asm
	{mul.f16 %rs78151,%rs78130,%rs78136;
}
	// end inline asm
	// begin inline asm
	{add.f16 %rs78154,%rs78130,%rs78151;
}
	// end inline asm
	// begin inline asm
	{mul.f16 %rs78157,%rs78136,%rs78142;
}
	// end inline asm
	// begin inline asm
	{add.f16 %rs78160,%rs78136,%rs78157;
}
	// end inline asm
	// begin inline asm
	{mul.f16 %rs78163,%rs78142,%rs78148;
}
	// end inline asm
	// begin inline asm
	{add.f16 %rs78166,%rs78142,%rs78163;
}
	// end inline asm
	// begin inline asm
	{mul.f16 %rs78169,%rs78148,%rs78154;
}
	// end inline asm
	// begin inline asm
	{add.f16 %rs78172,%rs78148,%rs78169;
}
	// end inline asm
	// begin inline asm
	{mul.f16 %rs78175,%rs78154,%rs78160;
}
	// end inline asm
	// begin inline asm
	{add.f16 %rs78178,%rs78154,%rs78175;
}
	// end inline asm
	// begin inline asm
	{mul.f16 %rs78181,%rs78160,%rs78166;
}
	// end inline asm
	// begin inline asm
	{add.f16 %rs78184,%rs78160,%rs78181;
}
	// end inline asm
	// begin inline asm
	{mul.f16 %rs78187,%rs78166,%rs78172;
}
	// end inline asm
	// begin inline asm
	{add.f16 %rs78190,%rs78166,%rs78187;
}
	// end inline asm
	// begin inline asm
	{mul.f16 %rs78193,%rs78172,%rs78178;
}
	// end inline asm
	// begin inline asm
	{add.f16 %rs78196,%rs78172,%rs78193;
}
	// end inline asm
	// begin inline asm
	{mul.f16 %rs78199,%rs78178,%rs78184;
}
	// end inline asm
	// begin inline asm
	{add.f16 %rs78202,%rs78178,%rs78199;
}
	// end inline asm
	// begin inline asm
	{mul.f16 %rs78205,%rs78184,%rs78190;
}
	// end inline asm
	// begin inline asm
	{add.f16 %rs78208,%rs78184,%rs78205;
}
	// end inline asm
	// begin inline asm
	{mul.f16 %rs78211,%rs78190,%rs78196;
}
	// end inline asm
	// begin inline asm
	{add.f16 %rs78214,%rs78190,%rs78211;
}
	// end inline asm
	// begin inline asm
	{mul.f16 %rs78217,%rs78196,%rs78202;
}
	// end inline asm
	// begin inline asm
	{add.f16 %rs78220,%rs78196,%rs78217;
}
	// end inline asm
	// begin inline asm
	{mul.f16 %rs78223,%rs78202,%rs78208;
}
	// end inline asm
	// begin inline asm
	{add.f16 %rs78226,%rs78202,%rs78223;
}
	// end inline asm
	// begin inline asm
	{mul.f16 %rs78229,%rs78208,%rs78214;
}
	// end inline asm
	// begin inline asm
	{add.f16 %rs78232,%rs78208,%rs78229;
}
	// end inline asm
	// begin inline asm
	{mul.f16 %rs78235,%rs78214,%rs78220;
}
	// end inline asm
	// begin inline asm
	{add.f16 %rs78238,%rs78214,%rs78235;
}
	// end inline asm
	// begin inline asm
	{mul.f16 %rs78241,%rs78220,%rs78226;
}
	// end inline asm
	// begin inline asm
	{add.f16 %rs78244,%rs78220,%rs78241;
}
	// end inline asm
	// begin inline asm
	{mul.f16 %rs78247,%rs78226,%rs78232;
}
	// end inline asm
	// begin inline asm
	{add.f16 %rs78250,%rs78226,%rs78247;
}
	// end inline asm
	// begin inline asm
	{mul.f16 %rs78253,%rs78232,%rs78238;
}
	// end inline asm
	// begin inline asm
	{add.f16 %rs78256,%rs78232,%rs78253;
}
	// end inline asm
	// begin inline asm
	{mul.f16 %rs78259,%rs78238,%rs78244;
}
	// end inline asm
	// begin inline asm
	{add.f16 %rs78262,%rs78238,%rs78259;
}
	// end inline asm
	// begin inline asm
	{mul.f16 %rs78265,%rs78244,%rs78250;
}
	// end inline asm
	// begin inline asm
	{add.f16 %rs78268,%rs78244,%rs78265;
}
	// end inline asm
	// begin inline asm
	{mul.f16 %rs78271,%rs78250,%rs78256;
}
	// end inline asm
	// begin inline asm
	{add.f16 %rs78274,%rs78250,%rs78271;
}
	// end inline asm
	// begin inline asm
	{mul.f16 %rs78277,%rs78256,%rs78262;
}
	// end inline asm
	// begin inline asm
	{add.f16 %rs78280,%rs78256,%rs78277;
}
	// end inline asm
	// begin inline asm
	{mul.f16 %rs78283,%rs78262,%rs78268;
}
	// end inline asm
	// begin inline asm
	{add.f16 %rs78286,%rs78262,%rs78283;
}
	// end inline asm
	// begin inline asm
	{mul.f16 %rs78289,%rs78268,%rs78274;
}
	// end inline asm
	// begin inline asm
	{add.f16 %rs78292,%rs78268,%rs78289;
}
	// end inline asm
	// begin inline asm
	{mul.f16 %rs78295,%rs78274,%rs78280;
}
	// end inline asm
	// begin inline asm
	{add.f16 %rs78298,%rs78274,%rs78295;
}
	// end inline asm
	// begin inline asm
	{mul.f16 %rs78301,%rs78280,%rs78286;
}
	// end inline asm
	// begin inline asm
	{add.f16 %rs78304,%rs78280,%rs78301;
}
	// end inline asm
	// begin inline asm
	{mul.f16 %rs78307,%rs78286,%rs78292;
}
	// end inline asm
	// begin inline asm
	{add.f16 %rs78310,%rs78286,%rs78307;
}
	// end inline asm
	// begin inline asm
	{mul.f16 %rs78313,%rs78292,%rs78298;
}
	// end inline asm
	// begin inline asm
	{add.f16 %rs78316,%rs78292,%rs78313;
}
	// end inline asm
	// begin inline asm
	{mul.f16 %rs78319,%rs78298,%rs78304;
}
	// end inline asm
	// begin inline asm
	{add.f16 %rs78322,%rs78298,%rs78319;
}
	// end inline asm
	// begin inline asm
	{mul.f16 %rs78325,%rs78304,%rs78310;
}
	// end inline asm
	// begin inline asm
	{add.f16 %rs78328,%rs78304,%rs78325;
}
	// end inline asm
	// begin inline asm
	{mul.f16 %rs78331,%rs78310,%rs78316;
}
	// end inline asm
	// begin inline asm
	{add.f16 %rs78334,%rs78310,%rs78331;
}
	// end inline asm
	// begin inline asm
	{mul.f16 %rs78337,%rs78316,%rs78322;
}
	// end inline asm
	// begin inline asm
	{add.f16 %rs78340,%rs78316,%rs78337;
}
	// end inline asm
	// begin inline asm
	{mul.f16 %rs78343,%rs78322,%rs78328;
}
	// end inline asm
	// begin inline asm
	{add.f16 %rs78346,%rs78322,%rs78343;
}
	// end inline asm
	// begin inline asm
	{mul.f16 %rs78349,%rs78328,%rs78334;
}
	// end inline asm
	// begin inline asm
	{add.f16 %rs78352,%rs78328,%rs78349;
}
	// end inline asm
	// begin inline asm
	{mul.f16 %rs78355,%rs78334,%rs78340;
}
	// end inline asm
	// begin inline asm
	{add.f16 %rs78358,%rs78334,%rs78355;
}
	// end inline asm
	// begin inline asm
	{mul.f16 %rs78361,%rs78340,%rs78346;
}
	// end inline asm
	// begin inline asm
	{add.f16 %rs78364,%rs78340,%rs78361;
}
	// end inline asm
	// begin inline asm
	{mul.f16 %rs78367,%rs78346,%rs78352;
}
	// end inline asm
	// begin inline asm
	{add.f16 %rs78370,%rs78346,%rs78367;
}
	// end inline asm
	// begin inline asm
	{mul.f16 %rs78373,%rs78352,%rs78358;
}
	// end inline asm
	// begin inline asm
	{add.f16 %rs78376,%rs78352,%rs78373;
}
	// end inline asm
	// begin inline asm
	{mul.f16 %rs78379,%rs78358,%rs78364;
}
	// end inline asm
	// begin inline asm
	{add.f16 %rs78382,%rs78358,%rs78379;
}
	// end inline asm
	// begin inline asm
	{mul.f16 %rs78385,%rs78364,%rs78370;
}
	// end inline asm
	// begin inline asm
	{add.f16 %rs78388,%rs78364,%rs78385;
}
	// end inline asm
	// begin inline asm
	{mul.f16 %rs78391,%rs78370,%rs78376;
}
	// end inline asm
	// begin inline asm
	{add.f16 %rs78394,%rs78370,%rs78391;
}
	// end inline asm
	// begin inline asm
	{mul.f16 %rs78397,%rs78376,%rs78382;
}
	// end inline asm
	// begin inline asm
	{add.f16 %rs78400,%rs78376,%rs78397;
}
	// end inline asm
	// begin inline asm
	{mul.f16 %rs78403,%rs78382,%rs78388;
}
	// end inline asm
	// begin inline asm
	{add.f16 %rs78406,%rs78382,%rs78403;
}
	// end inline asm
	// begin inline asm
	{mul.f16 %rs78409,%rs78388,%rs78394;
}
	// end inline asm
	// begin inline asm
	{add.f16 %rs78412,%rs78388,%rs78409;
}
	// end inline asm
	// begin inline asm
	{mul.f16 %rs78415,%rs78394,%rs78400;
}
	// end inline asm
	// begin inline asm
	{add.f16 %rs78418,%rs78394,%rs78415;
}
	// end inline asm
	// begin inline asm
	{mul.f16 %rs78421,%rs78400,%rs78406;
}
	// end inline asm
	// begin inline asm
	{add.f16 %rs78424,%rs78400,%rs78421;
}
	// end inline asm
	// begin inline asm
	{mul.f16 %rs78427,%rs78406,%rs78412;
}
	// end inline asm
	// begin inline asm
	{add.f16 %rs78430,%rs78406,%rs78427;
}
	// end inline asm
	// begin inline asm
	{mul.f16 %rs78433,%rs78412,%rs78418;
}
	// end inline asm
	// begin inline asm
	{add.f16 %rs78436,%rs78412,%rs78433;
}
	// end inline asm
	// begin inline asm
	{mul.f16 %rs78439,%rs78418,%rs78424;
}
	// end inline asm
	// begin inline asm
	{add.f16 %rs78442,%rs78418,%rs78439;
}
	// end inline asm
	// begin inline asm
	{mul.f16 %rs78445,%rs78424,%rs78430;
}
	// end inline asm
	// begin inline asm
	{add.f16 %rs78448,%rs78424,%rs78445;
}
	// end inline asm
	// begin inline asm
	{mul.f16 %rs78451,%rs78430,%rs78436;
}
	// end inline asm
	// begin inline asm
	{add.f16 %rs78454,%rs78430,%rs78451;
}
	// end inline asm
	// begin inline asm
	{mul.f16 %rs78457,%rs78436,%rs78442;
}
	// end inline asm
	// begin inline asm
	{add.f16 %rs78460,%rs78436,%rs78457;
}
	// end inline asm
	// begin inline asm
	{mul.f16 %rs78463,%rs78442,%rs78448;
}
	// end inline asm
	// begin inline asm
	{add.f16 %rs78466,%rs78442,%rs78463;
}
	// end inline asm
	// begin inline asm
	{mul.f16 %rs78469,%rs78448,%rs78454;
}
	// end inline asm
	// begin inline asm
	{add.f16 %rs78472,%rs78448,%rs78469;
}
	// end inline asm
	// begin inline asm
	{mul.f16 %rs78475,%rs78454,%rs78460;
}
	// end inline asm
	// begin inline asm
	{add.f16 %rs78478,%rs78454,%rs78475;
}
	// end inline asm
	// begin inline asm
	{mul.f16 %rs78481,%rs78460,%rs78466;
}
	// end inline asm
	// begin inline asm
	{add.f16 %rs78484,%rs78460,%rs78481;
}
	// end inline asm
	// begin inline asm
	{mul.f16 %rs78487,%rs78466,%rs78472;
}
	// end inline asm
	// begin inline asm
	{add.f16 %rs78490,%rs78466,%rs78487;
}
	// end inline asm
	// begin inline asm
	{mul.f16 %rs78493,%rs78472,%rs78478;
}
	// end inline asm
	// begin inline asm
	{add.f16 %rs78496,%rs78472,%rs78493;
}
	// end inline asm
	// begin inline asm
	{mul.f16 %rs78499,%rs78478,%rs78484;
}
	// end inline asm
	// begin inline asm
	{add.f16 %rs78502,%rs78478,%rs78499;
}
	// end inline asm
	// begin inline asm
	{mul.f16 %rs78505,%rs78484,%rs78490;
}
	// end inline asm
	// begin inline asm
	{add.f16 %rs78508,%rs78484,%rs78505;
}
	// end inline asm
	// begin inline asm
	{mul.f16 %rs78511,%rs78490,%rs78496;
}
	// end inline asm
	// begin inline asm
	{add.f16 %rs78514,%rs78490,%rs78511;
}
	// end inline asm
	// begin inline asm
	{mul.f16 %rs78517,%rs78496,%rs78502;
}
	// end inline asm
	// begin inline asm
	{add.f16 %rs78520,%rs78496,%rs78517;
}
	// end inline asm
	// begin inline asm
	{mul.f16 %rs78523,%rs78502,%rs78508;
}
	// end inline asm
	// begin inline asm
	{add.f16 %rs78526,%rs78502,%rs78523;
}
	// end inline asm
	// begin inline asm
	{mul.f16 %rs78529,%rs78508,%rs78514;
}
	// end inline asm
	// begin inline asm
	{add.f16 %rs78532,%rs78508,%rs78529;
}
	// end inline asm
	// begin inline asm
	{mul.f16 %rs78535,%rs78514,%rs78520;
}
	// end inline asm
	// begin inline asm
	{add.f16 %rs78538,%rs78514,%rs78535;
}
	// end inline asm
	// begin inline asm
	{mul.f16 %rs78541,%rs78520,%rs78526;
}
	// end inline asm
	// begin inline asm
	{add.f16 %rs78544,%rs78520,%rs78541;
}
	// end inline asm
	// begin inline asm
	{mul.f16 %rs78547,%rs78526,%rs78532;
}
	// end inline asm
	// begin inline asm
	{add.f16 %rs78550,%rs78526,%rs78547;
}
	// end inline asm
	// begin inline asm
	{mul.f16 %rs78553,%rs78532,%rs78538;
}
	// end inline asm
	// begin inline asm
	{add.f16 %rs78556,%rs78532,%rs78553;
}
	// end inline asm
	// begin inline asm
	{mul.f16 %rs78559,%rs78538,%rs78544;
}
	// end inline asm
	// begin inline asm
	{add.f16 %rs78562,%rs78538,%rs78559;
}
	// end inline asm
	// begin inline asm
	{mul.f16 %rs78565,%rs78544,%rs78550;
}
	// end inline asm
	// begin inline asm
	{add.f16 %rs78568,%rs78544,%rs78565;
}
	// end inline asm
	// begin inline asm
	{mul.f16 %rs78571,%rs78550,%rs78556;
}
	// end inline asm
	// begin inline asm
	{add.f16 %rs78574,%rs78550,%rs78571;
}
	// end inline asm
	// begin inline asm
	{mul.f16 %rs78577,%rs78556,%rs78562;
}
	// end inline asm
	// begin inline asm
	{add.f16 %rs78580,%rs78556,%rs78577;
}
	// end inline asm
	// begin inline asm
	{mul.f16 %rs78583,%rs78562,%rs78568;
}
	// end inline asm
	// begin inline asm
	{add.f16 %rs78586,%rs78562,%rs78583;
}
	// end inline asm
	// begin inline asm
	{mul.f16 %rs78589,%rs78568,%rs78574;
}
	// end inline asm
	// begin inline asm
	{add.f16 %rs78592,%rs78568,%rs78589;
}
	// end inline asm
	// begin inline asm
	{mul.f16 %rs78595,%rs78574,%rs78580;
}
	// end inline asm
	// begin inline asm
	{add.f16 %rs78598,%rs78574,%rs78595;
}
	// end inline asm
	// begin inline asm
	{mul.f16 %rs78601,%rs78580,%rs78586;
}
	// end inline asm
	// begin inline asm
	{add.f16 %rs78604,%rs78580,%rs78601;
}
	// end inline asm
	// begin inline asm
	{mul.f16 %rs78607,%rs78586,%rs78592;
}
	// end inline asm
	// begin inline asm
	{add.f16 %rs78610,%rs78586,%rs78607;
}
	// end inline asm
	// begin inline asm
	{mul.f16 %rs78613,%rs78592,%rs78598;
}
	// end inline asm
	// begin inline asm
	{add.f16 %rs78616,%rs78592,%rs78613;
}
	// end inline asm
	// begin inline asm
	{mul.f16 %rs78619,%rs78598,%rs78604;
}
	// end inline asm
	// begin inline asm
	{add.f16 %rs78622,%rs78598,%rs78619;
}
	// end inline asm
	// begin inline asm
	{mul.f16 %rs78625,%rs78604,%rs78610;
}
	// end inline asm
	// begin inline asm
	{add.f16 %rs78628,%rs78604,%rs78625;
}
	// end inline asm
	// begin inline asm
	{mul.f16 %rs78631,%rs78610,%rs78616;
}
	// end inline asm
	// begin inline asm
	{add.f16 %rs78634,%rs78610,%rs78631;
}
	// end inline asm
	// begin inline asm
	{mul.f16 %rs78637,%rs78616,%rs78622;
}
	// end inline asm
	// begin inline asm
	{add.f16 %rs78640,%rs78616,%rs78637;
}
	// end inline asm
	// begin inline asm
	{mul.f16 %rs78643,%rs78622,%rs78628;
}
	// end inline asm
	// begin inline asm
	{add.f16 %rs78646,%rs78622,%rs78643;
}
	// end inline asm
	// begin inline asm
	{mul.f16 %rs78649,%rs78628,%rs78634;
}
	// end inline asm
	// begin inline asm
	{add.f16 %rs78652,%rs78628,%rs78649;
}
	// end inline asm
	// begin inline asm
	{mul.f16 %rs78655,%rs78634,%rs78640;
}
	// end inline asm
	// begin inline asm
	{add.f16 %rs78658,%rs78634,%rs78655;
}
	// end inline asm
	// begin inline asm
	{mul.f16 %rs78661,%rs78640,%rs78646;
}
	// end inline asm
	// begin inline asm
	{add.f16 %rs78664,%rs78640,%rs78661;
}
	// end inline asm
	// begin inline asm
	{mul.f16 %rs78667,%rs78646,%rs78652;
}
	// end inline asm
	// begin inline asm
	{add.f16 %rs78670,%rs78646,%rs78667;
}
	// end inline asm
	// begin inline asm
	{mul.f16 %rs78673,%rs78652,%rs78658;
}
	// end inline asm
	// begin inline asm
	{add.f16 %rs78676,%rs78652,%rs78673;
}
	// end inline asm
	// begin inline asm
	{mul.f16 %rs78679,%rs78658,%rs78664;
}
	// end inline asm
	// begin inline asm
	{add.f16 %rs78682,%rs78658,%rs78679;
}
	// end inline asm
	// begin inline asm
	{mul.f16 %rs78685,%rs78664,%rs78670;
}
	// end inline asm
	// begin inline asm
	{add.f16 %rs78688,%rs78664,%rs78685;
}
	// end inline asm
	// begin inline asm
	{mul.f16 %rs78691,%rs78670,%rs78676;
}
	// end inline asm
	// begin inline asm
	{add.f16 %rs78694,%rs78670,%rs78691;
}
	// end inline asm
	// begin inline asm
	{mul.f16 %rs78697,%rs78676,%rs78682;
}
	// end inline asm
	// begin inline asm
	{add.f16 %rs78700,%rs78676,%rs78697;
}
	// end inline asm
	// begin inline asm
	{mul.f16 %rs78703,%rs78682,%rs78688;
}
	// end inline asm
	// begin inline asm
	{add.f16 %rs78706,%rs78682,%rs78703;
}
	// end inline asm
	// begin inline asm
	{mul.f16 %rs78709,%rs78688,%rs78694;
}
	// end inline asm
	// begin inline asm
	{add.f16 %rs78712,%rs78688,%rs78709;
}
	// end inline asm
	// begin inline asm
	{mul.f16 %rs78715,%rs78694,%rs78700;
}
	// end inline asm
	// begin inline asm
	{add.f16 %rs78718,%rs78694,%rs78715;
}
	// end inline asm
	// begin inline asm
	{mul.f16 %rs78721,%rs78700,%rs78706;
}
	// end inline asm
	// begin inline asm
	{add.f16 %rs78724,%rs78700,%rs78721;
}
	// end inline asm
	// begin inline asm
	{mul.f16 %rs78727,%rs78706,%rs78712;
}
	// end inline asm
	// begin inline asm
	{add.f16 %rs78730,%rs78706,%rs78727;
}
	// end inline asm
	// begin inline asm
	{mul.f16 %rs78733,%rs78712,%rs78718;
}
	// end inline asm
	// begin inline asm
	{add.f16 %rs78736,%rs78712,%rs78733;
}
	// end inline asm
	// begin inline asm
	{mul.f16 %rs78739,%rs78718,%rs78724;
}
	// end inline asm
	// begin inline asm
	{add.f16 %rs78742,%rs78718,%rs78739;
}
	// end inline asm
	// begin inline asm
	{mul.f16 %rs78745,%rs78724,%rs78730;
}
	// end inline asm
	// begin inline asm
	{add.f16 %rs78748,%rs78724,%rs78745;
}
	// end inline asm
	// begin inline asm
	{mul.f16 %rs78751,%rs78730,%rs78736;
}
	// end inline asm
	// begin inline asm
	{add.f16 %rs78754,%rs78730,%rs78751;
}
	// end inline asm
	// begin inline asm
	{mul.f16 %rs78757,%rs78736,%rs78742;
}
	// end inline asm
	// begin inline asm
	{add.f16 %rs78760,%rs78736,%rs78757;
}
	// end inline asm
	// begin inline asm
	{mul.f16 %rs78763,%rs78742,%rs78748;
}
	// end inline asm
	// begin inline asm
	{add.f16 %rs78766,%rs78742,%rs78763;
}
	// end inline asm
	// begin inline asm
	{mul.f16 %rs78769,%rs78748,%rs78754;
}
	// end inline asm
	// begin inline asm
	{add.f16 %rs78772,%rs78748,%rs78769;
}
	// end inline asm
	// begin inline asm
	{mul.f16 %rs78775,%rs78754,%rs78760;
}
	// end inline asm
	// begin inline asm
	{add.f16 %rs78778,%rs78754,%rs78775;
}
	// end inline asm
	// begin inline asm
	{mul.f16 %rs78781,%rs78760,%rs78766;
}
	// end inline asm
	// begin inline asm
	{add.f16 %rs78784,%rs78760,%rs78781;
}
	// end inline asm
	// begin inline asm
	{mul.f16 %rs78787,%rs78766,%rs78772;
}
	// end inline asm
	// begin inline asm
	{add.f16 %rs78790,%rs78766,%rs78787;
}
	// end inline asm
	// begin inline asm
	{mul.f16 %rs78793,%rs78772,%rs78778;
}
	// end inline asm
	// begin inline asm
	{add.f16 %rs78796,%rs78772,%rs78793;
}
	// end inline asm
	// begin inline asm
	{mul.f16 %rs78799,%rs78778,%rs78784;
}
	// end inline asm
	// begin inline asm
	{add.f16 %rs78802,%rs78778,%rs78799;
}
	// end inline asm
	// begin inline asm
	{mul.f16 %rs78805,%rs78784,%rs78790;
}
	// end inline asm
	// begin inline asm
	{add.f16 %rs78808,%rs78784,%rs78805;
}
	// end inline asm
	// begin inline asm
	{mul.f16 %rs78811,%rs78790,%rs78796;
}
	// end inline asm
	// begin inline asm
	{add.f16 %rs78814,%rs78790,%rs78811;
}
	// end inline asm
	// begin inline asm
	{mul.f16 %rs78817,%rs78796,%rs78802;
}
	// end inline asm
	// begin inline asm
	{add.f16 %rs78820,%rs78796,%rs78817;
}
	// end inline asm
	// begin inline asm
	{mul.f16 %rs78823,%rs78802,%rs78808;
}
	// end inline asm
	// begin inline asm
	{add.f16 %rs78826,%rs78802,%rs78823;
}
	// end inline asm
	// begin inline asm
	{mul.f16 %rs78829,%rs78808,%rs78814;
}
	// end inline asm
	// begin inline asm
	{add.f16 %rs78832,%rs78808,%rs78829;
}
	// end inline asm
	// begin inline asm
	{mul.f16 %rs78835,%rs78814,%rs78820;
}
	// end inline asm
	// begin inline asm
	{add.f16 %rs78838,%rs78814,%rs78835;
}
	// end inline asm
	// begin inline asm
	{mul.f16 %rs78841,%rs78820,%rs78826;
}
	// end inline asm
	// begin inline asm
	{add.f16 %rs78844,%rs78820,%rs78841;
}
	// end inline asm
	// begin inline asm
	{mul.f16 %rs78847,%rs78826,%rs78832;
}
	// end inline asm
	// begin inline asm
	{add.f16 %rs78850,%rs78826,%rs78847;
}
	// end inline asm
	// begin inline asm
	{mul.f16 %rs78853,%rs78832,%rs78838;
}
	// end inline asm
	// begin inline asm
	{add.f16 %rs78856,%rs78832,%rs78853;
}
	// end inline asm
	// begin inline asm
	{mul.f16 %rs78859,%rs78838,%rs78844;
}
	// end inline asm
	// begin inline asm
	{add.f16 %rs78862,%rs78838,%rs78859;
}
	// end inline asm
	// begin inline asm
	{mul.f16 %rs78865,%rs78844,%rs78850;
}
	// end inline asm
	// begin inline asm
	{add.f16 %rs78868,%rs78844,%rs78865;
}
	// end inline asm
	// begin inline asm
	{mul.f16 %rs78871,%rs78850,%rs78856;
}
	// end inline asm
	// begin inline asm
	{add.f16 %rs78874,%rs78850,%rs78871;
}
	// end inline asm
	// begin inline asm
	{mul.f16 %rs78877,%rs78856,%rs78862;
}
	// end inline asm
	// begin inline asm
	{add.f16 %rs78880,%rs78856,%rs78877;
}
	// end inline asm
	// begin inline asm
	{mul.f16 %rs78883,%rs78862,%rs78868;
}
	// end inline asm
	// begin inline asm
	{add.f16 %rs78886,%rs78862,%rs78883;
}
	// end inline asm
	// begin inline asm
	{mul.f16 %rs78889,%rs78868,%rs78874;
}
	// end inline asm
	// begin inline asm
	{add.f16 %rs78892,%rs78868,%rs78889;
}
	// end inline asm
	// begin inline asm
	{mul.f16 %rs78895,%rs78874,%rs78880;
}
	// end inline asm
	// begin inline asm
	{add.f16 %rs78898,%rs78874,%rs78895;
}
	// end inline asm
	// begin inline asm
	{mul.f16 %rs78901,%rs78880,%rs78886;
}
	// end inline asm
	// begin inline asm
	{add.f16 %rs78904,%rs78880,%rs78901;
}
	// end inline asm
	// begin inline asm
	{mul.f16 %rs78907,%rs78886,%rs78892;
}
	// end inline asm
	// begin inline asm
	{add.f16 %rs78910,%rs78886,%rs78907;
}
	// end inline asm
	// begin inline asm
	{mul.f16 %rs78913,%rs78892,%rs78898;
}
	// end inline asm
	// begin inline asm
	{add.f16 %rs78916,%rs78892,%rs78913;
}
	// end inline asm
	// begin inline asm
	{mul.f16 %rs78919,%rs78898,%rs78904;
}
	// end inline asm
	// begin inline asm
	{add.f16 %rs78922,%rs78898,%rs78919;
}
	// end inline asm
	// begin inline asm
	{mul.f16 %rs78925,%rs78904,%rs78910;
}
	// end inline asm
	// begin inline asm
	{add.f16 %rs78928,%rs78904,%rs78925;
}
	// end inline asm
	// begin inline asm
	{mul.f16 %rs78931,%rs78910,%rs78916;
}
	// end inline asm
	// begin inline asm
	{add.f16 %rs78934,%rs78910,%rs78931;
}
	// end inline asm
	// begin inline asm
	{mul.f16 %rs78937,%rs78916,%rs78922;
}
	// end inline asm
	// begin inline asm
	{add.f16 %rs78940,%rs78916,%rs78937;
}
	// end inline asm
	// begin inline asm
	{mul.f16 %rs78943,%rs78922,%rs78928;
}
	// end inline asm
	// begin inline asm
	{add.f16 %rs78946,%rs78922,%rs78943;
}
	// end inline asm
	// begin inline asm
	{mul.f16 %rs78949,%rs78928,%rs78934;
}
	// end inline asm
	// begin inline asm
	{add.f16 %rs78952,%rs78928,%rs78949;
}
	// end inline asm
	// begin inline asm
	{mul.f16 %rs78955,%rs78934,%rs78940;
}
	// end inline asm
	// begin inline asm
	{add.f16 %rs78958,%rs78934,%rs78955;
}
	// end inline asm
	// begin inline asm
	{mul.f16 %rs78961,%rs78940,%rs78946;
}
	// end inline asm
	// begin inline asm
	{add.f16 %rs78964,%rs78940,%rs78961;
}
	// end inline asm
	// begin inline asm
	{mul.f16 %rs78967,%rs78946,%rs78952;
}
	// end inline asm
	// begin inline asm
	{add.f16 %rs78970,%rs78946,%rs78967;
}
	// end inline asm
	// begin inline asm
	{mul.f16 %rs78973,%rs78952,%rs78958;
}
	// end inline asm
	// begin inline asm
	{add.f16 %rs78976,%rs78952,%rs78973;
}
	// end inline asm
	// begin inline asm
	{mul.f16 %rs78979,%rs78958,%rs78964;
}
	// end inline asm
	// begin inline asm
	{add.f16 %rs78982,%rs78958,%rs78979;
}
	// end inline asm
	// begin inline asm
	{mul.f16 %rs78985,%rs78964,%rs78970;
}
	// end inline asm
	// begin inline asm
	{add.f16 %rs78988,%rs78964,%rs78985;
}
	// end inline asm
	// begin inline asm
	{mul.f16 %rs78991,%rs78970,%rs78976;
}
	// end inline asm
	// begin inline asm
	{add.f16 %rs78994,%rs78970,%rs78991;
}
	// end inline asm
	// begin inline asm
	{mul.f16 %rs78997,%rs78976,%rs78982;
}
	// end inline asm
	// begin inline asm
	{add.f16 %rs79000,%rs78976,%rs78997;
}
	// end inline asm
	// begin inline asm
	{mul.f16 %rs79003,%rs78982,%rs78988;
}
	// end inline asm
	// begin inline asm
	{add.f16 %rs79006,%rs78982,%rs79003;
}
	// end inline asm
	// begin inline asm
	{mul.f16 %rs79009,%rs78988,%rs78994;
}
	// end inline asm
	// begin inline asm
	{add.f16 %rs79012,%rs78988,%rs79009;
}
	// end inline asm
	// begin inline asm
	{mul.f16 %rs79015,%rs78994,%rs79000;
}
	// end inline asm
	// begin inline asm
	{add.f16 %rs79018,%rs78994,%rs79015;
}
	// end inline asm
	// begin inline asm
	{mul.f16 %rs79021,%rs79000,%rs79006;
}
	// end inline asm
	// begin inline asm
	{add.f16 %rs79024,%rs79000,%rs79021;
}
	// end inline asm
	// begin inline asm
	{mul.f16 %rs79027,%rs79006,%rs79012;
}
	// end inline asm
	// begin inline asm
	{add.f16 %rs79030,%rs79006,%rs79027;
}
	// end inline asm
	// begin inline asm
	{mul.f16 %rs79033,%rs79012,%rs79018;
}
	// end inline asm
	// begin inline asm
	{add.f16 %rs79036,%rs79012,%rs79033;
}
	// end inline asm
	// begin inline asm
	{mul.f16 %rs79039,%rs79018,%rs79024;
}
	// end inline asm
	// begin inline asm
	{add.f16 %rs79042,%rs79018,%rs79039;
}
	// end inline asm
	// begin inline asm
	{mul.f16 %rs79045,%rs79024,%rs79030;
}
	// end inline asm
	// begin inline asm
	{add.f16 %rs79048,%rs79024,%rs79045;
}
	// end inline asm
	// begin inline asm
	{mul.f16 %rs79051,%rs79030,%rs79036;
}
	// end inline asm
	// begin inline asm
	{add.f16 %rs79054,%rs79030,%rs79051;
}
	// end inline asm
	// begin inline asm
	{mul.f16 %rs79057,%rs79036,%rs79042;
}
	// end inline asm
	// begin inline asm
	{add.f16 %rs79060,%rs79036,%rs79057;
}
	// end inline asm
	// begin inline asm
	{mul.f16 %rs79063,%rs79042,%rs79048;
}
	// end inline asm
	// begin inline asm
	{add.f16 %rs79066,%rs79042,%rs79063;
}
	// end inline asm
	// begin inline asm
	{mul.f16 %rs79069,%rs79048,%rs79054;
}
	// end inline asm
	// begin inline asm
	{add.f16 %rs79072,%rs79048,%rs79069;
}
	// end inline asm
	// begin inline asm
	{mul.f16 %rs79075,%rs79054,%rs79060;
}
	// end inline asm
	// begin inline asm
	{add.f16 %rs79078,%rs79054,%rs79075;
}
	// end inline asm
	// begin inline asm
	{mul.f16 %rs79081,%rs79060,%rs79066;
}
	// end inline asm
	// begin inline asm
	{add.f16 %rs79084,%rs79060,%rs79081;
}
	// end inline asm
	// begin inline asm
	{mul.f16 %rs79087,%rs79066,%rs79072;
}
	// end inline asm
	// begin inline asm
	{add.f16 %rs79090,%rs79066,%rs79087;
}
	// end inline asm
	// begin inline asm
	{mul.f16 %rs79093,%rs79072,%rs79078;
}
	// end inline asm
	// begin inline asm
	{add.f16 %rs79096,%rs79072,%rs79093;
}
	// end inline asm
	// begin inline asm
	{mul.f16 %rs79099,%rs79078,%rs79084;
}
	// end inline asm
	// begin inline asm
	{add.f16 %rs79102,%rs79078,%rs79099;
}
	// end inline asm
	// begin inline asm
	{mul.f16 %rs79105,%rs79084,%rs79090;
}
	// end inline asm
	// begin inline asm
	{add.f16 %rs79108,%rs79084,%rs79105;
}
	// end inline asm
	// begin inline asm
	{mul.f16 %rs79111,%rs79090,%rs79096;
}
	// end inline asm
	// begin inline asm
	{add.f16 %rs79114,%rs79090,%rs79111;
}
	// end inline asm
	// begin inline asm
	{mul.f16 %rs79117,%rs79096,%rs79102;
}
	// end inline asm
	// begin inline asm
	{add.f16 %rs79120,%rs79096,%rs79117;
}
	// end inline asm
	// begin inline asm
	{mul.f16 %rs79123,%rs79102,%rs79108;
}
	// end inline asm
	// begin inline asm
	{add.f16 %rs79126,%rs79102,%rs79123;
}
	// end inline asm
	// begin inline asm
	{mul.f16 %rs79129,%rs79108,%rs79114;
}
	// end inline asm
	// begin inline asm
	{add.f16 %rs79132,%rs79108,%rs79129;
}
	// end inline asm
	// begin inline asm
	{mul.f16 %rs79135,%rs79114,%rs79120;
}
	// end inline asm
	// begin inline asm
	{add.f16 %rs79138,%rs79114,%rs79135;
}
	// end inline asm
	// begin inline asm
	{mul.f16 %rs79141,%rs79120,%rs79126;
}
	// end inline asm
	// begin inline asm
	{add.f16 %rs79144,%rs79120,%rs79141;
}
	// end inline asm
	// begin inline asm
	{mul.f16 %rs79147,%rs79126,%rs79132;
}
	// end inline asm
	// begin inline asm
	{add.f16 %rs79150,%rs79126,%rs79147;
}
	// end inline asm
	// begin inline asm
	{mul.f16 %rs79153,%rs79132,%rs79138;
}
	// end inline asm
	// begin inline asm
	{add.f16 %rs79156,%rs79132,%rs79153;
}
	// end inline asm
	// begin inline asm
	{mul.f16 %rs79159,%rs79138,%rs79144;
}
	// end inline asm
	// begin inline asm
	{add.f16 %rs79162,%rs79138,%rs79159;
}
	// end inline asm
	// begin inline asm
	{mul.f16 %rs79165,%rs79144,%rs79150;
}
	// end inline asm
	// begin inline asm
	{add.f16 %rs79168,%rs79144,%rs79165;
}
	// end inline asm
	// begin inline asm
	{mul.f16 %rs79171,%rs79150,%rs79156;
}
	// end inline asm
	// begin inline asm
	{add.f16 %rs79174,%rs79150,%rs79171;
}
	// end inline asm
	// begin inline asm
	{mul.f16 %rs79177,%rs79156,%rs79162;
}
	// end inline asm
	// begin inline asm
	{add.f16 %rs79180,%rs79156,%rs79177;
}
	// end inline asm
	// begin inline asm
	{mul.f16 %rs79183,%rs79162,%rs79168;
}
	// end inline asm
	// begin inline asm
	{add.f16 %rs79186,%rs79162,%rs79183;
}
	// end inline asm
	// begin inline asm
	{mul.f16 %rs79189,%rs79168,%rs79174;
}
	// end inline asm
	// begin inline asm
	{add.f16 %rs79192,%rs79168,%rs79189;
}
	// end inline asm
	// begin inline asm
	{mul.f16 %rs79195,%rs79174,%rs79180;
}
	// end inline asm
	// begin inline asm
	{add.f16 %rs79198,%rs79174,%rs79195;
}
	// end inline asm
	// begin inline asm
	{mul.f16 %rs79201,%rs79180,%rs79186;
}
	// end inline asm
	// begin inline asm
	{add.f16 %rs79204,%rs79180,%rs79201;
}
	// end inline asm
	// begin inline asm
	{mul.f16 %rs79207,%rs79186,%rs79192;
}
	// end inline asm
	// begin inline asm
	{add.f16 %rs79210,%rs79186,%rs79207;
}
	// end inline asm
	// begin inline asm
	{mul.f16 %rs79213,%rs79192,%rs79198;
}
	// end inline asm
	// begin inline asm
	{add.f16 %rs79216,%rs79192,%rs79213;
}
	// end inline asm
	// begin inline asm
	{mul.f16 %rs79219,%rs79198,%rs79204;
}
	// end inline asm
	// begin inline asm
	{add.f16 %rs79222,%rs79198,%rs79219;
}
	// end inline asm
	// begin inline asm
	{mul.f16 %rs79225,%rs79204,%rs79210;
}
	// end inline asm
	// begin inline asm
	{add.f16 %rs79228,%rs79204,%rs79225;
}
	// end inline asm
	// begin inline asm
	{mul.f16 %rs79231,%rs79210,%rs79216;
}
	// end inline asm
	// begin inline asm
	{add.f16 %rs79234,%rs79210,%rs79231;
}
	// end inline asm
	// begin inline asm
	{mul.f16 %rs79237,%rs79216,%rs79222;
}
	// end inline asm
	// begin inline asm
	{add.f16 %rs79240,%rs79216,%rs79237;
}
	// end inline asm
	// begin inline asm
	{mul.f16 %rs79243,%rs79222,%rs79228;
}
	// end inline asm
	// begin inline asm
	{add.f16 %rs79246,%rs79222,%rs79243;
}
	// end inline asm
	// begin inline asm
	{mul.f16 %rs79249,%rs79228,%rs79234;
}
	// end inline asm
	// begin inline asm
	{add.f16 %rs79252,%rs79228,%rs79249;
}
	// end inline asm
	// begin inline asm
	{mul.f16 %rs79255,%rs79234,%rs79240;
}
	// end inline asm
	// begin inline asm
	{add.f16 %rs79258,%rs79234,%rs79255;
}
	// end inline asm
	// begin inline asm
	{mul.f16 %rs79261,%rs79240,%rs79246;
}
	// end inline asm
	// begin inline asm
	{add.f16 %rs79264,%rs79240,%rs79261;
}
	// end inline asm
	// begin inline asm
	{mul.f16 %rs79267,%rs79246,%rs79252;
}
	// end inline asm
	// begin inline asm
	{add.f16 %rs79270,%rs79246,%rs79267;
}
	// end inline asm
	// begin inline asm
	{mul.f16 %rs79273,%rs79252,%rs79258;
}
	// end inline asm
	// begin inline asm
	{add.f16 %rs79276,%rs79252,%rs79273;
}
	// end inline asm
	// begin inline asm
	{mul.f16 %rs79279,%rs79258,%rs79264;
}
	// end inline asm
	// begin inline asm
	{add.f16 %rs79282,%rs79258,%rs79279;
}
	// end inline asm
	// begin inline asm
	{mul.f16 %rs79285,%rs79264,%rs79270;
}
	// end inline asm
	// begin inline asm
	{add.f16 %rs79288,%rs79264,%rs79285;
}
	// end inline asm
	// begin inline asm
	{mul.f16 %rs79291,%rs79270,%rs79276;
}
	// end inline asm
	// begin inline asm
	{add.f16 %rs79294,%rs79270,%rs79291;
}
	// end inline asm
	// begin inline asm
	{mul.f16 %rs79297,%rs79276,%rs79282;
}
	// end inline asm
	// begin inline asm
	{add.f16 %rs79300,%rs79276,%rs79297;
}
	// end inline asm
	// begin inline asm
	{mul.f16 %rs79303,%rs79282,%rs79288;
}
	// end inline asm
	// begin inline asm
	{add.f16 %rs79306,%rs79282,%rs79303;
}
	// end inline asm
	// begin inline asm
	{mul.f16 %rs79309,%rs79288,%rs79294;
}
	// end inline asm
	// begin inline asm
	{add.f16 %rs79312,%rs79288,%rs79309;
}
	// end inline asm
	// begin inline asm
	{mul.f16 %rs79315,%rs79294,%rs79300;
}
	// end inline asm
	// begin inline asm
	{add.f16 %rs79318,%rs79294,%rs79315;
}
	// end inline asm
	// begin inline asm
	{mul.f16 %rs79321,%rs79300,%rs79306;
}
	// end inline asm
	// begin inline asm
	{add.f16 %rs79324,%rs79300,%rs79321;
}
	// end inline asm
	// begin inline asm
	{mul.f16 %rs79327,%rs79306,%rs79312;
}
	// end inline asm
	// begin inline asm
	{add.f16 %rs79330,%rs79306,%rs79327;
}
	// end inline asm
	// begin inline asm
	{mul.f16 %rs79333,%rs79312,%rs79318;
}
	// end inline asm
	// begin inline asm
	{add.f16 %rs79336,%rs79312,%rs79333;
}
	// end inline asm
	// begin inline asm
	{mul.f16 %rs79339,%rs79318,%rs79324;
}
	// end inline asm
	// begin inline asm
	{add.f16 %rs79342,%rs79318,%rs79339;
}
	// end inline asm
	// begin inline asm
	{mul.f16 %rs79345,%rs79324,%rs79330;
}
	// end inline asm
	// begin inline asm
	{add.f16 %rs79348,%rs79324,%rs79345;
}
	// end inline asm
	// begin inline asm
	{mul.f16 %rs79351,%rs79330,%rs79336;
}
	// end inline asm
	// begin inline asm
	{add.f16 %rs79354,%rs79330,%rs79351;
}
	// end inline asm
	// begin inline asm
	{mul.f16 %rs79357,%rs79336,%rs79342;
}
	// end inline asm
	// begin inline asm
	{add.f16 %rs79360,%rs79336,%rs79357;
}
	// end inline asm
	// begin inline asm
	{mul.f16 %rs79363,%rs79342,%rs79348;
}
	// end inline asm
	// begin inline asm
	{add.f16 %rs79366,%rs79342,%rs79363;
}
	// end inline asm
	// begin inline asm
	{mul.f16 %rs79369,%rs79348,%rs79354;
}
	// end inline asm
	// begin inline asm
	{add.f16 %rs79372,%rs79348,%rs79369;
}
	// end inline asm
	// begin inline asm
	{mul.f16 %rs79375,%rs79354,%rs79360;
}
	// end inline asm
	// begin inline asm
	{add.f16 %rs79378,%rs79354,%rs79375;
}
	// end inline asm
	// begin inline asm
	{mul.f16 %rs79381,%rs79360,%rs79366;
}
	// end inline asm
	// begin inline asm
	{add.f16 %rs79384,%rs79360,%rs79381;
}
	// end inline asm
	// begin inline asm
	{mul.f16 %rs79387,%rs79366,%rs79372;
}
	// end inline asm
	// begin inline asm
	{add.f16 %rs79390,%rs79366,%rs79387;
}
	// end inline asm
	// begin inline asm
	{mul.f16 %rs79393,%rs79372,%rs79378;
}
	// end inline asm
	// begin inline asm
	{add.f16 %rs79396,%rs79372,%rs79393;
}
	// end inline asm
	// begin inline asm
	{mul.f16 %rs79399,%rs79378,%rs79384;
}
	// end inline asm
	// begin inline asm
	{add.f16 %rs79402,%rs79378,%rs79399;
}
	// end inline asm
	// begin inline asm
	{mul.f16 %rs79405,%rs79384,%rs79390;
}
	// end inline asm
	// begin inline asm
	{add.f16 %rs79408,%rs79384,%rs79405;
}
	// end inline asm
	// begin inline asm
	{mul.f16 %rs79411,%rs79390,%rs79396;
}
	// end inline asm
	// begin inline asm
	{add.f16 %rs79414,%rs79390,%rs79411;
}
	// end inline asm
	// begin inline asm
	{mul.f16 %rs79417,%rs79396,%rs79402;
}
	// end inline asm
	// begin inline asm
	{add.f16 %rs79420,%rs79396,%rs79417;
}
	// end inline asm
	// begin inline asm
	{mul.f16 %rs79423,%rs79402,%rs79408;
}
	// end inline asm
	// begin inline asm
	{add.f16 %rs79426,%rs79402,%rs79423;
}
	// end inline asm
	// begin inline asm
	{mul.f16 %rs79429,%rs79408,%rs79414;
}
	// end inline asm
	// begin inline asm
	{add.f16 %rs79432,%rs79408,%rs79429;
}
	// end inline asm
	// begin inline asm
	{mul.f16 %rs79435,%rs79414,%rs79420;
}
	// end inline asm
	// begin inline asm
	{add.f16 %rs79438,%rs79414,%rs79435;
}
	// end inline asm
	// begin inline asm
	{mul.f16 %rs79441,%rs79420,%rs79426;
}
	// end inline asm
	// begin inline asm
	{add.f16 %rs79444,%rs79420,%rs79441;
}
	// end inline asm
	// begin inline asm
	{mul.f16 %rs79447,%rs79426,%rs79432;
}
	// end inline asm
	// begin inline asm
	{add.f16 %rs79450,%rs79426,%rs79447;
}
	// end inline asm
	// begin inline asm
	{mul.f16 %rs79453,%rs79432,%rs79438;
}
	// end inline asm
	// begin inline asm
	{add.f16 %rs79456,%rs79432,%rs79453;
}
	// end inline asm
	// begin inline asm
	{mul.f16 %rs79459,%rs79438,%rs79444;
}
	// end inline asm
	// begin inline asm
	{add.f16 %rs79462,%rs79438,%rs79459;
}
	// end inline asm
	// begin inline asm
	{mul.f16 %rs79465,%rs79444,%rs79450;
}
	// end inline asm
	// begin inline asm
	{add.f16 %rs79468,%rs79444,%rs79465;
}
	// end inline asm
	// begin inline asm
	{mul.f16 %rs79471,%rs79450,%rs79456;
}
	// end inline asm
	// begin inline asm
	{add.f16 %rs79474,%rs79450,%rs79471;
}
	// end inline asm
	// begin inline asm
	{mul.f16 %rs79477,%rs79456,%rs79462;
}
	// end inline asm
	// begin inline asm
	{add.f16 %rs79480,%rs79456,%rs79477;
}
	// end inline asm
	// begin inline asm
	{mul.f16 %rs79483,%rs79462,%rs79468;
}
	// end inline asm
	// begin inline asm
	{add.f16 %rs79486,%rs79462,%rs79483;
}
	// end inline asm
	// begin inline asm
	{mul.f16 %rs79489,%rs79468,%rs79474;
}
	// end inline asm
	// begin inline asm
	{add.f16 %rs79492,%rs79468,%rs79489;
}
	// end inline asm
	// begin inline asm
	{mul.f16 %rs79495,%rs79474,%rs79480;
}
	// end inline asm
	// begin inline asm
	{add.f16 %rs79498,%rs79474,%rs79495;
}
	// end inline asm
	// begin inline asm
	{mul.f16 %rs79501,%rs79480,%rs79486;
}
	// end inline asm
	// begin inline asm
	{add.f16 %rs79504,%rs79480,%rs79501;
}
	// end inline asm
	// begin inline asm
	{mul.f16 %rs79507,%rs79486,%rs79492;
}
	// end inline asm
	// begin inline asm
	{add.f16 %rs79510,%rs79486,%rs79507;
}
	// end inline asm
	// begin inline asm
	{mul.f16 %rs79513,%rs79492,%rs79498;
}
	// end inline asm
	// begin inline asm
	{add.f16 %rs79516,%rs79492,%rs79513;
}
	// end inline asm
	// begin inline asm
	{mul.f16 %rs79519,%rs79498,%rs79504;
}
	// end inline asm
	// begin inline asm
	{add.f16 %rs79522,%rs79498,%rs79519;
}
	// end inline asm
	// begin inline asm
	{mul.f16 %rs79525,%rs79504,%rs79510;
}
	// end inline asm
	// begin inline asm
	{add.f16 %rs79528,%rs79504,%rs79525;
}
	// end inline asm
	// begin inline asm
	{mul.f16 %rs79531,%rs79510,%rs79516;
}
	// end inline asm
	// begin inline asm
	{add.f16 %rs79534,%rs79510,%rs79531;
}
	// end inline asm
	// begin inline asm
	{mul.f16 %rs79537,%rs79516,%rs79522;
}
	// end inline asm
	// begin inline asm
	{add.f16 %rs79540,%rs79516,%rs79537;
}
	// end inline asm
	// begin inline asm
	{mul.f16 %rs79543,%rs79522,%rs79528;
}
	// end inline asm
	// begin inline asm
	{add.f16 %rs79546,%rs79522,%rs79543;
}
	// end inline asm
	// begin inline asm
	{mul.f16 %rs79549,%rs79528,%rs79534;
}
	// end inline asm
	// begin inline asm
	{add.f16 %rs79552,%rs79528,%rs79549;
}
	// end inline asm
	// begin inline asm
	{mul.f16 %rs79555,%rs79534,%rs79540;
}
	// end inline asm
	// begin inline asm
	{add.f16 %rs79558,%rs79534,%rs79555;
}
	// end inline asm
	// begin inline asm
	{mul.f16 %rs79561,%rs79540,%rs79546;
}
	// end inline asm
	// begin inline asm
	{add.f16 %rs79564,%rs79540,%rs79561;
}
	// end inline asm
	// begin inline asm
	{mul.f16 %rs79567,%rs79546,%rs79552;
}
	// end inline asm
	// begin inline asm
	{add.f16 %rs79570,%rs79546,%rs79567;
}
	// end inline asm
	// begin inline asm
	{mul.f16 %rs79573,%rs79552,%rs79558;
}
	// end inline asm
	// begin inline asm
	{add.f16 %rs79576,%rs79552,%rs79573;
}
	// end inline asm
	// begin inline asm
	{mul.f16 %rs79579,%rs79558,%rs79564;
}
	// end inline asm
	// begin inline asm
	{add.f16 %rs79582,%rs79558,%rs79579;
}
	// end inline asm
	// begin inline asm
	{mul.f16 %rs79585,%rs79564,%rs79570;
}
	// end inline asm
	// begin inline asm
	{add.f16 %rs79588,%rs79564,%rs79585;
}
	// end inline asm
	// begin inline asm
	{mul.f16 %rs79591,%rs79570,%rs79576;
}
	// end inline asm
	// begin inline asm
	{add.f16 %rs79594,%rs79570,%rs79591;
}
	// end inline asm
	// begin inline asm
	{mul.f16 %rs79597,%rs79576,%rs79582;
}
	// end inline asm
	// begin inline asm
	{add.f16 %rs79600,%rs79576,%rs79597;
}
	// end inline asm
	// begin inline asm
	{mul.f16 %rs79603,%rs79582,%rs79588;
}
	// end inline asm
	// begin inline asm
	{add.f16 %rs79606,%rs79582,%rs79603;
}
	// end inline asm
	// begin inline asm
	{mul.f16 %rs79609,%rs79588,%rs79594;
}
	// end inline asm
	// begin inline asm
	{add.f16 %rs79612,%rs79588,%rs79609;
}
	// end inline asm
	// begin inline asm
	{mul.f16 %rs79615,%rs79594,%rs79600;
}
	// end inline asm
	// begin inline asm
	{add.f16 %rs79618,%rs79594,%rs79615;
}
	// end inline asm
	// begin inline asm
	{mul.f16 %rs79621,%rs79600,%rs79606;
}
	// end inline asm
	// begin inline asm
	{add.f16 %rs79624,%rs79600,%rs79621;
}
	// end inline asm
	// begin inline asm
	{mul.f16 %rs79627,%rs79606,%rs79612;
}
	// end inline asm
	// begin inline asm
	{add.f16 %rs79630,%rs79606,%rs79627;
}
	// end inline asm
	// begin inline asm
	{mul.f16 %rs79633,%rs79612,%rs79618;
}
	// end inline asm
	// begin inline asm
	{add.f16 %rs79636,%rs79612,%rs79633;
}
	// end inline asm
	// begin inline asm
	{mul.f16 %rs79639,%rs79618,%rs79624;
}
	// end inline asm
	// begin inline asm
	{add.f16 %rs79642,%rs79618,%rs79639;
}
	// end inline asm
	// begin inline asm
	{mul.f16 %rs79645,%rs79624,%rs79630;
}
	// end inline asm
	// begin inline asm
	{add.f16 %rs79648,%rs79624,%rs79645;
}
	// end inline asm
	// begin inline asm
	{mul.f16 %rs79651,%rs79630,%rs79636;
}
	// end inline asm
	// begin inline asm
	{add.f16 %rs79654,%rs79630,%rs79651;
}
	// end inline asm
	// begin inline asm
	{mul.f16 %rs79657,%rs79636,%rs79642;
}
	// end inline asm
	// begin inline asm
	{add.f16 %rs79660,%rs79636,%rs79657;
}
	// end inline asm
	// begin inline asm
	{mul.f16 %rs79663,%rs79642,%rs79648;
}
	// end inline asm
	// begin inline asm
	{add.f16 %rs79666,%rs79642,%rs79663;
}
	// end inline asm
	// begin inline asm
	{mul.f16 %rs79669,%rs79648,%rs79654;
}
	// end inline asm
	// begin inline asm
	{add.f16 %rs79672,%rs79648,%rs79669;
}
	// end inline asm
	// begin inline asm
	{mul.f16 %rs79675,%rs79654,%rs79660;
}
	// end inline asm
	// begin inline asm
	{add.f16 %rs79678,%rs79654,%rs79675;
}
	// end inline asm
	// begin inline asm
	{mul.f16 %rs79681,%rs79660,%rs79666;
}
	// end inline asm
	// begin inline asm
	{add.f16 %rs79684,%rs79660,%rs79681;
}
	// end inline asm
	// begin inline asm
	{mul.f16 %rs79687,%rs79666,%rs79672;
}
	// end inline asm
	// begin inline asm
	{add.f16 %rs79690,%rs79666,%rs79687;
}
	// end inline asm
	// begin inline asm
	{mul.f16 %rs79693,%rs79672,%rs79678;
}
	// end inline asm
	// begin inline asm
	{add.f16 %rs79696,%rs79672,%rs79693;
}
	// end inline asm
	// begin inline asm
	{mul.f16 %rs79699,%rs79678,%rs79684;
}
	// end inline asm
	// begin inline asm
	{add.f16 %rs79702,%rs79678,%rs79699;
}
	// end inline asm
	// begin inline asm
	{mul.f16 %rs79705,%rs79684,%rs79690;
}
	// end inline asm
	// begin inline asm
	{add.f16 %rs79708,%rs79684,%rs79705;
}
	// end inline asm
	// begin inline asm
	{mul.f16 %rs79711,%rs79690,%rs79696;
}
	// end inline asm
	// begin inline asm
	{add.f16 %rs79714,%rs79690,%rs79711;
}
	// end inline asm
	// begin inline asm
	{mul.f16 %rs79717,%rs79696,%rs79702;
}
	// end inline asm
	// begin inline asm
	{add.f16 %rs79720,%rs79696,%rs79717;
}
	// end inline asm
	// begin inline asm
	{mul.f16 %rs79723,%rs79702,%rs79708;
}
	// end inline asm
	// begin inline asm
	{add.f16 %rs79726,%rs79702,%rs79723;
}
	// end inline asm
	// begin inline asm
	{mul.f16 %rs79729,%rs79708,%rs79714;
}
	// end inline asm
	// begin inline asm
	{add.f16 %rs79732,%rs79708,%rs79729;
}
	// end inline asm
	// begin inline asm
	{mul.f16 %rs79735,%rs79714,%rs79720;
}
	// end inline asm
	// begin inline asm
	{add.f16 %rs79738,%rs79714,%rs79735;
}
	// end inline asm
	// begin inline asm
	{mul.f16 %rs79741,%rs79720,%rs79726;
}
	// end inline asm
	// begin inline asm
	{add.f16 %rs79744,%rs79720,%rs79741;
}
	// end inline asm
	// begin inline asm
	{mul.f16 %rs79747,%rs79726,%rs79732;
}
	// end inline asm
	// begin inline asm
	{add.f16 %rs79750,%rs79726,%rs79747;
}
	// end inline asm
	// begin inline asm
	{mul.f16 %rs79753,%rs79732,%rs79738;
}
	// end inline asm
	// begin inline asm
	{add.f16 %rs79756,%rs79732,%rs79753;
}
	// end inline asm
	// begin inline asm
	{mul.f16 %rs79759,%rs79738,%rs79744;
}
	// end inline asm
	// begin inline asm
	{add.f16 %rs79762,%rs79738,%rs79759;
}
	// end inline asm
	// begin inline asm
	{mul.f16 %rs79765,%rs79744,%rs79750;
}
	// end inline asm
	// begin inline asm
	{add.f16 %rs79768,%rs79744,%rs79765;
}
	// end inline asm
	// begin inline asm
	{mul.f16 %rs79771,%rs79750,%rs79756;
}
	// end inline asm
	// begin inline asm
	{add.f16 %rs79774,%rs79750,%rs79771;
}
	// end inline asm
	// begin inline asm
	{mul.f16 %rs79777,%rs79756,%rs79762;
}
	// end inline asm
	// begin inline asm
	{add.f16 %rs79780,%rs79756,%rs79777;
}
	// end inline asm
	// begin inline asm
	{mul.f16 %rs79783,%rs79762,%rs79768;
}
	// end inline asm
	// begin inline asm
	{add.f16 %rs79786,%rs79762,%rs79783;
}
	// end inline asm
	// begin inline asm
	{mul.f16 %rs79789,%rs79768,%rs79774;
}
	// end inline asm
	// begin inline asm
	{add.f16 %rs79792,%rs79768,%rs79789;
}
	// end inline asm
	// begin inline asm
	{mul.f16 %rs79795,%rs79774,%rs79780;
}
	// end inline asm
	// begin inline asm
	{add.f16 %rs79798,%rs79774,%rs79795;
}
	// end inline asm
	// begin inline asm
	{mul.f16 %rs79801,%rs79780,%rs79786;
}
	// end inline asm
	// begin inline asm
	{add.f16 %rs79804,%rs79780,%rs79801;
}
	// end inline asm
	// begin inline asm
	{mul.f16 %rs79807,%rs79786,%rs79792;
}
	// end inline asm
	// begin inline asm
	{add.f16 %rs79810,%rs79786,%rs79807;
}
	// end inline asm
	// begin inline asm
	{mul.f16 %rs79813,%rs79792,%rs79798;
}
	// end inline asm
	// begin inline asm
	{add.f16 %rs79816,%rs79792,%rs79813;
}
	// end inline asm
	// begin inline asm
	{mul.f16 %rs79819,%rs79798,%rs79804;
}
	// end inline asm
	// begin inline asm
	{add.f16 %rs79822,%rs79798,%rs79819;
}
	// end inline asm
	// begin inline asm
	{mul.f16 %rs79825,%rs79804,%rs79810;
}
	// end inline asm
	// begin inline asm
	{add.f16 %rs79828,%rs79804,%rs79825;
}
	// end inline asm
	// begin inline asm
	{mul.f16 %rs79831,%rs79810,%rs79816;
}
	// end inline asm
	// begin inline asm
	{add.f16 %rs79834,%rs79810,%rs79831;
}
	// end inline asm
	// begin inline asm
	{mul.f16 %rs79837,%rs79816,%rs79822;
}
	// end inline asm
	// begin inline asm
	{add.f16 %rs79840,%rs79816,%rs79837;
}
	// end inline asm
	// begin inline asm
	{mul.f16 %rs79843,%rs79822,%rs79828;
}
	// end inline asm
	// begin inline asm
	{add.f16 %rs79846,%rs79822,%rs79843;
}
	// end inline asm
	// begin inline asm
	{mul.f16 %rs79849,%rs79828,%rs79834;
}
	// end inline asm
	// begin inline asm
	{add.f16 %rs79852,%rs79828,%rs79849;
}
	// end inline asm
	// begin inline asm
	{mul.f16 %rs79855,%rs79834,%rs79840;
}
	// end inline asm
	// begin inline asm
	{add.f16 %rs79858,%rs79834,%rs79855;
}
	// end inline asm
	// begin inline asm
	{mul.f16 %rs79861,%rs79840,%rs79846;
}
	// end inline asm
	// begin inline asm
	{add.f16 %rs79864,%rs79840,%rs79861;
}
	// end inline asm
	// begin inline asm
	{mul.f16 %rs79867,%rs79846,%rs79852;
}
	// end inline asm
	// begin inline asm
	{add.f16 %rs79870,%rs79846,%rs79867;
}
	// end inline asm
	// begin inline asm
	{mul.f16 %rs79873,%rs79852,%rs79858;
}
	// end inline asm
	// begin inline asm
	{add.f16 %rs79876,%rs79852,%rs79873;
}
	// end inline asm
	// begin inline asm
	{mul.f16 %rs79879,%rs79858,%rs79864;
}
	// end inline asm
	// begin inline asm
	{add.f16 %rs79882,%rs79858,%rs79879;
}
	// end inline asm
	// begin inline asm
	{mul.f16 %rs79885,%rs79864,%rs79870;
}
	// end inline asm
	// begin inline asm
	{add.f16 %rs79888,%rs79864,%rs79885;
}
	// end inline asm
	// begin inline asm
	{mul.f16 %rs79891,%rs79870,%rs79876;
}
	// end inline asm
	// begin inline asm
	{add.f16 %rs79894,%rs79870,%rs79891;
}
	// end inline asm
	// begin inline asm
	{mul.f16 %rs79897,%rs79876,%rs79882;
}
	// end inline asm
	// begin inline asm
	{add.f16 %rs79900,%rs79876,%rs79897;
}
	// end inline asm
	// begin inline asm
	{mul.f16 %rs79903,%rs79882,%rs79888;
}
	// end inline asm
	// begin inline asm
	{add.f16 %rs79906,%rs79882,%rs79903;
}
	// end inline asm
	// begin inline asm
	{mul.f16 %rs79909,%rs79888,%rs79894;
}
	// end inline asm
	// begin inline asm
	{add.f16 %rs79912,%rs79888,%rs79909;
}
	// end inline asm
	// begin inline asm
	{mul.f16 %rs79915,%rs79894,%rs79900;
}
	// end inline asm
	// begin inline asm
	{add.f16 %rs79918,%rs79894,%rs79915;
}
	// end inline asm
	// begin inline asm
	{mul.f16 %rs79921,%rs79900,%rs79906;
}
	// end inline asm
	// begin inline asm
	{add.f16 %rs79924,%rs79900,%rs79921;
}
	// end inline asm
	// begin inline asm
	{mul.f16 %rs79927,%rs79906,%rs79912;
}
	// end inline asm
	// begin inline asm
	{add.f16 %rs79930,%rs79906,%rs79927;
}
	// end inline asm
	// begin inline asm
	{mul.f16 %rs79933,%rs79912,%rs79918;
}
	// end inline asm
	// begin inline asm
	{add.f16 %rs79936,%rs79912,%rs79933;
}
	// end inline asm
	// begin inline asm
	{mul.f16 %rs79939,%rs79918,%rs79924;
}
	// end inline asm
	// begin inline asm
	{add.f16 %rs79942,%rs79918,%rs79939;
}
	// end inline asm
	// begin inline asm
	{mul.f16 %rs79945,%rs79924,%rs79930;
}
	// end inline asm
	// begin inline asm
	{add.f16 %rs79948,%rs79924,%rs79945;
}
	// end inline asm
	// begin inline asm
	{mul.f16 %rs79951,%rs79930,%rs79936;
}
	// end inline asm
	// begin inline asm
	{add.f16 %rs79954,%rs79930,%rs79951;
}
	// end inline asm
	// begin inline asm
	{mul.f16 %rs79957,%rs79936,%rs79942;
}
	// end inline asm
	// begin inline asm
	{add.f16 %rs79960,%rs79936,%rs79957;
}
	// end inline asm
	// begin inline asm
	{mul.f16 %rs79963,%rs79942,%rs79948;
}
	// end inline asm
	// begin inline asm
	{add.f16 %rs79966,%rs79942,%rs79963;
}
	// end inline asm
	// begin inline asm
	{mul.f16 %rs79969,%rs79948,%rs79954;
}
	// end inline asm
	// begin inline asm
	{add.f16 %rs79972,%rs79948,%rs79969;
}
	// end inline asm
	// begin inline asm
	{mul.f16 %rs79975,%rs79954,%rs79960;
}
	// end inline asm
	// begin inline asm
	{add.f16 %rs79978,%rs79954,%rs79975;
}
	// end inline asm
	// begin inline asm
	{mul.f16 %rs79981,%rs79960,%rs79966;
}
	// end inline asm
	// begin inline asm
	{add.f16 %rs79984,%rs79960,%rs79981;
}
	// end inline asm
	// begin inline asm
	{mul.f16 %rs79987,%rs79966,%rs79972;
}
	// end inline asm
	// begin inline asm
	{add.f16 %rs79990,%rs79966,%rs79987;
}
	// end inline asm
	// begin inline asm
	{mul.f16 %rs79993,%rs79972,%rs79978;
}
	// end inline asm
	// begin inline asm
	{add.f16 %rs79996,%rs79972,%rs79993;
}
	// end inline asm
	// begin inline asm
	{mul.f16 %rs79999,%rs79978,%rs79984;
}
	// end inline asm
	// begin inline asm
	{add.f16 %rs80002,%rs79978,%rs79999;
}
	// end inline asm
	// begin inline asm
	{mul.f16 %rs80005,%rs79984,%rs79990;
}
	// end inline asm
	// begin inline asm
	{add.f16 %rs80008,%rs79984,%rs80005;
}
	// end inline asm
	// begin inline asm
	{mul.f16 %rs80011,%rs79990,%rs79996;
}
	// end inline asm
	// begin inline asm
	{add.f16 %rs80014,%rs79990,%rs80011;
}
	// end inline asm
	// begin inline asm
	{mul.f16 %rs80017,%rs79996,%rs80002;
}
	// end inline asm
	// begin inline asm
	{add.f16 %rs80020,%rs79996,%rs80017;
}
	// end inline asm
	// begin inline asm
	{mul.f16 %rs80023,%rs80002,%rs80008;
}
	// end inline asm
	// begin inline asm
	{add.f16 %rs80026,%rs80002,%rs80023;
}
	// end inline asm
	// begin inline asm
	{mul.f16 %rs80029,%rs80008,%rs80014;
}
	// end inline asm
	// begin inline asm
	{add.f16 %rs80032,%rs80008,%rs80029;
}
	// end inline asm
	// begin inline asm
	{mul.f16 %rs80035,%rs80014,%rs80020;
}
	// end inline asm
	// begin inline asm
	{add.f16 %rs80038,%rs80014,%rs80035;
}
	// end inline asm
	// begin inline asm
	{mul.f16 %rs80041,%rs80020,%rs80026;
}
	// end inline asm
	// begin inline asm
	{add.f16 %rs80044,%rs80020,%rs80041;
}
	// end inline asm
	// begin inline asm
	{mul.f16 %rs80047,%rs80026,%rs80032;
}
	// end inline asm
	// begin inline asm
	{add.f16 %rs80050,%rs80026,%rs80047;
}
	// end inline asm
	// begin inline asm
	{mul.f16 %rs80053,%rs80032,%rs80038;
}
	// end inline asm
	// begin inline asm
	{add.f16 %rs80056,%rs80032,%rs80053;
}
	// end inline asm
	// begin inline asm
	{mul.f16 %rs80059,%rs80038,%rs80044;
}
	// end inline asm
	// begin inline asm
	{add.f16 %rs80062,%rs80038,%rs80059;
}
	// end inline asm
	// begin inline asm
	{mul.f16 %rs80065,%rs80044,%rs80050;
}
	// end inline asm
	// begin inline asm
	{add.f16 %rs80068,%rs80044,%rs80065;
}
	// end inline asm
	// begin inline asm
	{mul.f16 %rs80071,%rs80050,%rs80056;
}
	// end inline asm
	// begin inline asm
	{add.f16 %rs80074,%rs80050,%rs80071;
}
	// end inline asm
	// begin inline asm
	{mul.f16 %rs80077,%rs80056,%rs80062;
}
	// end inline asm
	// begin inline asm
	{add.f16 %rs80080,%rs80056,%rs80077;
}
	// end inline asm
	// begin inline asm
	{mul.f16 %rs80083,%rs80062,%rs80068;
}
	// end inline asm
	// begin inline asm
	{add.f16 %rs80086,%rs80062,%rs80083;
}
	// end inline asm
	// begin inline asm
	{mul.f16 %rs80089,%rs80068,%rs80074;
}
	// end inline asm
	// begin inline asm
	{add.f16 %rs80092,%rs80068,%rs80089;
}
	// end inline asm
	// begin inline asm
	{mul.f16 %rs80095,%rs80074,%rs80080;
}
	// end inline asm
	// begin inline asm
	{add.f16 %rs80098,%rs80074,%rs80095;
}
	// end inline asm
	// begin inline asm
	{mul.f16 %rs80101,%rs80080,%rs80086;
}
	// end inline asm
	// begin inline asm
	{add.f16 %rs80104,%rs80080,%rs80101;
}
	// end inline asm
	// begin inline asm
	{mul.f16 %rs80107,%rs80086,%rs80092;
}
	// end inline asm
	// begin inline asm
	{add.f16 %rs80110,%rs80086,%rs80107;
}
	// end inline asm
	// begin inline asm
	{mul.f16 %rs80113,%rs80092,%rs80098;
}
	// end inline asm
	// begin inline asm
	{add.f16 %rs80116,%rs80092,%rs80113;
}
	// end inline asm
	// begin inline asm
	{mul.f16 %rs80119,%rs80098,%rs80104;
}
	// end inline asm
	// begin inline asm
	{add.f16 %rs80122,%rs80098,%rs80119;
}
	// end inline asm
	// begin inline asm
	{mul.f16 %rs80125,%rs80104,%rs80110;
}
	// end inline asm
	// begin inline asm
	{add.f16 %rs80128,%rs80104,%rs80125;
}
	// end inline asm
	// begin inline asm
	{mul.f16 %rs80131,%rs80110,%rs80116;
}
	// end inline asm
	// begin inline asm
	{add.f16 %rs80134,%rs80110,%rs80131;
}
	// end inline asm
	// begin inline asm
	{mul.f16 %rs80137,%rs80116,%rs80122;
}
	// end inline asm
	// begin inline asm
	{add.f16 %rs80140,%rs80116,%rs80137;
}
	// end inline asm
	// begin inline asm
	{mul.f16 %rs80143,%rs80122,%rs80128;
}
	// end inline asm
	// begin inline asm
	{add.f16 %rs80146,%rs80122,%rs80143;
}
	// end inline asm
	// begin inline asm
	{mul.f16 %rs80149,%rs80128,%rs80134;
}
	// end inline asm
	// begin inline asm
	{add.f16 %rs80152,%rs80128,%rs80149;
}
	// end inline asm
	// begin inline asm
	{mul.f16 %rs80155,%rs80134,%rs80140;
}
	// end inline asm
	// begin inline asm
	{add.f16 %rs80158,%rs80134,%rs80155;
}
	// end inline asm
	// begin inline asm
	{mul.f16 %rs80161,%rs80140,%rs80146;
}
	// end inline asm
	// begin inline asm
	{add.f16 %rs80164,%rs80140,%rs80161;
}
	// end inline asm
	// begin inline asm
	{mul.f16 %rs80167,%rs80146,%rs80152;
}
	// end inline asm
	// begin inline asm
	{add.f16 %rs80170,%rs80146,%rs80167;
}
	// end inline asm
	// begin inline asm
	{mul.f16 %rs80173,%rs80152,%rs80158;
}
	// end inline asm
	// begin inline asm
	{add.f16 %rs80176,%rs80152,%rs80173;
}
	// end inline asm
	// begin inline asm
	{mul.f16 %rs80179,%rs80158,%rs80164;
}
	// end inline asm
	// begin inline asm
	{add.f16 %rs80182,%rs80158,%rs80179;
}
	// end inline asm
	// begin inline asm
	{mul.f16 %rs80185,%rs80164,%rs80170;
}
	// end inline asm
	// begin inline asm
	{add.f16 %rs80188,%rs80164,%rs80185;
}
	// end inline asm
	// begin inline asm
	{mul.f16 %rs80191,%rs80170,%rs80176;
}
	// end inline asm
	// begin inline asm
	{add.f16 %rs80194,%rs80170,%rs80191;
}
	// end inline asm
	// begin inline asm
	{mul.f16 %rs80197,%rs80176,%rs80182;
}
	// end inline asm
	// begin inline asm
	{add.f16 %rs80200,%rs80176,%rs80197;
}
	// end inline asm
	// begin inline asm
	{mul.f16 %rs80203,%rs80182,%rs80188;
}
	// end inline asm
	// begin inline asm
	{add.f16 %rs80206,%rs80182,%rs80203;
}
	// end inline asm
	// begin inline asm
	{mul.f16 %rs80209,%rs80188,%rs80194;
}
	// end inline asm
	// begin inline asm
	{add.f16 %rs80212,%rs80188,%rs80209;
}
	// end inline asm
	// begin inline asm
	{mul.f16 %rs80215,%rs80194,%rs80200;
}
	// end inline asm
	// begin inline asm
	{add.f16 %rs80218,%rs80194,%rs80215;
}
	// end inline asm
	// begin inline asm
	{mul.f16 %rs80221,%rs80200,%rs80206;
}
	// end inline asm
	// begin inline asm
	{add.f16 %rs80224,%rs80200,%rs80221;
}
	// end inline asm
	// begin inline asm
	{mul.f16 %rs80227,%rs80206,%rs80212;
}
	// end inline asm
	// begin inline asm
	{add.f16 %rs80230,%rs80206,%rs80227;
}
	// end inline asm
	// begin inline asm
	{mul.f16 %rs80233,%rs80212,%rs80218;
}
	// end inline asm
	// begin inline asm
	{add.f16 %rs80236,%rs80212,%rs80233;
}
	// end inline asm
	// begin inline asm
	{mul.f16 %rs80239,%rs80218,%rs80224;
}
	// end inline asm
	// begin inline asm
	{add.f16 %rs80242,%rs80218,%rs80239;
}
	// end inline asm
	// begin inline asm
	{mul.f16 %rs80245,%rs80224,%rs80230;
}
	// end inline asm
	// begin inline asm
	{add.f16 %rs80248,%rs80224,%rs80245;
}
	// end inline asm
	// begin inline asm
	{mul.f16 %rs80251,%rs80230,%rs80236;
}
	// end inline asm
	// begin inline asm
	{add.f16 %rs80254,%rs80230,%rs80251;
}
	// end inline asm
	// begin inline asm
	{mul.f16 %rs80257,%rs80236,%rs80242;
}
	// end inline asm
	// begin inline asm
	{add.f16 %rs80260,%rs80236,%rs80257;
}
	// end inline asm
	// begin inline asm
	{mul.f16 %rs80263,%rs80242,%rs80248;
}
	// end inline asm
	// begin inline asm
	{add.f16 %rs80266,%rs80242,%rs80263;
}
	// end inline asm
	// begin inline asm
	{mul.f16 %rs80269,%rs80248,%rs80254;
}
	// end inline asm
	// begin inline asm
	{add.f16 %rs80272,%rs80248,%rs80269;
}
	// end inline asm
	// begin inline asm
	{mul.f16 %rs80275,%rs80254,%rs80260;
}
	// end inline asm
	// begin inline asm
	{add.f16 %rs80278,%rs80254,%rs80275;
}
	// end inline asm
	// begin inline asm
	{mul.f16 %rs80281,%rs80260,%rs80266;
}
	// end inline asm
	// begin inline asm
	{add.f16 %rs80284,%rs80260,%rs80281;
}
	// end inline asm
	// begin inline asm
	{mul.f16 %rs80287,%rs80266,%rs80272;
}
	// end inline asm
	// begin inline asm
	{add.f16 %rs80290,%rs80266,%rs80287;
}
	// end inline asm
	// begin inline asm
	{mul.f16 %rs80293,%rs80272,%rs80278;
}
	// end inline asm
	// begin inline asm
	{add.f16 %rs80296,%rs80272,%rs80293;
}
	// end inline asm
	// begin inline asm
	{mul.f16 %rs80299,%rs80278,%rs80284;
}
	// end inline asm
	// begin inline asm
	{add.f16 %rs80302,%rs80278,%rs80299;
}
	// end inline asm
	// begin inline asm
	{mul.f16 %rs80305,%rs80284,%rs80290;
}
	// end inline asm
	// begin inline asm
	{add.f16 %rs80308,%rs80284,%rs80305;
}
	// end inline asm
	// begin inline asm
	{mul.f16 %rs80311,%rs80290,%rs80296;
}
	// end inline asm
	// begin inline asm
	{add.f16 %rs80314,%rs80290,%rs80311;
}
	// end inline asm
	// begin inline asm
	{mul.f16 %rs80317,%rs80296,%rs80302;
}
	// end inline asm
	// begin inline asm
	{add.f16 %rs80320,%rs80296,%rs80317;
}
	// end inline asm
	// begin inline asm
	{mul.f16 %rs80323,%rs80302,%rs80308;
}
	// end inline asm
	// begin inline asm
	{add.f16 %rs80326,%rs80302,%rs80323;
}
	// end inline asm
	// begin inline asm
	{mul.f16 %rs80329,%rs80308,%rs80314;
}
	// end inline asm
	// begin inline asm
	{add.f16 %rs80332,%rs80308,%rs80329;
}
	// end inline asm
	// begin inline asm
	{mul.f16 %rs80335,%rs80314,%rs80320;
}
	// end inline asm
	// begin inline asm
	{add.f16 %rs80338,%rs80314,%rs80335;
}
	// end inline asm
	// begin inline asm
	{mul.f16 %rs80341,%rs80320,%rs80326;
}
	// end inline asm
	// begin inline asm
	{add.f16 %rs80344,%rs80320,%rs80341;
}
	// end inline asm
	// begin inline asm
	{mul.f16 %rs80347,%rs80326,%rs80332;
}
	// end inline asm
	// begin inline asm
	{add.f16 %rs80350,%rs80326,%rs80347;
}
	// end inline asm
	// begin inline asm
	{mul.f16 %rs80353,%rs80332,%rs80338;
}
	// end inline asm
	// begin inline asm
	{add.f16 %rs80356,%rs80332,%rs80353;
}
	// end inline asm
	// begin inline asm
	{mul.f16 %rs80359,%rs80338,%rs80344;
}
	// end inline asm
	// begin inline asm
	{add.f16 %rs80362,%rs80338,%rs80359;
}
	// end inline asm
	// begin inline asm
	{mul.f16 %rs80365,%rs80344,%rs80350;
}
	// end inline asm
	// begin inline asm
	{add.f16 %rs80368,%rs80344,%rs80365;
}
	// end inline asm
	// begin inline asm
	{mul.f16 %rs80371,%rs80350,%rs80356;
}
	// end inline asm
	// begin inline asm
	{add.f16 %rs80374,%rs80350,%rs80371;
}
	// end inline asm
	// begin inline asm
	{mul.f16 %rs80377,%rs80356,%rs80362;
}
	// end inline asm
	// begin inline asm
	{add.f16 %rs80380,%rs80356,%rs80377;
}
	// end inline asm
	// begin inline asm
	{mul.f16 %rs80383,%rs80362,%rs80368;
}
	// end inline asm
	// begin inline asm
	{add.f16 %rs80386,%rs80362,%rs80383;
}
	// end inline asm
	// begin inline asm
	{mul.f16 %rs80389,%rs80368,%rs80374;
}
	// end inline asm
	// begin inline asm
	{add.f16 %rs80392,%rs80368,%rs80389;
}
	// end inline asm
	// begin inline asm
	{mul.f16 %rs80395,%rs80374,%rs80380;
}
	// end inline asm
	// begin inline asm
	{add.f16 %rs80398,%rs80374,%rs80395;
}
	// end inline asm
	// begin inline asm
	{mul.f16 %rs80401,%rs80380,%rs80386;
}
	// end inline asm
	// begin inline asm
	{add.f16 %rs80404,%rs80380,%rs80401;
}
	// end inline asm
	// begin inline asm
	{mul.f16 %rs80407,%rs80386,%rs80392;
}
	// end inline asm
	// begin inline asm
	{add.f16 %rs80410,%rs80386,%rs80407;
}
	// end inline asm
	// begin inline asm
	{mul.f16 %rs80413,%rs80392,%rs80398;
}
	// end inline asm
	// begin inline asm
	{add.f16 %rs80416,%rs80392,%rs80413;
}
	// end inline asm
	// begin inline asm
	{mul.f16 %rs80419,%rs80398,%rs80404;
}
	// end inline asm
	// begin inline asm
	{add.f16 %rs80422,%rs80398,%rs80419;
}
	// end inline asm
	// begin inline asm
	{mul.f16 %rs80425,%rs80404,%rs80410;
}
	// end inline asm
	// begin inline asm
	{add.f16 %rs80428,%rs80404,%rs80425;
}
	// end inline asm
	// begin inline asm
	{mul.f16 %rs80431,%rs80410,%rs80416;
}
	// end inline asm
	// begin inline asm
	{add.f16 %rs80434,%rs80410,%rs80431;
}
	// end inline asm
	// begin inline asm
	{mul.f16 %rs80437,%rs80416,%rs80422;
}
	// end inline asm
	// begin inline asm
	{add.f16 %rs80440,%rs80416,%rs80437;
}
	// end inline asm
	// begin inline asm
	{mul.f16 %rs80443,%rs80422,%rs80428;
}
	// end inline asm
	// begin inline asm
	{add.f16 %rs80446,%rs80422,%rs80443;
}
	// end inline asm
	// begin inline asm
	{mul.f16 %rs80449,%rs80428,%rs80434;
}
	// end inline asm
	// begin inline asm
	{add.f16 %rs80452,%rs80428,%rs80449;
}
	// end inline asm
	// begin inline asm
	{mul.f16 %rs80455,%rs80434,%rs80440;
}
	// end inline asm
	// begin inline asm
	{add.f16 %rs80458,%rs80434,%rs80455;
}
	// end inline asm
	// begin inline asm
	{mul.f16 %rs80461,%rs80440,%rs80446;
}
	// end inline asm
	// begin inline asm
	{add.f16 %rs80464,%rs80440,%rs80461;
}
	// end inline asm
	// begin inline asm
	{mul.f16 %rs80467,%rs80446,%rs80452;
}
	// end inline asm
	// begin inline asm
	{add.f16 %rs80470,%rs80446,%rs80467;
}
	// end inline asm
	// begin inline asm
	{mul.f16 %rs80473,%rs80452,%rs80458;
}
	// end inline asm
	// begin inline asm
	{add.f16 %rs80476,%rs80452,%rs80473;
}
	// end inline asm
	// begin inline asm
	{mul.f16 %rs80479,%rs80458,%rs80464;
}
	// end inline asm
	// begin inline asm
	{add.f16 %rs80482,%rs80458,%rs80479;
}
	// end inline asm
	// begin inline asm
	{mul.f16 %rs80485,%rs80464,%rs80470;
}
	// end inline asm
	// begin inline asm
	{add.f16 %rs80488,%rs80464,%rs80485;
}
	// end inline asm
	// begin inline asm
	{mul.f16 %rs80491,%rs80470,%rs80476;
}
	// end inline asm
	// begin inline asm
	{add.f16 %rs80494,%rs80470,%rs80491;
}
	// end inline asm
	// begin inline asm
	{mul.f16 %rs80497,%rs80476,%rs80482;
}
	// end inline asm
	// begin inline asm
	{add.f16 %rs80500,%rs80476,%rs80497;
}
	// end inline asm
	// begin inline asm
	{mul.f16 %rs80503,%rs80482,%rs80488;
}
	// end inline asm
	// begin inline asm
	{add.f16 %rs80506,%rs80482,%rs80503;
}
	// end inline asm
	// begin inline asm
	{mul.f16 %rs80509,%rs80488,%rs80494;
}
	// end inline asm
	// begin inline asm
	{add.f16 %rs80512,%rs80488,%rs80509;
}
	// end inline asm
	// begin inline asm
	{mul.f16 %rs80515,%rs80494,%rs80500;
}
	// end inline asm
	// begin inline asm
	{add.f16 %rs80518,%rs80494,%rs80515;
}
	// end inline asm
	// begin inline asm
	{mul.f16 %rs80521,%rs80500,%rs80506;
}
	// end inline asm
	// begin inline asm
	{add.f16 %rs80524,%rs80500,%rs80521;
}
	// end inline asm
	// begin inline asm
	{mul.f16 %rs80527,%rs80506,%rs80512;
}
	// end inline asm
	// begin inline asm
	{add.f16 %rs80530,%rs80506,%rs80527;
}
	// end inline asm
	// begin inline asm
	{mul.f16 %rs80533,%rs80512,%rs80518;
}
	// end inline asm
	// begin inline asm
	{add.f16 %rs80536,%rs80512,%rs80533;
}
	// end inline asm
	// begin inline asm
	{mul.f16 %rs80539,%rs80518,%rs80524;
}
	// end inline asm
	// begin inline asm
	{add.f16 %rs80542,%rs80518,%rs80539;
}
	// end inline asm
	// begin inline asm
	{mul.f16 %rs80545,%rs80524,%rs80530;
}
	// end inline asm
	// begin inline asm
	{add.f16 %rs80548,%rs80524,%rs80545;
}
	// end inline asm
	// begin inline asm
	{mul.f16 %rs80551,%rs80530,%rs80536;
}
	// end inline asm
	// begin inline asm
	{add.f16 %rs80554,%rs80530,%rs80551;
}
	// end inline asm
	// begin inline asm
	{mul.f16 %rs80557,%rs80536,%rs80542;
}
	// end inline asm
	// begin inline asm
	{add.f16 %rs80560,%rs80536,%rs80557;
}
	// end inline asm
	// begin inline asm
	{mul.f16 %rs80563,%rs80542,%rs80548;
}
	// end inline asm
	// begin inline asm
	{add.f16 %rs80566,%rs80542,%rs80563;
}
	// end inline asm
	// begin inline asm
	{mul.f16 %rs80569,%rs80548,%rs80554;
}
	// end inline asm
	// begin inline asm
	{add.f16 %rs80572,%rs80548,%rs80569;
}
	// end inline asm
	// begin inline asm
	{mul.f16 %rs80575,%rs80554,%rs80560;
}
	// end inline asm
	// begin inline asm
	{add.f16 %rs80578,%rs80554,%rs80575;
}
	// end inline asm
	// begin inline asm
	{mul.f16 %rs80581,%rs80560,%rs80566;
}
	// end inline asm
	// begin inline asm
	{add.f16 %rs80584,%rs80560,%rs80581;
}
	// end inline asm
	// begin inline asm
	{mul.f16 %rs80587,%rs80566,%rs80572;
}
	// end inline asm
	// begin inline asm
	{add.f16 %rs80590,%rs80566,%rs80587;
}
	// end inline asm
	// begin inline asm
	{mul.f16 %rs80593,%rs80572,%rs80578;
}
	// end inline asm
	// begin inline asm
	{add.f16 %rs80596,%rs80572,%rs80593;
}
	// end inline asm
	// begin inline asm
	{mul.f16 %rs80599,%rs80578,%rs80584;
}
	// end inline asm
	// begin inline asm
	{add.f16 %rs80602,%rs80578,%rs80599;
}
	// end inline asm
	// begin inline asm
	{mul.f16 %rs80605,%rs80584,%rs80590;
}
	// end inline asm
	// begin inline asm
	{add.f16 %rs80608,%rs80584,%rs80605;
}
	// end inline asm
	// begin inline asm
	{mul.f16 %rs80611,%rs80590,%rs80596;
}
	// end inline asm
	// begin inline asm
	{add.f16 %rs80614,%rs80590,%rs80611;
}
	// end inline asm
	// begin inline asm
	{mul.f16 %rs80617,%rs80596,%rs80602;
}
	// end inline asm
	// begin inline asm
	{add.f16 %rs80620,%rs80596,%rs80617;
}
	// end inline asm
	// begin inline asm
	{mul.f16 %rs80623,%rs80602,%rs80608;
}
	// end inline asm
	// begin inline asm
	{add.f16 %rs80626,%rs80602,%rs80623;
}
	// end inline asm
	// begin inline asm
	{mul.f16 %rs80629,%rs80608,%rs80614;
}
	// end inline asm
	// begin inline asm
	{add.f16 %rs80632,%rs80608,%rs80629;
}
	// end inline asm
	// begin inline asm
	{mul.f16 %rs80635,%rs80614,%rs80620;
}
	// end inline asm
	// begin inline asm
	{add.f16 %rs80638,%rs80614,%rs80635;
}
	// end inline asm
	// begin inline asm
	{mul.f16 %rs80641,%rs80620,%rs80626;
}
	// end inline asm
	// begin inline asm
	{add.f16 %rs80644,%rs80620,%rs80641;
}
	// end inline asm
	// begin inline asm
	{mul.f16 %rs80647,%rs80626,%rs80632;
}
	// end inline asm
	// begin inline asm
	{add.f16 %rs80650,%rs80626,%rs80647;
}
	// end inline asm
	// begin inline asm
	{mul.f16 %rs80653,%rs80632,%rs80638;
}
	// end inline asm
	// begin inline asm
	{add.f16 %rs80656,%rs80632,%rs80653;
}
	// end inline asm
	// begin inline asm
	{mul.f16 %rs80659,%rs80638,%rs80644;
}
	// end inline asm
	// begin inline asm
	{add.f16 %rs80662,%rs80638,%rs80659;
}
	// end inline asm
	// begin inline asm
	{mul.f16 %rs80665,%rs80644,%rs80650;
}
	// end inline asm
	// begin inline asm
	{add.f16 %rs80668,%rs80644,%rs80665;
}
	// end inline asm
	// begin inline asm
	{mul.f16 %rs80671,%rs80650,%rs80656;
}
	// end inline asm
	// begin inline asm
	{add.f16 %rs80674,%rs80650,%rs80671;
}
	// end inline asm
	// begin inline asm
	{mul.f16 %rs80677,%rs80656,%rs80662;
}
	// end inline asm
	// begin inline asm
	{add.f16 %rs80680,%rs80656,%rs80677;
}
	// end inline asm
	// begin inline asm
	{mul.f16 %rs80683,%rs80662,%rs80668;
}
	// end inline asm
	// begin inline asm
	{add.f16 %rs80686,%rs80662,%rs80683;
}
	// end inline asm
	// begin inline asm
	{mul.f16 %rs80689,%rs80668,%rs80674;
}
	// end inline asm
	// begin inline asm
	{add.f16 %rs80692,%rs80668,%rs80689;
}
	// end inline asm
	// begin inline asm
	{mul.f16 %rs80695,%rs80674,%rs80680;
}
	// end inline asm
	// begin inline asm
	{add.f16 %rs80698,%rs80674,%rs80695;
}
	// end inline asm
	// begin inline asm
	{mul.f16 %rs80701,%rs80680,%rs80686;
}
	// end inline asm
	// begin inline asm
	{add.f16 %rs80704,%rs80680,%rs80701;
}
	// end inline asm
	// begin inline asm
	{mul.f16 %rs80707,%rs80686,%rs80692;
}
	// end inline asm
	// begin inline asm
	{add.f16 %rs80710,%rs80686,%rs80707;
}
	// end inline asm
	// begin inline asm
	{mul.f16 %rs80713,%rs80692,%rs80698;
}
	// end inline asm
	// begin inline asm
	{add.f16 %rs80716,%rs80692,%rs80713;
}
	// end inline asm
	// begin inline asm
	{mul.f16 %rs80719,%rs80698,%rs80704;
}
	// end inline asm
	// begin inline asm
	{add.f16 %rs80722,%rs80698,%rs80719;
}
	// end inline asm
	// begin inline asm
	{mul.f16 %rs80725,%rs80704,%rs80710;
}
	// end inline asm
	// begin inline asm
	{add.f16 %rs80728,%rs80704,%rs80725;
}
	// end inline asm
	// begin inline asm
	{mul.f16 %rs80731,%rs80710,%rs80716;
}
	// end inline asm
	// begin inline asm
	{add.f16 %rs80734,%rs80710,%rs80731;
}
	// end inline asm
	// begin inline asm
	{mul.f16 %rs80737,%rs80716,%rs80722;
}
	// end inline asm
	// begin inline asm
	{add.f16 %rs80740,%rs80716,%rs80737;
}
	// end inline asm
	// begin inline asm
	{mul.f16 %rs80743,%rs80722,%rs80728;
}
	// end inline asm
	// begin inline asm
	{add.f16 %rs80746,%rs80722,%rs80743;
}
	// end inline asm
	// begin inline asm
	{mul.f16 %rs80749,%rs80728,%rs80734;
}
	// end inline asm
	// begin inline asm
	{add.f16 %rs80752,%rs80728,%rs80749;
}
	// end inline asm
	// begin inline asm
	{mul.f16 %rs80755,%rs80734,%rs80740;
}
	// end inline asm
	// begin inline asm
	{add.f16 %rs80758,%rs80734,%rs80755;
}
	// end inline asm
	// begin inline asm
	{mul.f16 %rs80761,%rs80740,%rs80746;
}
	// end inline asm
	// begin inline asm
	{add.f16 %rs80764,%rs80740,%rs80761;
}
	// end inline asm
	// begin inline asm
	{mul.f16 %rs80767,%rs80746,%rs80752;
}
	// end inline asm
	// begin inline asm
	{add.f16 %rs80770,%rs80746,%rs80767;
}
	// end inline asm
	// begin inline asm
	{mul.f16 %rs80773,%rs80752,%rs80758;
}
	// end inline asm
	// begin inline asm
	{add.f16 %rs80776,%rs80752,%rs80773;
}
	// end inline asm
	// begin inline asm
	{mul.f16 %rs80779,%rs80758,%rs80764;
}
	// end inline asm
	// begin inline asm
	{add.f16 %rs80782,%rs80758,%rs80779;
}
	// end inline asm
	// begin inline asm
	{mul.f16 %rs80785,%rs80764,%rs80770;
}
	// end inline asm
	// begin inline asm
	{add.f16 %rs80788,%rs80764,%rs80785;
}
	// end inline asm
	// begin inline asm
	{mul.f16 %rs80791,%rs80770,%rs80776;
}
	// end inline asm
	// begin inline asm
	{add.f16 %rs80794,%rs80770,%rs80791;
}
	// end inline asm
	// begin inline asm
	{mul.f16 %rs80797,%rs80776,%rs80782;
}
	// end inline asm
	// begin inline asm
	{add.f16 %rs80800,%rs80776,%rs80797;
}
	// end inline asm
	// begin inline asm
	{mul.f16 %rs80803,%rs80782,%rs80788;
}
	// end inline asm
	// begin inline asm
	{add.f16 %rs80806,%rs80782,%rs80803;
}
	// end inline asm
	// begin inline asm
	{mul.f16 %rs80809,%rs80788,%rs80794;
}
	// end inline asm
	// begin inline asm
	{add.f16 %rs80812,%rs80788,%rs80809;
}
	// end inline asm
	// begin inline asm
	{mul.f16 %rs80815,%rs80794,%rs80800;
}
	// end inline asm
	// begin inline asm
	{add.f16 %rs80818,%rs80794,%rs80815;
}
	// end inline asm
	// begin inline asm
	{mul.f16 %rs80821,%rs80800,%rs80806;
}
	// end inline asm
	// begin inline asm
	{add.f16 %rs80824,%rs80800,%rs80821;
}
	// end inline asm
	// begin inline asm
	{mul.f16 %rs80827,%rs80806,%rs80812;
}
	// end inline asm
	// begin inline asm
	{add.f16 %rs80830,%rs80806,%rs80827;
}
	// end inline asm
	// begin inline asm
	{mul.f16 %rs80833,%rs80812,%rs80818;
}
	// end inline asm
	// begin inline asm
	{add.f16 %rs80836,%rs80812,%rs80833;
}
	// end inline asm
	// begin inline asm
	{mul.f16 %rs80839,%rs80818,%rs80824;
}
	// end inline asm
	// begin inline asm
	{add.f16 %rs80842,%rs80818,%rs80839;
}
	// end inline asm
	// begin inline asm
	{mul.f16 %rs80845,%rs80824,%rs80830;
}
	// end inline asm
	// begin inline asm
	{add.f16 %rs80848,%rs80824,%rs80845;
}
	// end inline asm
	// begin inline asm
	{mul.f16 %rs80851,%rs80830,%rs80836;
}
	// end inline asm
	// begin inline asm
	{add.f16 %rs80854,%rs80830,%rs80851;
}
	// end inline asm
	// begin inline asm
	{mul.f16 %rs80857,%rs80836,%rs80842;
}
	// end inline asm
	// begin inline asm
	{add.f16 %rs80860,%rs80836,%rs80857;
}
	// end inline asm
	// begin inline asm
	{mul.f16 %rs80863,%rs80842,%rs80848;
}
	// end inline asm
	// begin inline asm
	{add.f16 %rs80866,%rs80842,%rs80863;
}
	// end inline asm
	// begin inline asm
	{mul.f16 %rs80869,%rs80848,%rs80854;
}
	// end inline asm
	// begin inline asm
	{add.f16 %rs80872,%rs80848,%rs80869;
}
	// end inline asm
	// begin inline asm
	{mul.f16 %rs80875,%rs80854,%rs80860;
}
	// end inline asm
	// begin inline asm
	{add.f16 %rs80878,%rs80854,%rs80875;
}
	// end inline asm
	// begin inline asm
	{mul.f16 %rs80881,%rs80860,%rs80866;
}
	// end inline asm
	// begin inline asm
	{add.f16 %rs80884,%rs80860,%rs80881;
}
	// end inline asm
	// begin inline asm
	{mul.f16 %rs80887,%rs80866,%rs80872;
}
	// end inline asm
	// begin inline asm
	{add.f16 %rs80890,%rs80866,%rs80887;
}
	// end inline asm
	// begin inline asm
	{mul.f16 %rs80893,%rs80872,%rs80878;
}
	// end inline asm
	// begin inline asm
	{add.f16 %rs80896,%rs80872,%rs80893;
}
	// end inline asm
	// begin inline asm
	{mul.f16 %rs80899,%rs80878,%rs80884;
}
	// end inline asm
	// begin inline asm
	{add.f16 %rs80902,%rs80878,%rs80899;
}
	// end inline asm
	// begin inline asm
	{mul.f16 %rs80905,%rs80884,%rs80890;
}
	// end inline asm
	// begin inline asm
	{add.f16 %rs80908,%rs80884,%rs80905;
}
	// end inline asm
	// begin inline asm
	{mul.f16 %rs80911,%rs80890,%rs80896;
}
	// end inline asm
	// begin inline asm
	{add.f16 %rs80914,%rs80890,%rs80911;
}
	// end inline asm
	// begin inline asm
	{mul.f16 %rs80917,%rs80896,%rs80902;
}
	// end inline asm
	// begin inline asm
	{add.f16 %rs80920,%rs80896,%rs80917;
}
	// end inline asm
	// begin inline asm
	{mul.f16 %rs80923,%rs80902,%rs80908;
}
	// end inline asm
	// begin inline asm
	{add.f16 %rs80926,%rs80902,%rs80923;
}
	// end inline asm
	// begin inline asm
	{mul.f16 %rs80929,%rs80908,%rs80914;
}
	// end inline asm
	// begin inline asm
	{add.f16 %rs80932,%rs80908,%rs80929;
}
	// end inline asm
	// begin inline asm
	{mul.f16 %rs80935,%rs80914,%rs80920;
}
	// end inline asm
	// begin inline asm
	{add.f16 %rs80938,%rs80914,%rs80935;
}
	// end inline asm
	// begin inline asm
	{mul.f16 %rs80941,%rs80920,%rs80926;
}
	// end inline asm
	// begin inline asm
	{add.f16 %rs80944,%rs80920,%rs80941;
}
	// end inline asm
	// begin inline asm
	{mul.f16 %rs80947,%rs80926,%rs80932;
}
	// end inline asm
	// begin inline asm
	{add.f16 %rs80950,%rs80926,%rs80947;
}
	// end inline asm
	// begin inline asm
	{mul.f16 %rs80953,%rs80932,%rs80938;
}
	// end inline asm
	// begin inline asm
	{add.f16 %rs80956,%rs80932,%rs80953;
}
	// end inline asm
	// begin inline asm
	{mul.f16 %rs80959,%rs80938,%rs80944;
}
	// end inline asm
	// begin inline asm
	{add.f16 %rs80962,%rs80938,%rs80959;
}
	// end inline asm
	// begin inline asm
	{mul.f16 %rs80965,%rs80944,%rs80950;
}
	// end inline asm
	// begin inline asm
	{add.f16 %rs80968,%rs80944,%rs80965;
}
	// end inline asm
	// begin inline asm
	{mul.f16 %rs80971,%rs80950,%rs80956;
}
	// end inline asm
	// begin inline asm
	{add.f16 %rs80974,%rs80950,%rs80971;
}
	// end inline asm
	// begin inline asm
	{mul.f16 %rs80977,%rs80956,%rs80962;
}
	// end inline asm
	// begin inline asm
	{add.f16 %rs80980,%rs80956,%rs80977;
}
	// end inline asm
	// begin inline asm
	{mul.f16 %rs80983,%rs80962,%rs80968;
}
	// end inline asm
	// begin inline asm
	{add.f16 %rs80986,%rs80962,%rs80983;
}
	// end inline asm
	// begin inline asm
	{mul.f16 %rs80989,%rs80968,%rs80974;
}
	// end inline asm
	// begin inline asm
	{add.f16 %rs80992,%rs80968,%rs80989;
}
	// end inline asm
	// begin inline asm
	{mul.f16 %rs80995,%rs80974,%rs80980;
}
	// end inline asm
	// begin inline asm
	{add.f16 %rs80998,%rs80974,%rs80995;
}
	// end inline asm
	// begin inline asm
	{mul.f16 %rs81001,%rs80980,%rs80986;
}
	// end inline asm
	// begin inline asm
	{add.f16 %rs81004,%rs80980,%rs81001;
}
	// end inline asm
	// begin inline asm
	{mul.f16 %rs81007,%rs80986,%rs80992;
}
	// end inline asm
	// begin inline asm
	{add.f16 %rs81010,%rs80986,%rs81007;
}
	// end inline asm
	// begin inline asm
	{mul.f16 %rs81013,%rs80992,%rs80998;
}
	// end inline asm
	// begin inline asm
	{add.f16 %rs81016,%rs80992,%rs81013;
}
	// end inline asm
	// begin inline asm
	{mul.f16 %rs81019,%rs80998,%rs81004;
}
	// end inline asm
	// begin inline asm
	{add.f16 %rs81022,%rs80998,%rs81019;
}
	// end inline asm
	// begin inline asm
	{mul.f16 %rs81025,%rs81004,%rs81010;
}
	// end inline asm
	// begin inline asm
	{add.f16 %rs81028,%rs81004,%rs81025;
}
	// end inline asm
	// begin inline asm
	{mul.f16 %rs81031,%rs81010,%rs81016;
}
	// end inline asm
	// begin inline asm
	{add.f16 %rs81034,%rs81010,%rs81031;
}
	// end inline asm
	// begin inline asm
	{mul.f16 %rs81037,%rs81016,%rs81022;
}
	// end inline asm
	// begin inline asm
	{add.f16 %rs81040,%rs81016,%rs81037;
}
	// end inline asm
	// begin inline asm
	{mul.f16 %rs81043,%rs81022,%rs81028;
}
	// end inline asm
	// begin inline asm
	{add.f16 %rs81046,%rs81022,%rs81043;
}
	// end inline asm
	// begin inline asm
	{mul.f16 %rs81049,%rs81028,%rs81034;
}
	// end inline asm
	// begin inline asm
	{add.f16 %rs81052,%rs81028,%rs81049;
}
	// end inline asm
	// begin inline asm
	{mul.f16 %rs81055,%rs81034,%rs81040;
}
	// end inline asm
	// begin inline asm
	{add.f16 %rs81058,%rs81034,%rs81055;
}
	// end inline asm
	// begin inline asm
	{mul.f16 %rs81061,%rs81040,%rs81046;
}
	// end inline asm
	// begin inline asm
	{add.f16 %rs81064,%rs81040,%rs81061;
}
	// end inline asm
	// begin inline asm
	{mul.f16 %rs81067,%rs81046,%rs81052;
}
	// end inline asm
	// begin inline asm
	{add.f16 %rs81070,%rs81046,%rs81067;
}
	// end inline asm
	// begin inline asm
	{mul.f16 %rs81073,%rs81052,%rs81058;
}
	// end inline asm
	// begin inline asm
	{add.f16 %rs81076,%rs81052,%rs81073;
}
	// end inline asm
	// begin inline asm
	{mul.f16 %rs81079,%rs81058,%rs81064;
}
	// end inline asm
	// begin inline asm
	{add.f16 %rs81082,%rs81058,%rs81079;
}
	// end inline asm
	// begin inline asm
	{mul.f16 %rs81085,%rs81064,%rs81070;
}
	// end inline asm
	// begin inline asm
	{add.f16 %rs81088,%rs81064,%rs81085;
}
	// end inline asm
	// begin inline asm
	{mul.f16 %rs81091,%rs81070,%rs81076;
}
	// end inline asm
	// begin inline asm
	{add.f16 %rs81094,%rs81070,%rs81091;
}
	// end inline asm
	// begin inline asm
	{mul.f16 %rs81097,%rs81076,%rs81082;
}
	// end inline asm
	// begin inline asm
	{add.f16 %rs81100,%rs81076,%rs81097;
}
	// end inline asm
	// begin inline asm
	{mul.f16 %rs81103,%rs81082,%rs81088;
}
	// end inline asm
	// begin inline asm
	{add.f16 %rs81106,%rs81082,%rs81103;
}
	// end inline asm
	// begin inline asm
	{mul.f16 %rs81109,%rs81088,%rs81094;
}
	// end inline asm
	// begin inline asm
	{add.f16 %rs81112,%rs81088,%rs81109;
}
	// end inline asm
	// begin inline asm
	{mul.f16 %rs81115,%rs81094,%rs81100;
}
	// end inline asm
	// begin inline asm
	{add.f16 %rs81118,%rs81094,%rs81115;
}
	// end inline asm
	// begin inline asm
	{mul.f16 %rs81121,%rs81100,%rs81106;
}
	// end inline asm
	// begin inline asm
	{add.f16 %rs81124,%rs81100,%rs81121;
}
	// end inline asm
	// begin inline asm
	{mul.f16 %rs81127,%rs81106,%rs81112;
}
	// end inline asm
	// begin inline asm
	{add.f16 %rs81130,%rs81106,%rs81127;
}
	// end inline asm
	// begin inline asm
	{mul.f16 %rs81133,%rs81112,%rs81118;
}
	// end inline asm
	// begin inline asm
	{add.f16 %rs81136,%rs81112,%rs81133;
}
	// end inline asm
	// begin inline asm
	{mul.f16 %rs81139,%rs81118,%rs81124;
}
	// end inline asm
	// begin inline asm
	{add.f16 %rs81142,%rs81118,%rs81139;
}
	// end inline asm
	// begin inline asm
	{mul.f16 %rs81145,%rs81124,%rs81130;
}
	// end inline asm
	// begin inline asm
	{add.f16 %rs81148,%rs81124,%rs81145;
}
	// end inline asm
	// begin inline asm
	{mul.f16 %rs81151,%rs81130,%rs81136;
}
	// end inline asm
	// begin inline asm
	{add.f16 %rs81154,%rs81130,%rs81151;
}
	// end inline asm
	// begin inline asm
	{mul.f16 %rs81157,%rs81136,%rs81142;
}
	// end inline asm
	// begin inline asm
	{add.f16 %rs81160,%rs81136,%rs81157;
}
	// end inline asm
	// begin inline asm
	{mul.f16 %rs81163,%rs81142,%rs81148;
}
	// end inline asm
	// begin inline asm
	{add.f16 %rs81166,%rs81142,%rs81163;
}
	// end inline asm
	// begin inline asm
	{mul.f16 %rs81169,%rs81148,%rs81154;
}
	// end inline asm
	// begin inline asm
	{add.f16 %rs81172,%rs81148,%rs81169;
}
	// end inline asm
	// begin inline asm
	{mul.f16 %rs81175,%rs81154,%rs81160;
}
	// end inline asm
	// begin inline asm
	{add.f16 %rs81178,%rs81154,%rs81175;
}
	// end inline asm
	// begin inline asm
	{mul.f16 %rs81181,%rs81160,%rs81166;
}
	// end inline asm
	// begin inline asm
	{add.f16 %rs81184,%rs81160,%rs81181;
}
	// end inline asm
	// begin inline asm
	{mul.f16 %rs81187,%rs81166,%rs81172;
}
	// end inline asm
	// begin inline asm
	{add.f16 %rs81190,%rs81166,%rs81187;
}
	// end inline asm
	// begin inline asm
	{mul.f16 %rs81193,%rs81172,%rs81178;
}
	// end inline asm
	// begin inline asm
	{add.f16 %rs81196,%rs81172,%rs81193;
}
	// end inline asm
	// begin inline asm
	{mul.f16 %rs81199,%rs81178,%rs81184;
}
	// end inline asm
	// begin inline asm
	{add.f16 %rs81202,%rs81178,%rs81199;
}
	// end inline asm
	// begin inline asm
	{mul.f16 %rs81205,%rs81184,%rs81190;
}
	// end inline asm
	// begin inline asm
	{add.f16 %rs81208,%rs81184,%rs81205;
}
	// end inline asm
	// begin inline asm
	{mul.f16 %rs81211,%rs81190,%rs81196;
}
	// end inline asm
	// begin inline asm
	{add.f16 %rs81214,%rs81190,%rs81211;
}
	// end inline asm
	// begin inline asm
	{mul.f16 %rs81217,%rs81196,%rs81202;
}
	// end inline asm
	// begin inline asm
	{add.f16 %rs81220,%rs81196,%rs81217;
}
	// end inline asm
	// begin inline asm
	{mul.f16 %rs81223,%rs81202,%rs81208;
}
	// end inline asm
	// begin inline asm
	{add.f16 %rs81226,%rs81202,%rs81223;
}
	// end inline asm
	// begin inline asm
	{mul.f16 %rs81229,%rs81208,%rs81214;
}
	// end inline asm
	// begin inline asm
	{add.f16 %rs81232,%rs81208,%rs81229;
}
	// end inline asm
	// begin inline asm
	{mul.f16 %rs81235,%rs81214,%rs81220;
}
	// end inline asm
	// begin inline asm
	{add.f16 %rs81238,%rs81214,%rs81235;
}
	// end inline asm
	// begin inline asm
	{mul.f16 %rs81241,%rs81220,%rs81226;
}
	// end inline asm
	// begin inline asm
	{add.f16 %rs81244,%rs81220,%rs81241;
}
	// end inline asm
	// begin inline asm
	{mul.f16 %rs81247,%rs81226,%rs81232;
}
	// end inline asm
	// begin inline asm
	{add.f16 %rs81250,%rs81226,%rs81247;
}
	// end inline asm
	// begin inline asm
	{mul.f16 %rs81253,%rs81232,%rs81238;
}
	// end inline asm
	// begin inline asm
	{add.f16 %rs81256,%rs81232,%rs81253;
}
	// end inline asm
	// begin inline asm
	{mul.f16 %rs81259,%rs81238,%rs81244;
}
	// end inline asm
	// begin inline asm
	{add.f16 %rs81262,%rs81238,%rs81259;
}
	// end inline asm
	// begin inline asm
	{mul.f16 %rs81265,%rs81244,%rs81250;
}
	// end inline asm
	// begin inline asm
	{add.f16 %rs81268,%rs81244,%rs81265;
}
	// end inline asm
	// begin inline asm
	{mul.f16 %rs81271,%rs81250,%rs81256;
}
	// end inline asm
	// begin inline asm
	{add.f16 %rs81274,%rs81250,%rs81271;
}
	// end inline asm
	// begin inline asm
	{mul.f16 %rs81277,%rs81256,%rs81262;
}
	// end inline asm
	// begin inline asm
	{add.f16 %rs81280,%rs81256,%rs81277;
}
	// end inline asm
	// begin inline asm
	{mul.f16 %rs81283,%rs81262,%rs81268;
}
	// end inline asm
	// begin inline asm
	{add.f16 %rs81286,%rs81262,%rs81283;
}
	// end inline asm
	// begin inline asm
	{mul.f16 %rs81289,%rs81268,%rs81274;
}
	// end inline asm
	// begin inline asm
	{add.f16 %rs81292,%rs81268,%rs81289;
}
	// end inline asm
	// begin inline asm
	{mul.f16 %rs81295,%rs81274,%rs81280;
}
	// end inline asm
	// begin inline asm
	{add.f16 %rs81298,%rs81274,%rs81295;
}
	// end inline asm
	// begin inline asm
	{mul.f16 %rs81301,%rs81280,%rs81286;
}
	// end inline asm
	// begin inline asm
	{add.f16 %rs81304,%rs81280,%rs81301;
}
	// end inline asm
	// begin inline asm
	{mul.f16 %rs81307,%rs81286,%rs81292;
}
	// end inline asm
	// begin inline asm
	{add.f16 %rs81310,%rs81286,%rs81307;
}
	// end inline asm
	// begin inline asm
	{mul.f16 %rs81313,%rs81292,%rs81298;
}
	// end inline asm
	// begin inline asm
	{add.f16 %rs81316,%rs81292,%rs81313;
}
	// end inline asm
	// begin inline asm
	{mul.f16 %rs81319,%rs81298,%rs81304;
}
	// end inline asm
	// begin inline asm
	{add.f16 %rs81322,%rs81298,%rs81319;
}
	// end inline asm
	// begin inline asm
	{mul.f16 %rs81325,%rs81304,%rs81310;
}
	// end inline asm
	// begin inline asm
	{add.f16 %rs81328,%rs81304,%rs81325;
}
	// end inline asm
	// begin inline asm
	{mul.f16 %rs81331,%rs81310,%rs81316;
}
	// end inline asm
	// begin inline asm
	{add.f16 %rs81334,%rs81310,%rs81331;
}
	// end inline asm
	// begin inline asm
	{mul.f16 %rs81337,%rs81316,%rs81322;
}
	// end inline asm
	// begin inline asm
	{add.f16 %rs81340,%rs81316,%rs81337;
}
	// end inline asm
	// begin inline asm
	{mul.f16 %rs81343,%rs81322,%rs81328;
}
	// end inline asm
	// begin inline asm
	{add.f16 %rs81346,%rs81322,%rs81343;
}
	// end inline asm
	// begin inline asm
	{mul.f16 %rs81349,%rs81328,%rs81334;
}
	// end inline asm
	// begin inline asm
	{add.f16 %rs81352,%rs81328,%rs81349;
}
	// end inline asm
	// begin inline asm
	{mul.f16 %rs81355,%rs81334,%rs81340;
}
	// end inline asm
	// begin inline asm
	{add.f16 %rs81358,%rs81334,%rs81355;
}
	// end inline asm
	// begin inline asm
	{mul.f16 %rs81361,%rs81340,%rs81346;
}
	// end inline asm
	// begin inline asm
	{add.f16 %rs81364,%rs81340,%rs81361;
}
	// end inline asm
	// begin inline asm
	{mul.f16 %rs81367,%rs81346,%rs81352;
}
	// end inline asm
	// begin inline asm
	{add.f16 %rs81370,%rs81346,%rs81367;
}
	// end inline asm
	// begin inline asm
	{mul.f16 %rs81373,%rs81352,%rs81358;
}
	// end inline asm
	// begin inline asm
	{add.f16 %rs81376,%rs81352,%rs81373;
}
	// end inline asm
	// begin inline asm
	{mul.f16 %rs81379,%rs81358,%rs81364;
}
	// end inline asm
	// begin inline asm
	{add.f16 %rs81382,%rs81358,%rs81379;
}
	// end inline asm
	// begin inline asm
	{mul.f16 %rs81385,%rs81364,%rs81370;
}
	// end inline asm
	// begin inline asm
	{add.f16 %rs81388,%rs81364,%rs81385;
}
	// end inline asm
	// begin inline asm
	{mul.f16 %rs81391,%rs81370,%rs81376;
}
	// end inline asm
	// begin inline asm
	{add.f16 %rs81394,%rs81370,%rs81391;
}
	// end inline asm
	// begin inline asm
	{mul.f16 %rs81397,%rs81376,%rs81382;
}
	// end inline asm
	// begin inline asm
	{add.f16 %rs81400,%rs81376,%rs81397;
}
	// end inline asm
	// begin inline asm
	{mul.f16 %rs81403,%rs81382,%rs81388;
}
	// end inline asm
	// begin inline asm
	{add.f16 %rs81406,%rs81382,%rs81403;
}
	// end inline asm
	// begin inline asm
	{mul.f16 %rs81409,%rs81388,%rs81394;
}
	// end inline asm
	// begin inline asm
	{add.f16 %rs81412,%rs81388,%rs81409;
}
	// end inline asm
	// begin inline asm
	{mul.f16 %rs81415,%rs81394,%rs81400;
}
	// end inline asm
	// begin inline asm
	{add.f16 %rs81418,%rs81394,%rs81415;
}
	// end inline asm
	// begin inline asm
	{mul.f16 %rs81421,%rs81400,%rs81406;
}
	// end inline asm
	// begin inline asm
	{add.f16 %rs81424,%rs81400,%rs81421;
}
	// end inline asm
	// begin inline asm
	{mul.f16 %rs81427,%rs81406,%rs81412;
}
	// end inline asm
	// begin inline asm
	{add.f16 %rs81430,%rs81406,%rs81427;
}
	// end inline asm
	// begin inline asm
	{mul.f16 %rs81433,%rs81412,%rs81418;
}
	// end inline asm
	// begin inline asm
	{add.f16 %rs81436,%rs81412,%rs81433;
}
	// end inline asm
	// begin inline asm
	{mul.f16 %rs81439,%rs81418,%rs81424;
}
	// end inline asm
	// begin inline asm
	{add.f16 %rs81442,%rs81418,%rs81439;
}
	// end inline asm
	// begin inline asm
	{mul.f16 %rs81445,%rs81424,%rs81430;
}
	// end inline asm
	// begin inline asm
	{add.f16 %rs81448,%rs81424,%rs81445;
}
	// end inline asm
	// begin inline asm
	{mul.f16 %rs81451,%rs81430,%rs81436;
}
	// end inline asm
	// begin inline asm
	{add.f16 %rs81454,%rs81430,%rs81451;
}
	// end inline asm
	// begin inline asm
	{mul.f16 %rs81457,%rs81436,%rs81442;
}
	// end inline asm
	// begin inline asm
	{add.f16 %rs81460,%rs81436,%rs81457;
}
	// end inline asm
	// begin inline asm
	{mul.f16 %rs81463,%rs81442,%rs81448;
}
	// end inline asm
	// begin inline asm
	{add.f16 %rs81466,%rs81442,%rs81463;
}
	// end inline asm
	// begin inline asm
	{mul.f16 %rs81469,%rs81448,%rs81454;
}
	// end inline asm
	// begin inline asm
	{add.f16 %rs81472,%rs81448,%rs81469;
}
	// end inline asm
	// begin inline asm
	{mul.f16 %rs81475,%rs81454,%rs81460;
}
	// end inline asm
	// begin inline asm
	{add.f16 %rs81478,%rs81454,%rs81475;
}
	// end inline asm
	// begin inline asm
	{mul.f16 %rs81481,%rs81460,%rs81466;
}
	// end inline asm
	// begin inline asm
	{add.f16 %rs81484,%rs81460,%rs81481;
}
	// end inline asm
	// begin inline asm
	{mul.f16 %rs81487,%rs81466,%rs81472;
}
	// end inline asm
	// begin inline asm
	{add.f16 %rs81490,%rs81466,%rs81487;
}
	// end inline asm
	// begin inline asm
	{mul.f16 %rs81493,%rs81472,%rs81478;
}
	// end inline asm
	// begin inline asm
	{add.f16 %rs81496,%rs81472,%rs81493;
}
	// end inline asm
	// begin inline asm
	{mul.f16 %rs81499,%rs81478,%rs81484;
}
	// end inline asm
	// begin inline asm
	{add.f16 %rs81502,%rs81478,%rs81499;
}
	// end inline asm
	// begin inline asm
	{mul.f16 %rs81505,%rs81484,%rs81490;
}
	// end inline asm
	// begin inline asm
	{add.f16 %rs81508,%rs81484,%rs81505;
}
	// end inline asm
	// begin inline asm
	{mul.f16 %rs81511,%rs81490,%rs81496;
}
	// end inline asm
	// begin inline asm
	{add.f16 %rs81514,%rs81490,%rs81511;
}
	// end inline asm
	// begin inline asm
	{mul.f16 %rs81517,%rs81496,%rs81502;
}
	// end inline asm
	// begin inline asm
	{add.f16 %rs81520,%rs81496,%rs81517;
}
	// end inline asm
	// begin inline asm
	{mul.f16 %rs81523,%rs81502,%rs81508;
}
	// end inline asm
	// begin inline asm
	{add.f16 %rs81526,%rs81502,%rs81523;
}
	// end inline asm
	// begin inline asm
	{mul.f16 %rs81529,%rs81508,%rs81514;
}
	// end inline asm
	// begin inline asm
	{add.f16 %rs81532,%rs81508,%rs81529;
}
	// end inline asm
	// begin inline asm
	{mul.f16 %rs81535,%rs81514,%rs81520;
}
	// end inline asm
	// begin inline asm
	{add.f16 %rs81538,%rs81514,%rs81535;
}
	// end inline asm
	// begin inline asm
	{mul.f16 %rs81541,%rs81520,%rs81526;
}
	// end inline asm
	// begin inline asm
	{add.f16 %rs81544,%rs81520,%rs81541;
}
	// end inline asm
	// begin inline asm
	{mul.f16 %rs81547,%rs81526,%rs81532;
}
	// end inline asm
	// begin inline asm
	{add.f16 %rs81550,%rs81526,%rs81547;
}
	// end inline asm
	// begin inline asm
	{mul.f16 %rs81553,%rs81532,%rs81538;
}
	// end inline asm
	// begin inline asm
	{add.f16 %rs81556,%rs81532,%rs81553;
}
	// end inline asm
	// begin inline asm
	{mul.f16 %rs81559,%rs81538,%rs81544;
}
	// end inline asm
	// begin inline asm
	{add.f16 %rs81562,%rs81538,%rs81559;
}
	// end inline asm
	// begin inline asm
	{mul.f16 %rs81565,%rs81544,%rs81550;
}
	// end inline asm
	// begin inline asm
	{add.f16 %rs81568,%rs81544,%rs81565;
}
	// end inline asm
	// begin inline asm
	{mul.f16 %rs81571,%rs81550,%rs81556;
}
	// end inline asm
	// begin inline asm
	{add.f16 %rs81574,%rs81550,%rs81571;
}
	// end inline asm
	// begin inline asm
	{mul.f16 %rs81577,%rs81556,%rs81562;
}
	// end inline asm
	// begin inline asm
	{add.f16 %rs81580,%rs81556,%rs81577;
}
	// end inline asm
	// begin inline asm
	{mul.f16 %rs81583,%rs81562,%rs81568;
}
	// end inline asm
	// begin inline asm
	{add.f16 %rs81586,%rs81562,%rs81583;
}
	// end inline asm
	// begin inline asm
	{mul.f16 %rs81589,%rs81568,%rs81574;
}
	// end inline asm
	// begin inline asm
	{add.f16 %rs81592,%rs81568,%rs81589;
}
	// end inline asm
	// begin inline asm
	{mul.f16 %rs81595,%rs81574,%rs81580;
}
	// end inline asm
	// begin inline asm
	{add.f16 %rs81598,%rs81574,%rs81595;
}
	// end inline asm
	// begin inline asm
	{mul.f16 %rs81601,%rs81580,%rs81586;
}
	// end inline asm
	// begin inline asm
	{add.f16 %rs81604,%rs81580,%rs81601;
}
	// end inline asm
	// begin inline asm
	{mul.f16 %rs81607,%rs81586,%rs81592;
}
	// end inline asm
	// begin inline asm
	{add.f16 %rs81610,%rs81586,%rs81607;
}
	// end inline asm
	// begin inline asm
	{mul.f16 %rs81613,%rs81592,%rs81598;
}
	// end inline asm
	// begin inline asm
	{add.f16 %rs81616,%rs81592,%rs81613;
}
	// end inline asm
	// begin inline asm
	{mul.f16 %rs81619,%rs81598,%rs81604;
}
	// end inline asm
	// begin inline asm
	{add.f16 %rs81622,%rs81598,%rs81619;
}
	// end inline asm
	// begin inline asm
	{mul.f16 %rs81625,%rs81604,%rs81610;
}
	// end inline asm
	// begin inline asm
	{add.f16 %rs81628,%rs81604,%rs81625;
}
	// end inline asm
	// begin inline asm
	{mul.f16 %rs81631,%rs81610,%rs81616;
}
	// end inline asm
	// begin inline asm
	{add.f16 %rs81634,%rs81610,%rs81631;
}
	// end inline asm
	// begin inline asm
	{mul.f16 %rs81637,%rs81616,%rs81622;
}
	// end inline asm
	// begin inline asm
	{add.f16 %rs81640,%rs81616,%rs81637;
}
	// end inline asm
	// begin inline asm
	{mul.f16 %rs81643,%rs81622,%rs81628;
}
	// end inline asm
	// begin inline asm
	{add.f16 %rs81646,%rs81622,%rs81643;
}
	// end inline asm
	// begin inline asm
	{mul.f16 %rs81649,%rs81628,%rs81634;
}
	// end inline asm
	// begin inline asm
	{add.f16 %rs81652,%rs81628,%rs81649;
}
	// end inline asm
	// begin inline asm
	{mul.f16 %rs81655,%rs81634,%rs81640;
}
	// end inline asm
	// begin inline asm
	{add.f16 %rs81658,%rs81634,%rs81655;
}
	// end inline asm
	// begin inline asm
	{mul.f16 %rs81661,%rs81640,%rs81646;
}
	// end inline asm
	// begin inline asm
	{add.f16 %rs81664,%rs81640,%rs81661;
}
	// end inline asm
	// begin inline asm
	{mul.f16 %rs81667,%rs81646,%rs81652;
}
	// end inline asm
	// begin inline asm
	{add.f16 %rs81670,%rs81646,%rs81667;
}
	// end inline asm
	// begin inline asm
	{mul.f16 %rs81673,%rs81652,%rs81658;
}
	// end inline asm
	// begin inline asm
	{add.f16 %rs81676,%rs81652,%rs81673;
}
	// end inline asm
	// begin inline asm
	{mul.f16 %rs81679,%rs81658,%rs81664;
}
	// end inline asm
	// begin inline asm
	{add.f16 %rs81682,%rs81658,%rs81679;
}
	// end inline asm
	// begin inline asm
	{mul.f16 %rs81685,%rs81664,%rs81670;
}
	// end inline asm
	// begin inline asm
	{add.f16 %rs81688,%rs81664,%rs81685;
}
	// end inline asm
	// begin inline asm
	{mul.f16 %rs81691,%rs81670,%rs81676;
}
	// end inline asm
	// begin inline asm
	{add.f16 %rs81694,%rs81670,%rs81691;
}
	// end inline asm
	// begin inline asm
	{mul.f16 %rs81697,%rs81676,%rs81682;
}
	// end inline asm
	// begin inline asm
	{add.f16 %rs81700,%rs81676,%rs81697;
}
	// end inline asm
	// begin inline asm
	{mul.f16 %rs81703,%rs81682,%rs81688;
}
	// end inline asm
	// begin inline asm
	{add.f16 %rs81706,%rs81682,%rs81703;
}
	// end inline asm
	// begin inline asm
	{mul.f16 %rs81709,%rs81688,%rs81694;
}
	// end inline asm
	// begin inline asm
	{add.f16 %rs81712,%rs81688,%rs81709;
}
	// end inline asm
	// begin inline asm
	{mul.f16 %rs81715,%rs81694,%rs81700;
}
	// end inline asm
	// begin inline asm
	{add.f16 %rs81718,%rs81694,%rs81715;
}
	// end inline asm
	// begin inline asm
	{mul.f16 %rs81721,%rs81700,%rs81706;
}
	// end inline asm
	// begin inline asm
	{add.f16 %rs81724,%rs81700,%rs81721;
}
	// end inline asm
	// begin inline asm
	{mul.f16 %rs81727,%rs81706,%rs81712;
}
	// end inline asm
	// begin inline asm
	{add.f16 %rs81730,%rs81706,%rs81727;
}
	// end inline asm
	// begin inline asm
	{mul.f16 %rs81733,%rs81712,%rs81718;
}
	// end inline asm
	// begin inline asm
	{add.f16 %rs81736,%rs81712,%rs81733;
}
	// end inline asm
	// begin inline asm
	{mul.f16 %rs81739,%rs81718,%rs81724;
}
	// end inline asm
	// begin inline asm
	{add.f16 %rs81742,%rs81718,%rs81739;
}
	// end inline asm
	// begin inline asm
	{mul.f16 %rs81745,%rs81724,%rs81730;
}
	// end inline asm
	// begin inline asm
	{add.f16 %rs81748,%rs81724,%rs81745;
}
	// end inline asm
	// begin inline asm
	{mul.f16 %rs81751,%rs81730,%rs81736;
}
	// end inline asm
	// begin inline asm
	{add.f16 %rs81754,%rs81730,%rs81751;
}
	// end inline asm
	// begin inline asm
	{mul.f16 %rs81757,%rs81736,%rs81742;
}
	// end inline asm
	// begin inline asm
	{add.f16 %rs81760,%rs81736,%rs81757;
}
	// end inline asm
	// begin inline asm
	{mul.f16 %rs81763,%rs81742,%rs81748;
}
	// end inline asm
	// begin inline asm
	{add.f16 %rs81766,%rs81742,%rs81763;
}
	// end inline asm
	// begin inline asm
	{mul.f16 %rs81769,%rs81748,%rs81754;
}
	// end inline asm
	// begin inline asm
	{add.f16 %rs81772,%rs81748,%rs81769;
}
	// end inline asm
	// begin inline asm
	{mul.f16 %rs81775,%rs81754,%rs81760;
}
	// end inline asm
	// begin inline asm
	{add.f16 %rs81778,%rs81754,%rs81775;
}
	// end inline asm
	// begin inline asm
	{mul.f16 %rs81781,%rs81760,%rs81766;
}
	// end inline asm
	// begin inline asm
	{add.f16 %rs81784,%rs81760,%rs81781;
}
	// end inline asm
	// begin inline asm
	{mul.f16 %rs81787,%rs81766,%rs81772;
}
	// end inline asm
	// begin inline asm
	{add.f16 %rs81790,%rs81766,%rs81787;
}
	// end inline asm
	// begin inline asm
	{mul.f16 %rs81793,%rs81772,%rs81778;
}
	// end inline asm
	// begin inline asm
	{add.f16 %rs81796,%rs81772,%rs81793;
}
	// end inline asm
	// begin inline asm
	{mul.f16 %rs81799,%rs81778,%rs81784;
}
	// end inline asm
	// begin inline asm
	{add.f16 %rs81802,%rs81778,%rs81799;
}
	// end inline asm
	// begin inline asm
	{mul.f16 %rs81805,%rs81784,%rs81790;
}
	// end inline asm
	// begin inline asm
	{add.f16 %rs81808,%rs81784,%rs81805;
}
	// end inline asm
	// begin inline asm
	{mul.f16 %rs81811,%rs81790,%rs81796;
}
	// end inline asm
	// begin inline asm
	{add.f16 %rs81814,%rs81790,%rs81811;
}
	// end inline asm
	// begin inline asm
	{mul.f16 %rs81817,%rs81796,%rs81802;
}
	// end inline asm
	// begin inline asm
	{add.f16 %rs81820,%rs81796,%rs81817;
}
	// end inline asm
	// begin inline asm
	{mul.f16 %rs81823,%rs81802,%rs81808;
}
	// end inline asm
	// begin inline asm
	{add.f16 %rs81826,%rs81802,%rs81823;
}
	// end inline asm
	// begin inline asm
	{mul.f16 %rs81829,%rs81808,%rs81814;
}
	// end inline asm
	// begin inline asm
	{add.f16 %rs81832,%rs81808,%rs81829;
}
	// end inline asm
	// begin inline asm
	{mul.f16 %rs81835,%rs81814,%rs81820;
}
	// end inline asm
	// begin inline asm
	{add.f16 %rs81838,%rs81814,%rs81835;
}
	// end inline asm
	// begin inline asm
	{mul.f16 %rs81841,%rs81820,%rs81826;
}
	// end inline asm
	// begin inline asm
	{add.f16 %rs81844,%rs81820,%rs81841;
}
	// end inline asm
	// begin inline asm
	{mul.f16 %rs81847,%rs81826,%rs81832;
}
	// end inline asm
	// begin inline asm
	{add.f16 %rs81850,%rs81826,%rs81847;
}
	// end inline asm
	// begin inline asm
	{mul.f16 %rs81853,%rs81832,%rs81838;
}
	// end inline asm
	// begin inline asm
	{add.f16 %rs81856,%rs81832,%rs81853;
}
	// end inline asm
	// begin inline asm
	{mul.f16 %rs81859,%rs81838,%rs81844;
}
	// end inline asm
	// begin inline asm
	{add.f16 %rs81862,%rs81838,%rs81859;
}
	// end inline asm
	// begin inline asm
	{mul.f16 %rs81865,%rs81844,%rs81850;
}
	// end inline asm
	// begin inline asm
	{add.f16 %rs81868,%rs81844,%rs81865;
}
	// end inline asm
	// begin inline asm
	{mul.f16 %rs81871,%rs81850,%rs81856;
}
	// end inline asm
	// begin inline asm
	{add.f16 %rs81874,%rs81850,%rs81871;
}
	// end inline asm
	// begin inline asm
	{mul.f16 %rs81877,%rs81856,%rs81862;
}
	// end inline asm
	// begin inline asm
	{add.f16 %rs81880,%rs81856,%rs81877;
}
	// end inline asm
	// begin inline asm
	{mul.f16 %rs81883,%rs81862,%rs81868;
}
	// end inline asm
	// begin inline asm
	{add.f16 %rs81886,%rs81862,%rs81883;
}
	// end inline asm
	// begin inline asm
	{mul.f16 %rs81889,%rs81868,%rs81874;
}
	// end inline asm
	// begin inline asm
	{add.f16 %rs81892,%rs81868,%rs81889;
}
	// end inline asm
	// begin inline asm
	{mul.f16 %rs81895,%rs81874,%rs81880;
}
	// end inline asm
	// begin inline asm
	{add.f16 %rs81898,%rs81874,%rs81895;
}
	// end inline asm
	// begin inline asm
	{mul.f16 %rs81901,%rs81880,%rs81886;
}
	// end inline asm
	// begin inline asm
	{add.f16 %rs81904,%rs81880,%rs81901;
}
	// end inline asm
	// begin inline asm
	{mul.f16 %rs81907,%rs81886,%rs81892;
}
	// end inline asm
	// begin inline asm
	{add.f16 %rs81910,%rs81886,%rs81907;
}
	// end inline asm
	// begin inline asm
	{mul.f16 %rs81913,%rs81892,%rs81898;
}
	// end inline asm
	// begin inline asm
	{add.f16 %rs81916,%rs81892,%rs81913;
}
	// end inline asm
	// begin inline asm
	{mul.f16 %rs81919,%rs81898,%rs81904;
}
	// end inline asm
	// begin inline asm
	{add.f16 %rs81922,%rs81898,%rs81919;
}
	// end inline asm
	// begin inline asm
	{mul.f16 %rs81925,%rs81904,%rs81910;
}
	// end inline asm
	// begin inline asm
	{add.f16 %rs81928,%rs81904,%rs81925;
}
	// end inline asm
	// begin inline asm
	{mul.f16 %rs81931,%rs81910,%rs81916;
}
	// end inline asm
	// begin inline asm
	{add.f16 %rs81934,%rs81910,%rs81931;
}
	// end inline asm
	// begin inline asm
	{mul.f16 %rs81937,%rs81916,%rs81922;
}
	// end inline asm
	// begin inline asm
	{add.f16 %rs81940,%rs81916,%rs81937;
}
	// end inline asm
	// begin inline asm
	{mul.f16 %rs81943,%rs81922,%rs81928;
}
	// end inline asm
	// begin inline asm
	{add.f16 %rs81946,%rs81922,%rs81943;
}
	// end inline asm
	// begin inline asm
	{mul.f16 %rs81949,%rs81928,%rs81934;
}
	// end inline asm
	// begin inline asm
	{add.f16 %rs81952,%rs81928,%rs81949;
}
	// end inline asm
	// begin inline asm
	{mul.f16 %rs81955,%rs81934,%rs81940;
}
	// end inline asm
	// begin inline asm
	{add.f16 %rs81958,%rs81934,%rs81955;
}
	// end inline asm
	// begin inline asm
	{mul.f16 %rs81961,%rs81940,%rs81946;
}
	// end inline asm
	// begin inline asm
	{add.f16 %rs81964,%rs81940,%rs81961;
}
	// end inline asm
	// begin inline asm
	{mul.f16 %rs81967,%rs81946,%rs81952;
}
	// end inline asm
	// begin inline asm
	{add.f16 %rs81970,%rs81946,%rs81967;
}
	// end inline asm
	// begin inline asm
	{mul.f16 %rs81973,%rs81952,%rs81958;
}
	// end inline asm
	// begin inline asm
	{add.f16 %rs81976,%rs81952,%rs81973;
}
	// end inline asm
	// begin inline asm
	{mul.f16 %rs81979,%rs81958,%rs81964;
}
	// end inline asm
	// begin inline asm
	{add.f16 %rs81982,%rs81958,%rs81979;
}
	// end inline asm
	// begin inline asm
	{mul.f16 %rs81985,%rs81964,%rs81970;
}
	// end inline asm
	// begin inline asm
	{add.f16 %rs81988,%rs81964,%rs81985;
}
	// end inline asm
	// begin inline asm
	{mul.f16 %rs81991,%rs81970,%rs81976;
}
	// end inline asm
	// begin inline asm
	{add.f16 %rs81994,%rs81970,%rs81991;
}
	// end inline asm
	// begin inline asm
	{mul.f16 %rs81997,%rs81976,%rs81982;
}
	// end inline asm
	// begin inline asm
	{add.f16 %rs82000,%rs81976,%rs81997;
}
	// end inline asm
	// begin inline asm
	{mul.f16 %rs82003,%rs81982,%rs81988;
}
	// end inline asm
	// begin inline asm
	{add.f16 %rs82006,%rs81982,%rs82003;
}
	// end inline asm
	// begin inline asm
	{mul.f16 %rs82009,%rs81988,%rs81994;
}
	// end inline asm
	// begin inline asm
	{add.f16 %rs82012,%rs81988,%rs82009;
}
	// end inline asm
	// begin inline asm
	{mul.f16 %rs82015,%rs81994,%rs82000;
}
	// end inline asm
	// begin inline asm
	{add.f16 %rs82018,%rs81994,%rs82015;
}
	// end inline asm
	// begin inline asm
	{mul.f16 %rs82021,%rs82000,%rs82006;
}
	// end inline asm
	// begin inline asm
	{add.f16 %rs82024,%rs82000,%rs82021;
}
	// end inline asm
	// begin inline asm
	{mul.f16 %rs82027,%rs82006,%rs82012;
}
	// end inline asm
	// begin inline asm
	{add.f16 %rs82030,%rs82006,%rs82027;
}
	// end inline asm
	// begin inline asm
	{mul.f16 %rs82033,%rs82012,%rs82018;
}
	// end inline asm
	// begin inline asm
	{add.f16 %rs82036,%rs82012,%rs82033;
}
	// end inline asm
	// begin inline asm
	{mul.f16 %rs82039,%rs82018,%rs82024;
}
	// end inline asm
	// begin inline asm
	{add.f16 %rs82042,%rs82018,%rs82039;
}
	// end inline asm
	// begin inline asm
	{mul.f16 %rs82045,%rs82024,%rs82030;
}
	// end inline asm
	// begin inline asm
	{add.f16 %rs82048,%rs82024,%rs82045;
}
	// end inline asm
	// begin inline asm
	{mul.f16 %rs82051,%rs82030,%rs82036;
}
	// end inline asm
	// begin inline asm
	{add.f16 %rs82054,%rs82030,%rs82051;
}
	// end inline asm
	// begin inline asm
	{mul.f16 %rs82057,%rs82036,%rs82042;
}
	// end inline asm
	// begin inline asm
	{add.f16 %rs82060,%rs82036,%rs82057;
}
	// end inline asm
	// begin inline asm
	{mul.f16 %rs82063,%rs82042,%rs82048;
}
	// end inline asm
	// begin inline asm
	{add.f16 %rs82066,%rs82042,%rs82063;
}
	// end inline asm
	// begin inline asm
	{mul.f16 %rs82069,%rs82048,%rs82054;
}
	// end inline asm
	// begin inline asm
	{add.f16 %rs82072,%rs82048,%rs82069;
}
	// end inline asm
	// begin inline asm
	{mul.f16 %rs82075,%rs82054,%rs82060;
}
	// end inline asm
	// begin inline asm
	{add.f16 %rs82078,%rs82054,%rs82075;
}
	// end inline asm
	// begin inline asm
	{mul.f16 %rs82081,%rs82060,%rs82066;
}
	// end inline asm
	// begin inline asm
	{add.f16 %rs82084,%rs82060,%rs82081;
}
	// end inline asm
	// begin inline asm
	{mul.f16 %rs82087,%rs82066,%rs82072;
}
	// end inline asm
	// begin inline asm
	{add.f16 %rs82090,%rs82066,%rs82087;
}
	// end inline asm
	// begin inline asm
	{mul.f16 %rs82093,%rs82072,%rs82078;
}
	// end inline asm
	// begin inline asm
	{add.f16 %rs82096,%rs82072,%rs82093;
}
	// end inline asm
	// begin inline asm
	{mul.f16 %rs82099,%rs82078,%rs82084;
}
	// end inline asm
	// begin inline asm
	{add.f16 %rs82102,%rs82078,%rs82099;
}
	// end inline asm
	// begin inline asm
	{mul.f16 %rs82105,%rs82084,%rs82090;
}
	// end inline asm
	// begin inline asm
	{add.f16 %rs82108,%rs82084,%rs82105;
}
	// end inline asm
	// begin inline asm
	{mul.f16 %rs82111,%rs82090,%rs82096;
}
	// end inline asm
	// begin inline asm
	{add.f16 %rs82114,%rs82090,%rs82111;
}
	// end inline asm
	// begin inline asm
	{mul.f16 %rs82117,%rs82096,%rs82102;
}
	// end inline asm
	// begin inline asm
	{add.f16 %rs82120,%rs82096,%rs82117;
}
	// end inline asm
	// begin inline asm
	{mul.f16 %rs82123,%rs82102,%rs82108;
}
	// end inline asm
	// begin inline asm
	{add.f16 %rs82126,%rs82102,%rs82123;
}
	// end inline asm
	// begin inline asm
	{mul.f16 %rs82129,%rs82108,%rs82114;
}
	// end inline asm
	// begin inline asm
	{add.f16 %rs82132,%rs82108,%rs82129;
}
	// end inline asm
	// begin inline asm
	{mul.f16 %rs82135,%rs82114,%rs82120;
}
	// end inline asm
	// begin inline asm
	{add.f16 %rs82138,%rs82114,%rs82135;
}
	// end inline asm
	// begin inline asm
	{mul.f16 %rs82141,%rs82120,%rs82126;
}
	// end inline asm
	// begin inline asm
	{add.f16 %rs82144,%rs82120,%rs82141;
}
	// end inline asm
	// begin inline asm
	{mul.f16 %rs82147,%rs82126,%rs82132;
}
	// end inline asm
	// begin inline asm
	{add.f16 %rs82150,%rs82126,%rs82147;
}
	// end inline asm
	// begin inline asm
	{mul.f16 %rs82153,%rs82132,%rs82138;
}
	// end inline asm
	// begin inline asm
	{add.f16 %rs82156,%rs82132,%rs82153;
}
	// end inline asm
	// begin inline asm
	{mul.f16 %rs82159,%rs82138,%rs82144;
}
	// end inline asm
	// begin inline asm
	{add.f16 %rs82162,%rs82138,%rs82159;
}
	// end inline asm
	// begin inline asm
	{mul.f16 %rs82165,%rs82144,%rs82150;
}
	// end inline asm
	// begin inline asm
	{add.f16 %rs82168,%rs82144,%rs82165;
}
	// end inline asm
	// begin inline asm
	{mul.f16 %rs82171,%rs82150,%rs82156;
}
	// end inline asm
	// begin inline asm
	{add.f16 %rs82174,%rs82150,%rs82171;
}
	// end inline asm
	// begin inline asm
	{mul.f16 %rs82177,%rs82156,%rs82162;
}
	// end inline asm
	// begin inline asm
	{add.f16 %rs82180,%rs82156,%rs82177;
}
	// end inline asm
	// begin inline asm
	{mul.f16 %rs82183,%rs82162,%rs82168;
}
	// end inline asm
	// begin inline asm
	{add.f16 %rs82186,%rs82162,%rs82183;
}
	// end inline asm
	// begin inline asm
	{mul.f16 %rs82189,%rs82168,%rs82174;
}
	// end inline asm
	// begin inline asm
	{add.f16 %rs82192,%rs82168,%rs82189;
}
	// end inline asm
	// begin inline asm
	{mul.f16 %rs82195,%rs82174,%rs82180;
}
	// end inline asm
	// begin inline asm
	{add.f16 %rs82198,%rs82174,%rs82195;
}
	// end inline asm
	// begin inline asm
	{mul.f16 %rs82201,%rs82180,%rs82186;
}
	// end inline asm
	// begin inline asm
	{add.f16 %rs82204,%rs82180,%rs82201;
}
	// end inline asm
	// begin inline asm
	{mul.f16 %rs82207,%rs82186,%rs82192;
}
	// end inline asm
	// begin inline asm
	{add.f16 %rs82210,%rs82186,%rs82207;
}
	// end inline asm
	// begin inline asm
	{mul.f16 %rs82213,%rs82192,%rs82198;
}
	// end inline asm
	// begin inline asm
	{add.f16 %rs82216,%rs82192,%rs82213;
}
	// end inline asm
	// begin inline asm
	{mul.f16 %rs82219,%rs82198,%rs82204;
}
	// end inline asm
	// begin inline asm
	{add.f16 %rs82222,%rs82198,%rs82219;
}
	// end inline asm
	// begin inline asm
	{mul.f16 %rs82225,%rs82204,%rs82210;
}
	// end inline asm
	// begin inline asm
	{add.f16 %rs82228,%rs82204,%rs82225;
}
	// end inline asm
	// begin inline asm
	{mul.f16 %rs82231,%rs82210,%rs82216;
}
	// end inline asm
	// begin inline asm
	{add.f16 %rs82234,%rs82210,%rs82231;
}
	// end inline asm
	// begin inline asm
	{mul.f16 %rs82237,%rs82216,%rs82222;
}
	// end inline asm
	// begin inline asm
	{add.f16 %rs82240,%rs82216,%rs82237;
}
	// end inline asm
	// begin inline asm
	{mul.f16 %rs82243,%rs82222,%rs82228;
}
	// end inline asm
	// begin inline asm
	{add.f16 %rs82246,%rs82222,%rs82243;
}
	// end inline asm
	// begin inline asm
	{mul.f16 %rs82249,%rs82228,%rs82234;
}
	// end inline asm
	// begin inline asm
	{add.f16 %rs82252,%rs82228,%rs82249;
}
	// end inline asm
	// begin inline asm
	{mul.f16 %rs82255,%rs82234,%rs82240;
}
	// end inline asm
	// begin inline asm
	{add.f16 %rs82258,%rs82234,%rs82255;
}
	// end inline asm
	// begin inline asm
	{mul.f16 %rs82261,%rs82240,%rs82246;
}
	// end inline asm
	// begin inline asm
	{add.f16 %rs82264,%rs82240,%rs82261;
}
	// end inline asm
	// begin inline asm
	{mul.f16 %rs82267,%rs82246,%rs82252;
}
	// end inline asm
	// begin inline asm
	{add.f16 %rs82270,%rs82246,%rs82267;
}
	// end inline asm
	// begin inline asm
	{mul.f16 %rs82273,%rs82252,%rs82258;
}
	// end inline asm
	// begin inline asm
	{add.f16 %rs82276,%rs82252,%rs82273;
}
	// end inline asm
	// begin inline asm
	{mul.f16 %rs82279,%rs82258,%rs82264;
}
	// end inline asm
	// begin inline asm
	{add.f16 %rs82282,%rs82258,%rs82279;
}
	// end inline asm
	// begin inline asm
	{mul.f16 %rs82285,%rs82264,%rs82270;
}
	// end inline asm
	// begin inline asm
	{add.f16 %rs82288,%rs82264,%rs82285;
}
	// end inline asm
	// begin inline asm
	{mul.f16 %rs82291,%rs82270,%rs82276;
}
	// end inline asm
	// begin inline asm
	{add.f16 %rs82294,%rs82270,%rs82291;
}
	// end inline asm
	// begin inline asm
	{mul.f16 %rs82297,%rs82276,%rs82282;
}
	// end inline asm
	// begin inline asm
	{add.f16 %rs82300,%rs82276,%rs82297;
}
	// end inline asm
	// begin inline asm
	{mul.f16 %rs82303,%rs82282,%rs82288;
}
	// end inline asm
	// begin inline asm
	{add.f16 %rs82306,%rs82282,%rs82303;
}
	// end inline asm
	// begin inline asm
	{mul.f16 %rs82309,%rs82288,%rs82294;
}
	// end inline asm
	// begin inline asm
	{add.f16 %rs82312,%rs82288,%rs82309;
}
	// end inline asm
	// begin inline asm
	{mul.f16 %rs82315,%rs82294,%rs82300;
}
	// end inline asm
	// begin inline asm
	{add.f16 %rs82318,%rs82294,%rs82315;
}
	// end inline asm
	// begin inline asm
	{mul.f16 %rs82321,%rs82300,%rs82306;
}
	// end inline asm
	// begin inline asm
	{add.f16 %rs82324,%rs82300,%rs82321;
}
	// end inline asm
	// begin inline asm
	{mul.f16 %rs82327,%rs82306,%rs82312;
}
	// end inline asm
	// begin inline asm
	{add.f16 %rs82330,%rs82306,%rs82327;
}
	// end inline asm
	// begin inline asm
	{mul.f16 %rs82333,%rs82312,%rs82318;
}
	// end inline asm
	// begin inline asm
	{add.f16 %rs82336,%rs82312,%rs82333;
}
	// end inline asm
	// begin inline asm
	{mul.f16 %rs82339,%rs82318,%rs82324;
}
	// end inline asm
	// begin inline asm
	{add.f16 %rs82342,%rs82318,%rs82339;
}
	// end inline asm
	// begin inline asm
	{mul.f16 %rs82345,%rs82324,%rs82330;
}
	// end inline asm
	// begin inline asm
	{add.f16 %rs82348,%rs82324,%rs82345;
}
	// end inline asm
	// begin inline asm
	{mul.f16 %rs82351,%rs82330,%rs82336;
}
	// end inline asm
	// begin inline asm
	{add.f16 %rs82354,%rs82330,%rs82351;
}
	// end inline asm
	// begin inline asm
	{mul.f16 %rs82357,%rs82336,%rs82342;
}
	// end inline asm
	// begin inline asm
	{add.f16 %rs82360,%rs82336,%rs82357;
}
	// end inline asm
	// begin inline asm
	{mul.f16 %rs82363,%rs82342,%rs82348;
}
	// end inline asm
	// begin inline asm
	{add.f16 %rs82366,%rs82342,%rs82363;
}
	// end inline asm
	// begin inline asm
	{mul.f16 %rs82369,%rs82348,%rs82354;
}
	// end inline asm
	// begin inline asm
	{add.f16 %rs82372,%rs82348,%rs82369;
}
	// end inline asm
	// begin inline asm
	{mul.f16 %rs82375,%rs82354,%rs82360;
}
	// end inline asm
	// begin inline asm
	{add.f16 %rs82378,%rs82354,%rs82375;
}
	// end inline asm
	// begin inline asm
	{mul.f16 %rs82381,%rs82360,%rs82366;
}
	// end inline asm
	// begin inline asm
	{add.f16 %rs82384,%rs82360,%rs82381;
}
	// end inline asm
	// begin inline asm
	{mul.f16 %rs82387,%rs82366,%rs82372;
}
	// end inline asm
	// begin inline asm
	{add.f16 %rs82390,%rs82366,%rs82387;
}
	// end inline asm
	// begin inline asm
	{mul.f16 %rs82393,%rs82372,%rs82378;
}
	// end inline asm
	// begin inline asm
	{add.f16 %rs82396,%rs82372,%rs82393;
}
	// end inline asm
	// begin inline asm
	{mul.f16 %rs82399,%rs82378,%rs82384;
}
	// end inline asm
	// begin inline asm
	{add.f16 %rs82402,%rs82378,%rs82399;
}
	// end inline asm
	// begin inline asm
	{mul.f16 %rs82405,%rs82384,%rs82390;
}
	// end inline asm
	// begin inline asm
	{add.f16 %rs82408,%rs82384,%rs82405;
}
	// end inline asm
	// begin inline asm
	{mul.f16 %rs82411,%rs82390,%rs82396;
}
	// end inline asm
	// begin inline asm
	{add.f16 %rs82414,%rs82390,%rs82411;
}
	// end inline asm
	// begin inline asm
	{mul.f16 %rs82417,%rs82396,%rs82402;
}
	// end inline asm
	// begin inline asm
	{add.f16 %rs82420,%rs82396,%rs82417;
}
	// end inline asm
	// begin inline asm
	{mul.f16 %rs82423,%rs82402,%rs82408;
}
	// end inline asm
	// begin inline asm
	{add.f16 %rs82426,%rs82402,%rs82423;
}
	// end inline asm
	// begin inline asm
	{mul.f16 %rs82429,%rs82408,%rs82414;
}
	// end inline asm
	// begin inline asm
	{add.f16 %rs82432,%rs82408,%rs82429;
}
	// end inline asm
	// begin inline asm
	{mul.f16 %rs82435,%rs82414,%rs82420;
}
	// end inline asm
	// begin inline asm
	{add.f16 %rs82438,%rs82414,%rs82435;
}
	// end inline asm
	// begin inline asm
	{mul.f16 %rs82441,%rs82420,%rs82426;
}
	// end inline asm
	// begin inline asm
	{add.f16 %rs82444,%rs82420,%rs82441;
}
	// end inline asm
	// begin inline asm
	{mul.f16 %rs82447,%rs82426,%rs82432;
}
	// end inline asm
	// begin inline asm
	{add.f16 %rs82450,%rs82426,%rs82447;
}
	// end inline asm
	// begin inline asm
	{mul.f16 %rs82453,%rs82432,%rs82438;
}
	// end inline asm
	// begin inline asm
	{add.f16 %rs82456,%rs82432,%rs82453;
}
	// end inline asm
	// begin inline asm
	{mul.f16 %rs82459,%rs82438,%rs82444;
}
	// end inline asm
	// begin inline asm
	{add.f16 %rs82462,%rs82438,%rs82459;
}
	// end inline asm
	// begin inline asm
	{mul.f16 %rs82465,%rs82444,%rs82450;
}
	// end inline asm
	// begin inline asm
	{add.f16 %rs82468,%rs82444,%rs82465;
}
	// end inline asm
	// begin inline asm
	{mul.f16 %rs82471,%rs82450,%rs82456;
}
	// end inline asm
	// begin inline asm
	{add.f16 %rs82474,%rs82450,%rs82471;
}
	// end inline asm
	// begin inline asm
	{mul.f16 %rs82477,%rs82456,%rs82462;
}
	// end inline asm
	// begin inline asm
	{add.f16 %rs82480,%rs82456,%rs82477;
}
	// end inline asm
	// begin inline asm
	{mul.f16 %rs82483,%rs82462,%rs82468;
}
	// end inline asm
	// begin inline asm
	{add.f16 %rs82486,%rs82462,%rs82483;
}
	// end inline asm
	// begin inline asm
	{mul.f16 %rs82489,%rs82468,%rs82474;
}
	// end inline asm
	// begin inline asm
	{add.f16 %rs82492,%rs82468,%rs82489;
}
	// end inline asm
	// begin inline asm
	{mul.f16 %rs82495,%rs82474,%rs82480;
}
	// end inline asm
	// begin inline asm
	{add.f16 %rs82498,%rs82474,%rs82495;
}
	// end inline asm
	// begin inline asm
	{mul.f16 %rs82501,%rs82480,%rs82486;
}
	// end inline asm
	// begin inline asm
	{add.f16 %rs82504,%rs82480,%rs82501;
}
	// end inline asm
	// begin inline asm
	{mul.f16 %rs82507,%rs82486,%rs82492;
}
	// end inline asm
	// begin inline asm
	{add.f16 %rs82510,%rs82486,%rs82507;
}
	// end inline asm
	// begin inline asm
	{mul.f16 %rs82513,%rs82492,%rs82498;
}
	// end inline asm
	// begin inline asm
	{add.f16 %rs82516,%rs82492,%rs82513;
}
	// end inline asm
	// begin inline asm
	{mul.f16 %rs82519,%rs82498,%rs82504;
}
	// end inline asm
	// begin inline asm
	{add.f16 %rs82522,%rs82498,%rs82519;
}
	// end inline asm
	// begin inline asm
	{mul.f16 %rs82525,%rs82504,%rs82510;
}
	// end inline asm
	// begin inline asm
	{add.f16 %rs82528,%rs82504,%rs82525;
}
	// end inline asm
	// begin inline asm
	{mul.f16 %rs82531,%rs82510,%rs82516;
}
	// end inline asm
	// begin inline asm
	{add.f16 %rs82534,%rs82510,%rs82531;
}
	// end inline asm
	// begin inline asm
	{mul.f16 %rs82537,%rs82516,%rs82522;
}
	// end inline asm
	// begin inline asm
	{add.f16 %rs82540,%rs82516,%rs82537;
}
	// end inline asm
	// begin inline asm
	{mul.f16 %rs82543,%rs82522,%rs82528;
}
	// end inline asm
	// begin inline asm
	{add.f16 %rs82546,%rs82522,%rs82543;
}
	// end inline asm
	// begin inline asm
	{mul.f16 %rs82549,%rs82528,%rs82534;
}
	// end inline asm
	// begin inline asm
	{add.f16 %rs82552,%rs82528,%rs82549;
}
	// end inline asm
	// begin inline asm
	{mul.f16 %rs82555,%rs82534,%rs82540;
}
	// end inline asm
	// begin inline asm
	{add.f16 %rs82558,%rs82534,%rs82555;
}
	// end inline asm
	// begin inline asm
	{mul.f16 %rs82561,%rs82540,%rs82546;
}
	// end inline asm
	// begin inline asm
	{add.f16 %rs82564,%rs82540,%rs82561;
}
	// end inline asm
	// begin inline asm
	{mul.f16 %rs82567,%rs82546,%rs82552;
}
	// end inline asm
	// begin inline asm
	{add.f16 %rs82570,%rs82546,%rs82567;
}
	// end inline asm
	// begin inline asm
	{mul.f16 %rs82573,%rs82552,%rs82558;
}
	// end inline asm
	// begin inline asm
	{add.f16 %rs82576,%rs82552,%rs82573;
}
	// end inline asm
	// begin inline asm
	{mul.f16 %rs82579,%rs82558,%rs82564;
}
	// end inline asm
	// begin inline asm
	{add.f16 %rs82582,%rs82558,%rs82579;
}
	// end inline asm
	// begin inline asm
	{mul.f16 %rs82585,%rs82564,%rs82570;
}
	// end inline asm
	// begin inline asm
	{add.f16 %rs82588,%rs82564,%rs82585;
}
	// end inline asm
	// begin inline asm
	{mul.f16 %rs82591,%rs82570,%rs82576;
}
	// end inline asm
	// begin inline asm
	{add.f16 %rs82594,%rs82570,%rs82591;
}
	// end inline asm
	// begin inline asm
	{mul.f16 %rs82597,%rs82576,%rs82582;
}
	// end inline asm
	// begin inline asm
	{add.f16 %rs82600,%rs82576,%rs82597;
}
	// end inline asm
	// begin inline asm
	{mul.f16 %rs82603,%rs82582,%rs82588;
}
	// end inline asm
	// begin inline asm
	{add.f16 %rs82606,%rs82582,%rs82603;
}
	// end inline asm
	// begin inline asm
	{mul.f16 %rs82609,%rs82588,%rs82594;
}
	// end inline asm
	// begin inline asm
	{add.f16 %rs82612,%rs82588,%rs82609;
}
	// end inline asm
	// begin inline asm
	{mul.f16 %rs82615,%rs82594,%rs82600;
}
	// end inline asm
	// begin inline asm
	{add.f16 %rs82618,%rs82594,%rs82615;
}
	// end inline asm
	// begin inline asm
	{mul.f16 %rs82621,%rs82600,%rs82606;
}
	// end inline asm
	// begin inline asm
	{add.f16 %rs82624,%rs82600,%rs82621;
}
	// end inline asm
	// begin inline asm
	{mul.f16 %rs82627,%rs82606,%rs82612;
}
	// end inline asm
	// begin inline asm
	{add.f16 %rs82630,%rs82606,%rs82627;
}
	// end inline asm
	// begin inline asm
	{mul.f16 %rs82633,%rs82612,%rs82618;
}
	// end inline asm
	// begin inline asm
	{add.f16 %rs82636,%rs82612,%rs82633;
}
	// end inline asm
	// begin inline asm
	{mul.f16 %rs82639,%rs82618,%rs82624;
}
	// end inline asm
	// begin inline asm
	{add.f16 %rs82642,%rs82618,%rs82639;
}
	// end inline asm
	// begin inline asm
	{mul.f16 %rs82645,%rs82624,%rs82630;
}
	// end inline asm
	// begin inline asm
	{add.f16 %rs82648,%rs82624,%rs82645;
}
	// end inline asm
	// begin inline asm
	{mul.f16 %rs82651,%rs82630,%rs82636;
}
	// end inline asm
	// begin inline asm
	{add.f16 %rs82654,%rs82630,%rs82651;
}
	// end inline asm
	// begin inline asm
	{mul.f16 %rs82657,%rs82636,%rs82642;
}
	// end inline asm
	// begin inline asm
	{add.f16 %rs82660,%rs82636,%rs82657;
}
	// end inline asm
	// begin inline asm
	{mul.f16 %rs82663,%rs82642,%rs82648;
}
	// end inline asm
	// begin inline asm
	{add.f16 %rs82666,%rs82642,%rs82663;
}
	// end inline asm
	// begin inline asm
	{mul.f16 %rs82669,%rs82648,%rs82654;
}
	// end inline asm
	// begin inline asm
	{add.f16 %rs82672,%rs82648,%rs82669;
}
	// end inline asm
	// begin inline asm
	{mul.f16 %rs82675,%rs82654,%rs82660;
}
	// end inline asm
	// begin inline asm
	{add.f16 %rs82678,%rs82654,%rs82675;
}
	// end inline asm
	// begin inline asm
	{mul.f16 %rs82681,%rs82660,%rs82666;
}
	// end inline asm
	// begin inline asm
	{add.f16 %rs82684,%rs82660,%rs82681;
}
	// end inline asm
	// begin inline asm
	{mul.f16 %rs82687,%rs82666,%rs82672;
}
	// end inline asm
	// begin inline asm
	{add.f16 %rs82690,%rs82666,%rs82687;
}
	// end inline asm
	// begin inline asm
	{mul.f16 %rs82693,%rs82672,%rs82678;
}
	// end inline asm
	// begin inline asm
	{add.f16 %rs82696,%rs82672,%rs82693;
}
	// end inline asm
	// begin inline asm
	{mul.f16 %rs82699,%rs82678,%rs82684;
}
	// end inline asm
	// begin inline asm
	{add.f16 %rs82702,%rs82678,%rs82699;
}
	// end inline asm
	// begin inline asm
	{mul.f16 %rs82705,%rs82684,%rs82690;
}
	// end inline asm
	// begin inline asm
	{add.f16 %rs82708,%rs82684,%rs82705;
}
	// end inline asm
	// begin inline asm
	{mul.f16 %rs82711,%rs82690,%rs82696;
}
	// end inline asm
	// begin inline asm
	{add.f16 %rs82714,%rs82690,%rs82711;
}
	// end inline asm
	// begin inline asm
	{mul.f16 %rs82717,%rs82696,%rs82702;
}
	// end inline asm
	// begin inline asm
	{add.f16 %rs82720,%rs82696,%rs82717;
}
	// end inline asm
	// begin inline asm
	{mul.f16 %rs82723,%rs82702,%rs82708;
}
	// end inline asm
	// begin inline asm
	{add.f16 %rs82726,%rs82702,%rs82723;
}
	// end inline asm
	// begin inline asm
	{mul.f16 %rs82729,%rs82708,%rs82714;
}
	// end inline asm
	// begin inline asm
	{add.f16 %rs82732,%rs82708,%rs82729;
}
	// end inline asm
	// begin inline asm
	{mul.f16 %rs82735,%rs82714,%rs82720;
}
	// end inline asm
	// begin inline asm
	{add.f16 %rs82738,%rs82714,%rs82735;
}
	// end inline asm
	// begin inline asm
	{mul.f16 %rs82741,%rs82720,%rs82726;
}
	// end inline asm
	// begin inline asm
	{add.f16 %rs82744,%rs82720,%rs82741;
}
	// end inline asm
	// begin inline asm
	{mul.f16 %rs82747,%rs82726,%rs82732;
}
	// end inline asm
	// begin inline asm
	{add.f16 %rs82750,%rs82726,%rs82747;
}
	// end inline asm
	// begin inline asm
	{mul.f16 %rs82753,%rs82732,%rs82738;
}
	// end inline asm
	// begin inline asm
	{add.f16 %rs82756,%rs82732,%rs82753;
}
	// end inline asm
	// begin inline asm
	{mul.f16 %rs82759,%rs82738,%rs82744;
}
	// end inline asm
	// begin inline asm
	{add.f16 %rs82762,%rs82738,%rs82759;
}
	// end inline asm
	// begin inline asm
	{mul.f16 %rs82765,%rs82744,%rs82750;
}
	// end inline asm
	// begin inline asm
	{add.f16 %rs82768,%rs82744,%rs82765;
}
	// end inline asm
	// begin inline asm
	{mul.f16 %rs82771,%rs82750,%rs82756;
}
	// end inline asm
	// begin inline asm
	{add.f16 %rs82774,%rs82750,%rs82771;
}
	// end inline asm
	// begin inline asm
	{mul.f16 %rs82777,%rs82756,%rs82762;
}
	// end inline asm
	// begin inline asm
	{add.f16 %rs82780,%rs82756,%rs82777;
}
	// end inline asm
	// begin inline asm
	{mul.f16 %rs82783,%rs82762,%rs82768;
}
	// end inline asm
	// begin inline asm
	{add.f16 %rs82786,%rs82762,%rs82783;
}
	// end inline asm
	// begin inline asm
	{mul.f16 %rs82789,%rs82768,%rs82774;
}
	// end inline asm
	// begin inline asm
	{add.f16 %rs82792,%rs82768,%rs82789;
}
	// end inline asm
	// begin inline asm
	{mul.f16 %rs82795,%rs82774,%rs82780;
}
	// end inline asm
	// begin inline asm
	{add.f16 %rs82798,%rs82774,%rs82795;
}
	// end inline asm
	// begin inline asm
	{mul.f16 %rs82801,%rs82780,%rs82786;
}
	// end inline asm
	// begin inline asm
	{add.f16 %rs82804,%rs82780,%rs82801;
}
	// end inline asm
	// begin inline asm
	{mul.f16 %rs82807,%rs82786,%rs82792;
}
	// end inline asm
	// begin inline asm
	{add.f16 %rs82810,%rs82786,%rs82807;
}
	// end inline asm
	// begin inline asm
	{mul.f16 %rs82813,%rs82792,%rs82798;
}
	// end inline asm
	// begin inline asm
	{add.f16 %rs82816,%rs82792,%rs82813;
}
	// end inline asm
	// begin inline asm
	{mul.f16 %rs82819,%rs82798,%rs82804;
}
	// end inline asm
	// begin inline asm
	{add.f16 %rs82822,%rs82798,%rs82819;
}
	// end inline asm
	// begin inline asm
	{mul.f16 %rs82825,%rs82804,%rs82810;
}
	// end inline asm
	// begin inline asm
	{add.f16 %rs82828,%rs82804,%rs82825;
}
	// end inline asm
	// begin inline asm
	{mul.f16 %rs82831,%rs82810,%rs82816;
}
	// end inline asm
	// begin inline asm
	{add.f16 %rs82834,%rs82810,%rs82831;
}
	// end inline asm
	// begin inline asm
	{mul.f16 %rs82837,%rs82816,%rs82822;
}
	// end inline asm
	// begin inline asm
	{add.f16 %rs82840,%rs82816,%rs82837;
}
	// end inline asm
	// begin inline asm
	{mul.f16 %rs82843,%rs82822,%rs82828;
}
	// end inline asm
	// begin inline asm
	{add.f16 %rs82846,%rs82822,%rs82843;
}
	// end inline asm
	// begin inline asm
	{mul.f16 %rs82849,%rs82828,%rs82834;
}
	// end inline asm
	// begin inline asm
	{add.f16 %rs82852,%rs82828,%rs82849;
}
	// end inline asm
	// begin inline asm
	{mul.f16 %rs82855,%rs82834,%rs82840;
}
	// end inline asm
	// begin inline asm
	{add.f16 %rs82858,%rs82834,%rs82855;
}
	// end inline asm
	// begin inline asm
	{mul.f16 %rs82861,%rs82840,%rs82846;
}
	// end inline asm
	// begin inline asm
	{add.f16 %rs82864,%rs82840,%rs82861;
}
	// end inline asm
	// begin inline asm
	{mul.f16 %rs82867,%rs82846,%rs82852;
}
	// end inline asm
	// begin inline asm
	{add.f16 %rs82870,%rs82846,%rs82867;
}
	// end inline asm
	// begin inline asm
	{mul.f16 %rs82873,%rs82852,%rs82858;
}
	// end inline asm
	// begin inline asm
	{add.f16 %rs82876,%rs82852,%rs82873;
}
	// end inline asm
	// begin inline asm
	{mul.f16 %rs82879,%rs82858,%rs82864;
}
	// end inline asm
	// begin inline asm
	{add.f16 %rs82882,%rs82858,%rs82879;
}
	// end inline asm
	// begin inline asm
	{mul.f16 %rs82885,%rs82864,%rs82870;
}
	// end inline asm
	// begin inline asm
	{add.f16 %rs82888,%rs82864,%rs82885;
}
	// end inline asm
	// begin inline asm
	{mul.f16 %rs82891,%rs82870,%rs82876;
}
	// end inline asm
	// begin inline asm
	{add.f16 %rs82894,%rs82870,%rs82891;
}
	// end inline asm
	// begin inline asm
	{mul.f16 %rs82897,%rs82876,%rs82882;
}
	// end inline asm
	// begin inline asm
	{add.f16 %rs82900,%rs82876,%rs82897;
}
	// end inline asm
	// begin inline asm
	{mul.f16 %rs82903,%rs82882,%rs82888;
}
	// end inline asm
	// begin inline asm
	{add.f16 %rs82906,%rs82882,%rs82903;
}
	// end inline asm
	// begin inline asm
	{mul.f16 %rs82909,%rs82888,%rs82894;
}
	// end inline asm
	// begin inline asm
	{add.f16 %rs82912,%rs82888,%rs82909;
}
	// end inline asm
	// begin inline asm
	{mul.f16 %rs82915,%rs82894,%rs82900;
}
	// end inline asm
	// begin inline asm
	{add.f16 %rs82918,%rs82894,%rs82915;
}
	// end inline asm
	// begin inline asm
	{mul.f16 %rs82921,%rs82900,%rs82906;
}
	// end inline asm
	// begin inline asm
	{add.f16 %rs82924,%rs82900,%rs82921;
}
	// end inline asm
	// begin inline asm
	{mul.f16 %rs82927,%rs82906,%rs82912;
}
	// end inline asm
	// begin inline asm
	{add.f16 %rs82930,%rs82906,%rs82927;
}
	// end inline asm
	// begin inline asm
	{mul.f16 %rs82933,%rs82912,%rs82918;
}
	// end inline asm
	// begin inline asm
	{add.f16 %rs82936,%rs82912,%rs82933;
}
	// end inline asm
	// begin inline asm
	{mul.f16 %rs82939,%rs82918,%rs82924;
}
	// end inline asm
	// begin inline asm
	{add.f16 %rs82942,%rs82918,%rs82939;
}
	// end inline asm
	// begin inline asm
	{mul.f16 %rs82945,%rs82924,%rs82930;
}
	// end inline asm
	// begin inline asm
	{add.f16 %rs82948,%rs82924,%rs82945;
}
	// end inline asm
	// begin inline asm
	{mul.f16 %rs82951,%rs82930,%rs82936;
}
	// end inline asm
	// begin inline asm
	{add.f16 %rs82954,%rs82930,%rs82951;
}
	// end inline asm
	// begin inline asm
	{mul.f16 %rs82957,%rs82936,%rs82942;
}
	// end inline asm
	// begin inline asm
	{add.f16 %rs82960,%rs82936,%rs82957;
}
	// end inline asm
	// begin inline asm
	{mul.f16 %rs82963,%rs82942,%rs82948;
}
	// end inline asm
	// begin inline asm
	{add.f16 %rs82966,%rs82942,%rs82963;
}
	// end inline asm
	// begin inline asm
	{mul.f16 %rs82969,%rs82948,%rs82954;
}
	// end inline asm
	// begin inline asm
	{add.f16 %rs82972,%rs82948,%rs82969;
}
	// end inline asm
	// begin inline asm
	{mul.f16 %rs82975,%rs82954,%rs82960;
}
	// end inline asm
	// begin inline asm
	{add.f16 %rs82978,%rs82954,%rs82975;
}
	// end inline asm
	// begin inline asm
	{mul.f16 %rs82981,%rs82960,%rs82966;
}
	// end inline asm
	// begin inline asm
	{add.f16 %rs82984,%rs82960,%rs82981;
}
	// end inline asm
	// begin inline asm
	{mul.f16 %rs82987,%rs82966,%rs82972;
}
	// end inline asm
	// begin inline asm
	{add.f16 %rs82990,%rs82966,%rs82987;
}
	// end inline asm
	// begin inline asm
	{mul.f16 %rs82993,%rs82972,%rs82978;
}
	// end inline asm
	// begin inline asm
	{add.f16 %rs82996,%rs82972,%rs82993;
}
	// end inline asm
	// begin inline asm
	{mul.f16 %rs82999,%rs82978,%rs82984;
}
	// end inline asm
	// begin inline asm
	{add.f16 %rs83002,%rs82978,%rs82999;
}
	// end inline asm
	// begin inline asm
	{mul.f16 %rs83005,%rs82984,%rs82990;
}
	// end inline asm
	// begin inline asm
	{add.f16 %rs83008,%rs82984,%rs83005;
}
	// end inline asm
	// begin inline asm
	{mul.f16 %rs83011,%rs82990,%rs82996;
}
	// end inline asm
	// begin inline asm
	{add.f16 %rs83014,%rs82990,%rs83011;
}
	// end inline asm
	// begin inline asm
	{mul.f16 %rs83017,%rs82996,%rs83002;
}
	// end inline asm
	// begin inline asm
	{add.f16 %rs83020,%rs82996,%rs83017;
}
	// end inline asm
	// begin inline asm
	{mul.f16 %rs83023,%rs83002,%rs83008;
}
	// end inline asm
	// begin inline asm
	{add.f16 %rs83026,%rs83002,%rs83023;
}
	// end inline asm
	// begin inline asm
	{mul.f16 %rs83029,%rs83008,%rs83014;
}
	// end inline asm
	// begin inline asm
	{add.f16 %rs83032,%rs83008,%rs83029;
}
	// end inline asm
	// begin inline asm
	{mul.f16 %rs83035,%rs83014,%rs83020;
}
	// end inline asm
	// begin inline asm
	{add.f16 %rs83038,%rs83014,%rs83035;
}
	// end inline asm
	// begin inline asm
	{mul.f16 %rs83041,%rs83020,%rs83026;
}
	// end inline asm
	// begin inline asm
	{add.f16 %rs83044,%rs83020,%rs83041;
}
	// end inline asm
	// begin inline asm
	{mul.f16 %rs83047,%rs83026,%rs83032;
}
	// end inline asm
	// begin inline asm
	{add.f16 %rs83050,%rs83026,%rs83047;
}
	// end inline asm
	// begin inline asm
	{mul.f16 %rs83053,%rs83032,%rs83038;
}
	// end inline asm
	// begin inline asm
	{add.f16 %rs83056,%rs83032,%rs83053;
}
	// end inline asm
	// begin inline asm
	{mul.f16 %rs83059,%rs83038,%rs83044;
}
	// end inline asm
	// begin inline asm
	{add.f16 %rs83062,%rs83038,%rs83059;
}
	// end inline asm
	// begin inline asm
	{mul.f16 %rs83065,%rs83044,%rs83050;
}
	// end inline asm
	// begin inline asm
	{add.f16 %rs83068,%rs83044,%rs83065;
}
	// end inline asm
	// begin inline asm
	{mul.f16 %rs83071,%rs83050,%rs83056;
}
	// end inline asm
	// begin inline asm
	{add.f16 %rs83074,%rs83050,%rs83071;
}
	// end inline asm
	// begin inline asm
	{mul.f16 %rs83077,%rs83056,%rs83062;
}
	// end inline asm
	// begin inline asm
	{add.f16 %rs83080,%rs83056,%rs83077;
}
	// end inline asm
	// begin inline asm
	{mul.f16 %rs83083,%rs83062,%rs83068;
}
	// end inline asm
	// begin inline asm
	{add.f16 %rs83086,%rs83062,%rs83083;
}
	// end inline asm
	// begin inline asm
	{mul.f16 %rs83089,%rs83068,%rs83074;
}
	// end inline asm
	// begin inline asm
	{add.f16 %rs83092,%rs83068,%rs83089;
}
	// end inline asm
	// begin inline asm
	{mul.f16 %rs83095,%rs83074,%rs83080;
}
	// end inline asm
	// begin inline asm
	{add.f16 %rs83098,%rs83074,%rs83095;
}
	// end inline asm
	// begin inline asm
	{mul.f16 %rs83101,%rs83080,%rs83086;
}
	// end inline asm
	// begin inline asm
	{add.f16 %rs83104,%rs83080,%rs83101;
}
	// end inline asm
	// begin inline asm
	{mul.f16 %rs83107,%rs83086,%rs83092;
}
	// end inline asm
	// begin inline asm
	{add.f16 %rs83110,%rs83086,%rs83107;
}
	// end inline asm
	// begin inline asm
	{mul.f16 %rs83113,%rs83092,%rs83098;
}
	// end inline asm
	// begin inline asm
	{add.f16 %rs83116,%rs83092,%rs83113;
}
	// end inline asm
	// begin inline asm
	{mul.f16 %rs83119,%rs83098,%rs83104;
}
	// end inline asm
	// begin inline asm
	{add.f16 %rs83122,%rs83098,%rs83119;
}
	// end inline asm
	// begin inline asm
	{mul.f16 %rs83125,%rs83104,%rs83110;
}
	// end inline asm
	// begin inline asm
	{add.f16 %rs83128,%rs83104,%rs83125;
}
	// end inline asm
	// begin inline asm
	{mul.f16 %rs83131,%rs83110,%rs83116;
}
	// end inline asm
	// begin inline asm
	{add.f16 %rs83134,%rs83110,%rs83131;
}
	// end inline asm
	// begin inline asm
	{mul.f16 %rs83137,%rs83116,%rs83122;
}
	// end inline asm
	// begin inline asm
	{add.f16 %rs83140,%rs83116,%rs83137;
}
	// end inline asm
	// begin inline asm
	{mul.f16 %rs83143,%rs83122,%rs83128;
}
	// end inline asm
	// begin inline asm
	{add.f16 %rs83146,%rs83122,%rs83143;
}
	// end inline asm
	// begin inline asm
	{mul.f16 %rs83149,%rs83128,%rs83134;
}
	// end inline asm
	// begin inline asm
	{add.f16 %rs83152,%rs83128,%rs83149;
}
	// end inline asm
	// begin inline asm
	{mul.f16 %rs83155,%rs83134,%rs83140;
}
	// end inline asm
	// begin inline asm
	{add.f16 %rs83158,%rs83134,%rs83155;
}
	// end inline asm
	// begin inline asm
	{mul.f16 %rs83161,%rs83140,%rs83146;
}
	// end inline asm
	// begin inline asm
	{add.f16 %rs83164,%rs83140,%rs83161;
}
	// end inline asm
	// begin inline asm
	{mul.f16 %rs83167,%rs83146,%rs83152;
}
	// end inline asm
	// begin inline asm
	{add.f16 %rs83170,%rs83146,%rs83167;
}
	// end inline asm
	// begin inline asm
	{mul.f16 %rs83173,%rs83152,%rs83158;
}
	// end inline asm
	// begin inline asm
	{add.f16 %rs83176,%rs83152,%rs83173;
}
	// end inline asm
	// begin inline asm
	{mul.f16 %rs83179,%rs83158,%rs83164;
}
	// end inline asm
	// begin inline asm
	{add.f16 %rs83182,%rs83158,%rs83179;
}
	// end inline asm
	// begin inline asm
	{mul.f16 %rs83185,%rs83164,%rs83170;
}
	// end inline asm
	// begin inline asm
	{add.f16 %rs83188,%rs83164,%rs83185;
}
	// end inline asm
	// begin inline asm
	{mul.f16 %rs83191,%rs83170,%rs83176;
}
	// end inline asm
	// begin inline asm
	{add.f16 %rs83194,%rs83170,%rs83191;
}
	// end inline asm
	// begin inline asm
	{mul.f16 %rs83197,%rs83176,%rs83182;
}
	// end inline asm
	// begin inline asm
	{add.f16 %rs83200,%rs83176,%rs83197;
}
	// end inline asm
	// begin inline asm
	{mul.f16 %rs83203,%rs83182,%rs83188;
}
	// end inline asm
	// begin inline asm
	{add.f16 %rs83206,%rs83182,%rs83203;
}
	// end inline asm
	// begin inline asm
	{mul.f16 %rs83209,%rs83188,%rs83194;
}
	// end inline asm
	// begin inline asm
	{add.f16 %rs83212,%rs83188,%rs83209;
}
	// end inline asm
	// begin inline asm
	{mul.f16 %rs83215,%rs83194,%rs83200;
}
	// end inline asm
	// begin inline asm
	{add.f16 %rs83218,%rs83194,%rs83215;
}
	// end inline asm
	// begin inline asm
	{mul.f16 %rs83221,%rs83200,%rs83206;
}
	// end inline asm
	// begin inline asm
	{add.f16 %rs83224,%rs83200,%rs83221;
}
	// end inline asm
	// begin inline asm
	{mul.f16 %rs83227,%rs83206,%rs83212;
}
	// end inline asm
	// begin inline asm
	{add.f16 %rs83230,%rs83206,%rs83227;
}
	// end inline asm
	// begin inline asm
	{mul.f16 %rs83233,%rs83212,%rs83218;
}
	// end inline asm
	// begin inline asm
	{add.f16 %rs83236,%rs83212,%rs83233;
}
	// end inline asm
	// begin inline asm
	{mul.f16 %rs83239,%rs83218,%rs83224;
}
	// end inline asm
	// begin inline asm
	{add.f16 %rs83242,%rs83218,%rs83239;
}
	// end inline asm
	// begin inline asm
	{mul.f16 %rs83245,%rs83224,%rs83230;
}
	// end inline asm
	// begin inline asm
	{add.f16 %rs83248,%rs83224,%rs83245;
}
	// end inline asm
	// begin inline asm
	{mul.f16 %rs83251,%rs83230,%rs83236;
}
	// end inline asm
	// begin inline asm
	{add.f16 %rs83254,%rs83230,%rs83251;
}
	// end inline asm
	// begin inline asm
	{mul.f16 %rs83257,%rs83236,%rs83242;
}
	// end inline asm
	// begin inline asm
	{add.f16 %rs83260,%rs83236,%rs83257;
}
	// end inline asm
	// begin inline asm
	{mul.f16 %rs83263,%rs83242,%rs83248;
}
	// end inline asm
	// begin inline asm
	{add.f16 %rs83266,%rs83242,%rs83263;
}
	// end inline asm
	// begin inline asm
	{mul.f16 %rs83269,%rs83248,%rs83254;
}
	// end inline asm
	// begin inline asm
	{add.f16 %rs83272,%rs83248,%rs83269;
}
	// end inline asm
	// begin inline asm
	{mul.f16 %rs83275,%rs83254,%rs83260;
}
	// end inline asm
	// begin inline asm
	{add.f16 %rs83278,%rs83254,%rs83275;
}
	// end inline asm
	// begin inline asm
	{mul.f16 %rs83281,%rs83260,%rs83266;
}
	// end inline asm
	// begin inline asm
	{add.f16 %rs83284,%rs83260,%rs83281;
}
	// end inline asm
	// begin inline asm
	{mul.f16 %rs83287,%rs83266,%rs83272;
}
	// end inline asm
	// begin inline asm
	{add.f16 %rs83290,%rs83266,%rs83287;
}
	// end inline asm
	// begin inline asm
	{mul.f16 %rs83293,%rs83272,%rs83278;
}
	// end inline asm
	// begin inline asm
	{add.f16 %rs83296,%rs83272,%rs83293;
}
	// end inline asm
	// begin inline asm
	{mul.f16 %rs83299,%rs83278,%rs83284;
}
	// end inline asm
	// begin inline asm
	{add.f16 %rs83302,%rs83278,%rs83299;
}
	// end inline asm
	// begin inline asm
	{mul.f16 %rs83305,%rs83284,%rs83290;
}
	// end inline asm
	// begin inline asm
	{add.f16 %rs83308,%rs83284,%rs83305;
}
	// end inline asm
	// begin inline asm
	{mul.f16 %rs83311,%rs83290,%rs83296;
}
	// end inline asm
	// begin inline asm
	{add.f16 %rs83314,%rs83290,%rs83311;
}
	// end inline asm
	// begin inline asm
	{mul.f16 %rs83317,%rs83296,%rs83302;
}
	// end inline asm
	// begin inline asm
	{add.f16 %rs83320,%rs83296,%rs83317;
}
	// end inline asm
	// begin inline asm
	{mul.f16 %rs83323,%rs83302,%rs83308;
}
	// end inline asm
	// begin inline asm
	{add.f16 %rs83326,%rs83302,%rs83323;
}
	// end inline asm
	// begin inline asm
	{mul.f16 %rs83329,%rs83308,%rs83314;
}
	// end inline asm
	// begin inline asm
	{add.f16 %rs83332,%rs83308,%rs83329;
}
	// end inline asm
	// begin inline asm
	{mul.f16 %rs83335,%rs83314,%rs83320;
}
	// end inline asm
	// begin inline asm
	{add.f16 %rs83338,%rs83314,%rs83335;
}
	// end inline asm
	// begin inline asm
	{mul.f16 %rs83341,%rs83320,%rs83326;
}
	// end inline asm
	// begin inline asm
	{add.f16 %rs83344,%rs83320,%rs83341;
}
	// end inline asm
	// begin inline asm
	{mul.f16 %rs83347,%rs83326,%rs83332;
}
	// end inline asm
	// begin inline asm
	{add.f16 %rs83350,%rs83326,%rs83347;
}
	// end inline asm
	// begin inline asm
	{mul.f16 %rs83353,%rs83332,%rs83338;
}
	// end inline asm
	// begin inline asm
	{add.f16 %rs83356,%rs83332,%rs83353;
}
	// end inline asm
	// begin inline asm
	{mul.f16 %rs83359,%rs83338,%rs83344;
}
	// end inline asm
	// begin inline asm
	{add.f16 %rs83362,%rs83338,%rs83359;
}
	// end inline asm
	// begin inline asm
	{mul.f16 %rs83365,%rs83344,%rs83350;
}
	// end inline asm
	// begin inline asm
	{add.f16 %rs83368,%rs83344,%rs83365;
}
	// end inline asm
	// begin inline asm
	{mul.f16 %rs83371,%rs83350,%rs83356;
}
	// end inline asm
	// begin inline asm
	{add.f16 %rs83374,%rs83350,%rs83371;
}
	// end inline asm
	// begin inline asm
	{mul.f16 %rs83377,%rs83356,%rs83362;
}
	// end inline asm
	// begin inline asm
	{add.f16 %rs83380,%rs83356,%rs83377;
}
	// end inline asm
	// begin inline asm
	{mul.f16 %rs83383,%rs83362,%rs83368;
}
	// end inline asm
	// begin inline asm
	{add.f16 %rs83386,%rs83362,%rs83383;
}
	// end inline asm
	// begin inline asm
	{mul.f16 %rs83389,%rs83368,%rs83374;
}
	// end inline asm
	// begin inline asm
	{add.f16 %rs83392,%rs83368,%rs83389;
}
	// end inline asm
	// begin inline asm
	{mul.f16 %rs83395,%rs83374,%rs83380;
}
	// end inline asm
	// begin inline asm
	{add.f16 %rs83398,%rs83374,%rs83395;
}
	// end inline asm
	// begin inline asm
	{mul.f16 %rs83401,%rs83380,%rs83386;
}
	// end inline asm
	// begin inline asm
	{add.f16 %rs83404,%rs83380,%rs83401;
}
	// end inline asm
	// begin inline asm
	{mul.f16 %rs83407,%rs83386,%rs83392;
}
	// end inline asm
	// begin inline asm
	{add.f16 %rs83410,%rs83386,%rs83407;
}
	// end inline asm
	// begin inline asm
	{mul.f16 %rs83413,%rs83392,%rs83398;
}
	// end inline asm
	// begin inline asm
	{add.f16 %rs83416,%rs83392,%rs83413;
}
	// end inline asm
	// begin inline asm
	{mul.f16 %rs83419,%rs83398,%rs83404;
}
	// end inline asm
	// begin inline asm
	{add.f16 %rs83422,%rs83398,%rs83419;
}
	// end inline asm
	// begin inline asm
	{mul.f16 %rs83425,%rs83404,%rs83410;
}
	// end inline asm
	// begin inline asm
	{add.f16 %rs83428,%rs83404,%rs83425;
}
	// end inline asm
	// begin inline asm
	{mul.f16 %rs83431,%rs83410,%rs83416;
}
	// end inline asm
	// begin inline asm
	{add.f16 %rs83434,%rs83410,%rs83431;
}
	// end inline asm
	// begin inline asm
	{mul.f16 %rs83437,%rs83416,%rs83422;
}
	// end inline asm
	// begin inline asm
	{add.f16 %rs83440,%rs83416,%rs83437;
}
	// end inline asm
	// begin inline asm
	{mul.f16 %rs83443,%rs83422,%rs83428;
}
	// end inline asm
	// begin inline asm
	{add.f16 %rs83446,%rs83422,%rs83443;
}
	// end inline asm
	// begin inline asm
	{mul.f16 %rs83449,%rs83428,%rs83434;
}
	// end inline asm
	// begin inline asm
	{add.f16 %rs83452,%rs83428,%rs83449;
}
	// end inline asm
	// begin inline asm
	{mul.f16 %rs83455,%rs83434,%rs83440;
}
	// end inline asm
	// begin inline asm
	{add.f16 %rs83458,%rs83434,%rs83455;
}
	// end inline asm
	// begin inline asm
	{mul.f16 %rs83461,%rs83440,%rs83446;
}
	// end inline asm
	// begin inline asm
	{add.f16 %rs83464,%rs83440,%rs83461;
}
	// end inline asm
	// begin inline asm
	{mul.f16 %rs83467,%rs83446,%rs83452;
}
	// end inline asm
	// begin inline asm
	{add.f16 %rs83470,%rs83446,%rs83467;
}
	// end inline asm
	// begin inline asm
	{mul.f16 %rs83473,%rs83452,%rs83458;
}
	// end inline asm
	// begin inline asm
	{add.f16 %rs83476,%rs83452,%rs83473;
}
	// end inline asm
	// begin inline asm
	{mul.f16 %rs83479,%rs83458,%rs83464;
}
	// end inline asm
	// begin inline asm
	{add.f16 %rs83482,%rs83458,%rs83479;
}
	// end inline asm
	// begin inline asm
	{mul.f16 %rs83485,%rs83464,%rs83470;
}
	// end inline asm
	// begin inline asm
	{add.f16 %rs83488,%rs83464,%rs83485;
}
	// end inline asm
	// begin inline asm
	{mul.f16 %rs83491,%rs83470,%rs83476;
}
	// end inline asm
	// begin inline asm
	{add.f16 %rs83494,%rs83470,%rs83491;
}
	// end inline asm
	// begin inline asm
	{mul.f16 %rs83497,%rs83476,%rs83482;
}
	// end inline asm
	// begin inline asm
	{add.f16 %rs83500,%rs83476,%rs83497;
}
	// end inline asm
	// begin inline asm
	{mul.f16 %rs83503,%rs83482,%rs83488;
}
	// end inline asm
	// begin inline asm
	{add.f16 %rs83506,%rs83482,%rs83503;
}
	// end inline asm
	// begin inline asm
	{mul.f16 %rs83509,%rs83488,%rs83494;
}
	// end inline asm
	// begin inline asm
	{add.f16 %rs83512,%rs83488,%rs83509;
}
	// end inline asm
	// begin inline asm
	{mul.f16 %rs83515,%rs83494,%rs83500;
}
	// end inline asm
	// begin inline asm
	{add.f16 %rs83518,%rs83494,%rs83515;
}
	// end inline asm
	// begin inline asm
	{mul.f16 %rs83521,%rs83500,%rs83506;
}
	// end inline asm
	// begin inline asm
	{add.f16 %rs83524,%rs83500,%rs83521;
}
	// end inline asm
	// begin inline asm
	{mul.f16 %rs83527,%rs83506,%rs83512;
}
	// end inline asm
	// begin inline asm
	{add.f16 %rs83530,%rs83506,%rs83527;
}
	// end inline asm
	// begin inline asm
	{mul.f16 %rs83533,%rs83512,%rs83518;
}
	// end inline asm
	// begin inline asm
	{add.f16 %rs83536,%rs83512,%rs83533;
}
	// end inline asm
	// begin inline asm
	{mul.f16 %rs83539,%rs83518,%rs83524;
}
	// end inline asm
	// begin inline asm
	{add.f16 %rs83542,%rs83518,%rs83539;
}
	// end inline asm
	// begin inline asm
	{mul.f16 %rs83545,%rs83524,%rs83530;
}
	// end inline asm
	// begin inline asm
	{add.f16 %rs83548,%rs83524,%rs83545;
}
	// end inline asm
	// begin inline asm
	{mul.f16 %rs83551,%rs83530,%rs83536;
}
	// end inline asm
	// begin inline asm
	{add.f16 %rs83554,%rs83530,%rs83551;
}
	// end inline asm
	// begin inline asm
	{mul.f16 %rs83557,%rs83536,%rs83542;
}
	// end inline asm
	// begin inline asm
	{add.f16 %rs83560,%rs83536,%rs83557;
}
	// end inline asm
	// begin inline asm
	{mul.f16 %rs83563,%rs83542,%rs83548;
}
	// end inline asm
	// begin inline asm
	{add.f16 %rs83566,%rs83542,%rs83563;
}
	// end inline asm
	// begin inline asm
	{mul.f16 %rs83569,%rs83548,%rs83554;
}
	// end inline asm
	// begin inline asm
	{add.f16 %rs83572,%rs83548,%rs83569;
}
	// end inline asm
	// begin inline asm
	{mul.f16 %rs83575,%rs83554,%rs83560;
}
	// end inline asm
	// begin inline asm
	{add.f16 %rs83578,%rs83554,%rs83575;
}
	// end inline asm
	// begin inline asm
	{mul.f16 %rs83581,%rs83560,%rs83566;
}
	// end inline asm
	// begin inline asm
	{add.f16 %rs83584,%rs83560,%rs83581;
}
	// end inline asm
	// begin inline asm
	{mul.f16 %rs83587,%rs83566,%rs83572;
}
	// end inline asm
	// begin inline asm
	{add.f16 %rs83590,%rs83566,%rs83587;
}
	// end inline asm
	// begin inline asm
	{mul.f16 %rs83593,%rs83572,%rs83578;
}
	// end inline asm
	// begin inline asm
	{add.f16 %rs83596,%rs83572,%rs83593;
}
	// end inline asm
	// begin inline asm
	{mul.f16 %rs83599,%rs83578,%rs83584;
}
	// end inline asm
	// begin inline asm
	{add.f16 %rs83602,%rs83578,%rs83599;
}
	// end inline asm
	// begin inline asm
	{mul.f16 %rs83605,%rs83584,%rs83590;
}
	// end inline asm
	// begin inline asm
	{add.f16 %rs83608,%rs83584,%rs83605;
}
	// end inline asm
	// begin inline asm
	{mul.f16 %rs83611,%rs83590,%rs83596;
}
	// end inline asm
	// begin inline asm
	{add.f16 %rs83614,%rs83590,%rs83611;
}
	// end inline asm
	// begin inline asm
	{mul.f16 %rs83617,%rs83596,%rs83602;
}
	// end inline asm
	// begin inline asm
	{add.f16 %rs83620,%rs83596,%rs83617;
}
	// end inline asm
	// begin inline asm
	{mul.f16 %rs83623,%rs83602,%rs83608;
}
	// end inline asm
	// begin inline asm
	{add.f16 %rs83626,%rs83602,%rs83623;
}
	// end inline asm
	// begin inline asm
	{mul.f16 %rs83629,%rs83608,%rs83614;
}
	// end inline asm
	// begin inline asm
	{add.f16 %rs83632,%rs83608,%rs83629;
}
	// end inline asm
	// begin inline asm
	{mul.f16 %rs83635,%rs83614,%rs83620;
}
	// end inline asm
	// begin inline asm
	{add.f16 %rs83638,%rs83614,%rs83635;
}
	// end inline asm
	// begin inline asm
	{mul.f16 %rs83641,%rs83620,%rs83626;
}
	// end inline asm
	// begin inline asm
	{add.f16 %rs83644,%rs83620,%rs83641;
}
	// end inline asm
	// begin inline asm
	{mul.f16 %rs83647,%rs83626,%rs83632;
}
	// end inline asm
	// begin inline asm
	{add.f16 %rs83650,%rs83626,%rs83647;
}
	// end inline asm
	// begin inline asm
	{mul.f16 %rs83653,%rs83632,%rs83638;
}
	// end inline asm
	// begin inline asm
	{add.f16 %rs83656,%rs83632,%rs83653;
}
	// end inline asm
	// begin inline asm
	{mul.f16 %rs83659,%rs83638,%rs83644;
}
	// end inline asm
	// begin inline asm
	{add.f16 %rs83662,%rs83638,%rs83659;
}
	// end inline asm
	// begin inline asm
	{mul.f16 %rs83665,%rs83644,%rs83650;
}
	// end inline asm
	// begin inline asm
	{add.f16 %rs83668,%rs83644,%rs83665;
}
	// end inline asm
	// begin inline asm
	{mul.f16 %rs83671,%rs83650,%rs83656;
}
	// end inline asm
	// begin inline asm
	{add.f16 %rs83674,%rs83650,%rs83671;
}
	// end inline asm
	// begin inline asm
	{mul.f16 %rs83677,%rs83656,%rs83662;
}
	// end inline asm
	// begin inline asm
	{add.f16 %rs83680,%rs83656,%rs83677;
}
	// end inline asm
	// begin inline asm
	{mul.f16 %rs83683,%rs83662,%rs83668;
}
	// end inline asm
	// begin inline asm
	{add.f16 %rs83686,%rs83662,%rs83683;
}
	// end inline asm
	// begin inline asm
	{mul.f16 %rs83689,%rs83668,%rs83674;
}
	// end inline asm
	// begin inline asm
	{add.f16 %rs83692,%rs83668,%rs83689;
}
	// end inline asm
	// begin inline asm
	{mul.f16 %rs83695,%rs83674,%rs83680;
}
	// end inline asm
	// begin inline asm
	{add.f16 %rs83698,%rs83674,%rs83695;
}
	// end inline asm
	// begin inline asm
	{mul.f16 %rs83701,%rs83680,%rs83686;
}
	// end inline asm
	// begin inline asm
	{add.f16 %rs83704,%rs83680,%rs83701;
}
	// end inline asm
	// begin inline asm
	{mul.f16 %rs83707,%rs83686,%rs83692;
}
	// end inline asm
	// begin inline asm
	{add.f16 %rs83710,%rs83686,%rs83707;
}
	// end inline asm
	// begin inline asm
	{mul.f16 %rs83713,%rs83692,%rs83698;
}
	// end inline asm
	// begin inline asm
	{add.f16 %rs83716,%rs83692,%rs83713;
}
	// end inline asm
	// begin inline asm
	{mul.f16 %rs83719,%rs83698,%rs83704;
}
	// end inline asm
	// begin inline asm
	{add.f16 %rs83722,%rs83698,%rs83719;
}
	// end inline asm
	// begin inline asm
	{mul.f16 %rs83725,%rs83704,%rs83710;
}
	// end inline asm
	// begin inline asm
	{add.f16 %rs83728,%rs83704,%rs83725;
}
	// end inline asm
	// begin inline asm
	{mul.f16 %rs83731,%rs83710,%rs83716;
}
	// end inline asm
	// begin inline asm
	{add.f16 %rs83734,%rs83710,%rs83731;
}
	// end inline asm
	// begin inline asm
	{mul.f16 %rs83737,%rs83716,%rs83722;
}
	// end inline asm
	// begin inline asm
	{add.f16 %rs83740,%rs83716,%rs83737;
}
	// end inline asm
	// begin inline asm
	{mul.f16 %rs83743,%rs83722,%rs83728;
}
	// end inline asm
	// begin inline asm
	{add.f16 %rs83746,%rs83722,%rs83743;
}
	// end inline asm
	// begin inline asm
	{mul.f16 %rs83749,%rs83728,%rs83734;
}
	// end inline asm
	// begin inline asm
	{add.f16 %rs83752,%rs83728,%rs83749;
}
	// end inline asm
	// begin inline asm
	{mul.f16 %rs83755,%rs83734,%rs83740;
}
	// end inline asm
	// begin inline asm
	{add.f16 %rs83758,%rs83734,%rs83755;
}
	// end inline asm
	// begin inline asm
	{mul.f16 %rs83761,%rs83740,%rs83746;
}
	// end inline asm
	// begin inline asm
	{add.f16 %rs83764,%rs83740,%rs83761;
}
	// end inline asm
	// begin inline asm
	{mul.f16 %rs83767,%rs83746,%rs83752;
}
	// end inline asm
	// begin inline asm
	{add.f16 %rs83770,%rs83746,%rs83767;
}
	// end inline asm
	// begin inline asm
	{mul.f16 %rs83773,%rs83752,%rs83758;
}
	// end inline asm
	// begin inline asm
	{add.f16 %rs83776,%rs83752,%rs83773;
}
	// end inline asm
	// begin inline asm
	{mul.f16 %rs83779,%rs83758,%rs83764;
}
	// end inline asm
	// begin inline asm
	{add.f16 %rs83782,%rs83758,%rs83779;
}
	// end inline asm
	// begin inline asm
	{mul.f16 %rs83785,%rs83764,%rs83770;
}
	// end inline asm
	// begin inline asm
	{add.f16 %rs83788,%rs83764,%rs83785;
}
	// end inline asm
	// begin inline asm
	{mul.f16 %rs83791,%rs83770,%rs83776;
}
	// end inline asm
	// begin inline asm
	{add.f16 %rs83794,%rs83770,%rs83791;
}
	// end inline asm
	// begin inline asm
	{mul.f16 %rs83797,%rs83776,%rs83782;
}
	// end inline asm
	// begin inline asm
	{add.f16 %rs83800,%rs83776,%rs83797;
}
	// end inline asm
	// begin inline asm
	{mul.f16 %rs83803,%rs83782,%rs83788;
}
	// end inline asm
	// begin inline asm
	{add.f16 %rs83806,%rs83782,%rs83803;
}
	// end inline asm
	// begin inline asm
	{mul.f16 %rs83809,%rs83788,%rs83794;
}
	// end inline asm
	// begin inline asm
	{add.f16 %rs83812,%rs83788,%rs83809;
}
	// end inline asm
	// begin inline asm
	{mul.f16 %rs83815,%rs83794,%rs83800;
}
	// end inline asm
	// begin inline asm
	{add.f16 %rs83818,%rs83794,%rs83815;
}
	// end inline asm
	// begin inline asm
	{mul.f16 %rs83821,%rs83800,%rs83806;
}
	// end inline asm
	// begin inline asm
	{add.f16 %rs83824,%rs83800,%rs83821;
}
	// end inline asm
	// begin inline asm
	{mul.f16 %rs83827,%rs83806,%rs83812;
}
	// end inline asm
	// begin inline asm
	{add.f16 %rs83830,%rs83806,%rs83827;
}
	// end inline asm
	// begin inline asm
	{mul.f16 %rs83833,%rs83812,%rs83818;
}
	// end inline asm
	// begin inline asm
	{add.f16 %rs83836,%rs83812,%rs83833;
}
	// end inline asm
	// begin inline asm
	{mul.f16 %rs83839,%rs83818,%rs83824;
}
	// end inline asm
	// begin inline asm
	{add.f16 %rs83842,%rs83818,%rs83839;
}
	// end inline asm
	// begin inline asm
	{mul.f16 %rs83845,%rs83824,%rs83830;
}
	// end inline asm
	// begin inline asm
	{add.f16 %rs83848,%rs83824,%rs83845;
}
	// end inline asm
	// begin inline asm
	{mul.f16 %rs83851,%rs83830,%rs83836;
}
	// end inline asm
	// begin inline asm
	{add.f16 %rs83854,%rs83830,%rs83851;
}
	// end inline asm
	// begin inline asm
	{mul.f16 %rs83857,%rs83836,%rs83842;
}
	// end inline asm
	// begin inline asm
	{add.f16 %rs83860,%rs83836,%rs83857;
}
	// end inline asm
	// begin inline asm
	{mul.f16 %rs83863,%rs83842,%rs83848;
}
	// end inline asm
	// begin inline asm
	{add.f16 %rs83866,%rs83842,%rs83863;
}
	// end inline asm
	// begin inline asm
	{mul.f16 %rs83869,%rs83848,%rs83854;
}
	// end inline asm
	// begin inline asm
	{add.f16 %rs83872,%rs83848,%rs83869;
}
	// end inline asm
	// begin inline asm
	{mul.f16 %rs83875,%rs83854,%rs83860;
}
	// end inline asm
	// begin inline asm
	{add.f16 %rs83878,%rs83854,%rs83875;
}
	// end inline asm
	// begin inline asm
	{mul.f16 %rs83881,%rs83860,%rs83866;
}
	// end inline asm
	// begin inline asm
	{add.f16 %rs83884,%rs83860,%rs83881;
}
	// end inline asm
	// begin inline asm
	{mul.f16 %rs83887,%rs83866,%rs83872;
}
	// end inline asm
	// begin inline asm
	{add.f16 %rs83890,%rs83866,%rs83887;
}
	// end inline asm
	// begin inline asm
	{mul.f16 %rs83893,%rs83872,%rs83878;
}
	// end inline asm
	// begin inline asm
	{add.f16 %rs83896,%rs83872,%rs83893;
}
	// end inline asm
	// begin inline asm
	{mul.f16 %rs83899,%rs83878,%rs83884;
}
	// end inline asm
	// begin inline asm
	{add.f16 %rs83902,%rs83878,%rs83899;
}
	// end inline asm
	// begin inline asm
	{mul.f16 %rs83905,%rs83884,%rs83890;
}
	// end inline asm
	// begin inline asm
	{add.f16 %rs83908,%rs83884,%rs83905;
}
	// end inline asm
	// begin inline asm
	{mul.f16 %rs83911,%rs83890,%rs83896;
}
	// end inline asm
	// begin inline asm
	{add.f16 %rs83914,%rs83890,%rs83911;
}
	// end inline asm
	// begin inline asm
	{mul.f16 %rs83917,%rs83896,%rs83902;
}
	// end inline asm
	// begin inline asm
	{add.f16 %rs83920,%rs83896,%rs83917;
}
	// end inline asm
	// begin inline asm
	{mul.f16 %rs83923,%rs83902,%rs83908;
}
	// end inline asm
	// begin inline asm
	{add.f16 %rs83926,%rs83902,%rs83923;
}
	// end inline asm
	// begin inline asm
	{mul.f16 %rs83929,%rs83908,%rs83914;
}
	// end inline asm
	// begin inline asm
	{add.f16 %rs83932,%rs83908,%rs83929;
}
	// end inline asm
	// begin inline asm
	{mul.f16 %rs83935,%rs83914,%rs83920;
}
	// end inline asm
	// begin inline asm
	{add.f16 %rs83938,%rs83914,%rs83935;
}
	// end inline asm
	// begin inline asm
	{mul.f16 %rs83941,%rs83920,%rs83926;
}
	// end inline asm
	// begin inline asm
	{add.f16 %rs83944,%rs83920,%rs83941;
}
	// end inline asm
	// begin inline asm
	{mul.f16 %rs83947,%rs83926,%rs83932;
}
	// end inline asm
	// begin inline asm
	{add.f16 %rs83950,%rs83926,%rs83947;
}
	// end inline asm
	// begin inline asm
	{mul.f16 %rs83953,%rs83932,%rs83938;
}
	// end inline asm
	// begin inline asm
	{add.f16 %rs83956,%rs83932,%rs83953;
}
	// end inline asm
	// begin inline asm
	{mul.f16 %rs83959,%rs83938,%rs83944;
}
	// end inline asm
	// begin inline asm
	{add.f16 %rs83962,%rs83938,%rs83959;
}
	// end inline asm
	// begin inline asm
	{mul.f16 %rs83965,%rs83944,%rs83950;
}
	// end inline asm
	// begin inline asm
	{add.f16 %rs83968,%rs83944,%rs83965;
}
	// end inline asm
	// begin inline asm
	{mul.f16 %rs83971,%rs83950,%rs83956;
}
	// end inline asm
	// begin inline asm
	{add.f16 %rs83974,%rs83950,%rs83971;
}
	// end inline asm
	// begin inline asm
	{mul.f16 %rs83977,%rs83956,%rs83962;
}
	// end inline asm
	// begin inline asm
	{add.f16 %rs83980,%rs83956,%rs83977;
}
	// end inline asm
	// begin inline asm
	{mul.f16 %rs83983,%rs83962,%rs83968;
}
	// end inline asm
	// begin inline asm
	{add.f16 %rs83986,%rs83962,%rs83983;
}
	// end inline asm
	// begin inline asm
	{mul.f16 %rs83989,%rs83968,%rs83974;
}
	// end inline asm
	// begin inline asm
	{add.f16 %rs83992,%rs83968,%rs83989;
}
	// end inline asm
	// begin inline asm
	{mul.f16 %rs83995,%rs83974,%rs83980;
}
	// end inline asm
	// begin inline asm
	{add.f16 %rs83998,%rs83974,%rs83995;
}
	// end inline asm
	// begin inline asm
	{mul.f16 %rs84001,%rs83980,%rs83986;
}
	// end inline asm
	// begin inline asm
	{add.f16 %rs84004,%rs83980,%rs84001;
}
	// end inline asm
	// begin inline asm
	{mul.f16 %rs84007,%rs83986,%rs83992;
}
	// end inline asm
	// begin inline asm
	{add.f16 %rs84010,%rs83986,%rs84007;
}
	// end inline asm
	// begin inline asm
	{mul.f16 %rs84013,%rs83992,%rs83998;
}
	// end inline asm
	// begin inline asm
	{add.f16 %rs84016,%rs83992,%rs84013;
}
	// end inline asm
	// begin inline asm
	{mul.f16 %rs84019,%rs83998,%rs84004;
}
	// end inline asm
	// begin inline asm
	{add.f16 %rs84022,%rs83998,%rs84019;
}
	// end inline asm
	// begin inline asm
	{mul.f16 %rs84025,%rs84004,%rs84010;
}
	// end inline asm
	// begin inline asm
	{add.f16 %rs84028,%rs84004,%rs84025;
}
	// end inline asm
	// begin inline asm
	{mul.f16 %rs84031,%rs84010,%rs84016;
}
	// end inline asm
	// begin inline asm
	{add.f16 %rs84034,%rs84010,%rs84031;
}
	// end inline asm
	// begin inline asm
	{mul.f16 %rs84037,%rs84016,%rs84022;
}
	// end inline asm
	// begin inline asm
	{add.f16 %rs84040,%rs84016,%rs84037;
}
	// end inline asm
	// begin inline asm
	{mul.f16 %rs84043,%rs84022,%rs84028;
}
	// end inline asm
	// begin inline asm
	{add.f16 %rs84046,%rs84022,%rs84043;
}
	// end inline asm
	// begin inline asm
	{mul.f16 %rs84049,%rs84028,%rs84034;
}
	// end inline asm
	// begin inline asm
	{add.f16 %rs84052,%rs84028,%rs84049;
}
	// end inline asm
	// begin inline asm
	{mul.f16 %rs84055,%rs84034,%rs84040;
}
	// end inline asm
	// begin inline asm
	{add.f16 %rs84058,%rs84034,%rs84055;
}
	// end inline asm
	// begin inline asm
	{mul.f16 %rs84061,%rs84040,%rs84046;
}
	// end inline asm
	// begin inline asm
	{add.f16 %rs84064,%rs84040,%rs84061;
}
	// end inline asm
	// begin inline asm
	{mul.f16 %rs84067,%rs84046,%rs84052;
}
	// end inline asm
	// begin inline asm
	{add.f16 %rs84070,%rs84046,%rs84067;
}
	// end inline asm
	// begin inline asm
	{mul.f16 %rs84073,%rs84052,%rs84058;
}
	// end inline asm
	// begin inline asm
	{add.f16 %rs84076,%rs84052,%rs84073;
}
	// end inline asm
	// begin inline asm
	{mul.f16 %rs84079,%rs84058,%rs84064;
}
	// end inline asm
	// begin inline asm
	{add.f16 %rs84082,%rs84058,%rs84079;
}
	// end inline asm
	// begin inline asm
	{mul.f16 %rs84085,%rs84064,%rs84070;
}
	// end inline asm
	// begin inline asm
	{add.f16 %rs84088,%rs84064,%rs84085;
}
	// end inline asm
	// begin inline asm
	{mul.f16 %rs84091,%rs84070,%rs84076;
}
	// end inline asm
	// begin inline asm
	{add.f16 %rs84094,%rs84070,%rs84091;
}
	// end inline asm
	// begin inline asm
	{mul.f16 %rs84097,%rs84076,%rs84082;
}
	// end inline asm
	// begin inline asm
	{add.f16 %rs84100,%rs84076,%rs84097;
}
	// end inline asm
	// begin inline asm
	{mul.f16 %rs84103,%rs84082,%rs84088;
}
	// end inline asm
	// begin inline asm
	{add.f16 %rs84106,%rs84082,%rs84103;
}
	// end inline asm
	// begin inline asm
	{mul.f16 %rs84109,%rs84088,%rs84094;
}
	// end inline asm
	// begin inline asm
	{add.f16 %rs84112,%rs84088,%rs84109;
}
	// end inline asm
	// begin inline asm
	{mul.f16 %rs84115,%rs84094,%rs84100;
}
	// end inline asm
	// begin inline asm
	{add.f16 %rs84118,%rs84094,%rs84115;
}
	// end inline asm
	// begin inline asm
	{mul.f16 %rs84121,%rs84100,%rs84106;
}
	// end inline asm
	// begin inline asm
	{add.f16 %rs84124,%rs84100,%rs84121;
}
	// end inline asm
	// begin inline asm
	{mul.f16 %rs84127,%rs84106,%rs84112;
}
	// end inline asm
	// begin inline asm
	{add.f16 %rs84130,%rs84106,%rs84127;
}
	// end inline asm
	// begin inline asm
	{mul.f16 %rs84133,%rs84112,%rs84118;
}
	// end inline asm
	// begin inline asm
	{add.f16 %rs84136,%rs84112,%rs84133;
}
	// end inline asm
	// begin inline asm
	{mul.f16 %rs84139,%rs84118,%rs84124;
}
	// end inline asm
	// begin inline asm
	{add.f16 %rs84142,%rs84118,%rs84139;
}
	// end inline asm
	// begin inline asm
	{mul.f16 %rs84145,%rs84124,%rs84130;
}
	// end inline asm
	// begin inline asm
	{add.f16 %rs84148,%rs84124,%rs84145;
}
	// end inline asm
	// begin inline asm
	{mul.f16 %rs84151,%rs84130,%rs84136;
}
	// end inline asm
	// begin inline asm
	{add.f16 %rs84154,%rs84130,%rs84151;
}
	// end inline asm
	// begin inline asm
	{mul.f16 %rs84157,%rs84136,%rs84142;
}
	// end inline asm
	// begin inline asm
	{add.f16 %rs84160,%rs84136,%rs84157;
}
	// end inline asm
	// begin inline asm
	{mul.f16 %rs84163,%rs84142,%rs84148;
}
	// end inline asm
	// begin inline asm
	{add.f16 %rs84166,%rs84142,%rs84163;
}
	// end inline asm
	// begin inline asm
	{mul.f16 %rs84169,%rs84148,%rs84154;
}
	// end inline asm
	// begin inline asm
	{add.f16 %rs84172,%rs84148,%rs84169;
}
	// end inline asm
	// begin inline asm
	{mul.f16 %rs84175,%rs84154,%rs84160;
}
	// end inline asm
	// begin inline asm
	{add.f16 %rs84178,%rs84154,%rs84175;
}
	// end inline asm
	// begin inline asm
	{mul.f16 %rs84181,%rs84160,%rs84166;
}
	// end inline asm
	// begin inline asm
	{add.f16 %rs84184,%rs84160,%rs84181;
}
	// end inline asm
	// begin inline asm
	{mul.f16 %rs84187,%rs84166,%rs84172;
}
	// end inline asm
	// begin inline asm
	{add.f16 %rs84190,%rs84166,%rs84187;
}
	// end inline asm
	// begin inline asm
	{mul.f16 %rs84193,%rs84172,%rs84178;
}
	// end inline asm
	// begin inline asm
	{add.f16 %rs84196,%rs84172,%rs84193;
}
	// end inline asm
	// begin inline asm
	{mul.f16 %rs84199,%rs84178,%rs84184;
}
	// end inline asm
	// begin inline asm
	{add.f16 %rs84202,%rs84178,%rs84199;
}
	// end inline asm
	// begin inline asm
	{mul.f16 %rs84205,%rs84184,%rs84190;
}
	// end inline asm
	// begin inline asm
	{add.f16 %rs84208,%rs84184,%rs84205;
}
	// end inline asm
	// begin inline asm
	{mul.f16 %rs84211,%rs84190,%rs84196;
}
	// end inline asm
	// begin inline asm
	{add.f16 %rs84214,%rs84190,%rs84211;
}
	// end inline asm
	// begin inline asm
	{mul.f16 %rs84217,%rs84196,%rs84202;
}
	// end inline asm
	// begin inline asm
	{add.f16 %rs84220,%rs84196,%rs84217;
}
	// end inline asm
	// begin inline asm
	{mul.f16 %rs84223,%rs84202,%rs84208;
}
	// end inline asm
	// begin inline asm
	{add.f16 %rs84226,%rs84202,%rs84223;
}
	// end inline asm
	// begin inline asm
	{mul.f16 %rs84229,%rs84208,%rs84214;
}
	// end inline asm
	// begin inline asm
	{add.f16 %rs84232,%rs84208,%rs84229;
}
	// end inline asm
	// begin inline asm
	{mul.f16 %rs84235,%rs84214,%rs84220;
}
	// end inline asm
	// begin inline asm
	{add.f16 %rs84238,%rs84214,%rs84235;
}
	// end inline asm
	// begin inline asm
	{mul.f16 %rs84241,%rs84220,%rs84226;
}
	// end inline asm
	// begin inline asm
	{add.f16 %rs84244,%rs84220,%rs84241;
}
	// end inline asm
	// begin inline asm
	{mul.f16 %rs84247,%rs84226,%rs84232;
}
	// end inline asm
	// begin inline asm
	{add.f16 %rs84250,%rs84226,%rs84247;
}
	// end inline asm
	// begin inline asm
	{mul.f16 %rs84253,%rs84232,%rs84238;
}
	// end inline asm
	// begin inline asm
	{add.f16 %rs84256,%rs84232,%rs84253;
}
	// end inline asm
	// begin inline asm
	{mul.f16 %rs84259,%rs84238,%rs84244;
}
	// end inline asm
	// begin inline asm
	{add.f16 %rs84262,%rs84238,%rs84259;
}
	// end inline asm
	// begin inline asm
	{mul.f16 %rs84265,%rs84244,%rs84250;
}
	// end inline asm
	// begin inline asm
	{add.f16 %rs84268,%rs84244,%rs84265;
}
	// end inline asm
	// begin inline asm
	{mul.f16 %rs84271,%rs84250,%rs84256;
}
	// end inline asm
	// begin inline asm
	{add.f16 %rs84274,%rs84250,%rs84271;
}
	// end inline asm
	// begin inline asm
	{mul.f16 %rs84277,%rs84256,%rs84262;
}
	// end inline asm
	// begin inline asm
	{add.f16 %rs84280,%rs84256,%rs84277;
}
	// end inline asm
	// begin inline asm
	{mul.f16 %rs84283,%rs84262,%rs84268;
}
	// end inline asm
	// begin inline asm
	{add.f16 %rs84286,%rs84262,%rs84283;
}
	// end inline asm
	// begin inline asm
	{mul.f16 %rs84289,%rs84268,%rs84274;
}
	// end inline asm
	// begin inline asm
	{add.f16 %rs84292,%rs84268,%rs84289;
}
	// end inline asm
	// begin inline asm
	{mul.f16 %rs84295,%rs84274,%rs84280;
}
	// end inline asm
	// begin inline asm
	{add.f16 %rs84298,%rs84274,%rs84295;
}
	// end inline asm
	// begin inline asm
	{mul.f16 %rs84301,%rs84280,%rs84286;
}
	// end inline asm
	// begin inline asm
	{add.f16 %rs84304,%rs84280,%rs84301;
}
	// end inline asm
	// begin inline asm
	{mul.f16 %rs84307,%rs84286,%rs84292;
}
	// end inline asm
	// begin inline asm
	{add.f16 %rs84310,%rs84286,%rs84307;
}
	// end inline asm
	// begin inline asm
	{mul.f16 %rs84313,%rs84292,%rs84298;
}
	// end inline asm
	// begin inline asm
	{add.f16 %rs84316,%rs84292,%rs84313;
}
	// end inline asm
	// begin inline asm
	{mul.f16 %rs84319,%rs84298,%rs84304;
}
	// end inline asm
	// begin inline asm
	{add.f16 %rs84322,%rs84298,%rs84319;
}
	// end inline asm
	// begin inline asm
	{mul.f16 %rs84325,%rs84304,%rs84310;
}
	// end inline asm
	// begin inline asm
	{add.f16 %rs84328,%rs84304,%rs84325;
}
	// end inline asm
	// begin inline asm
	{mul.f16 %rs84331,%rs84310,%rs84316;
}
	// end inline asm
	// begin inline asm
	{add.f16 %rs84334,%rs84310,%rs84331;
}
	// end inline asm
	// begin inline asm
	{mul.f16 %rs84337,%rs84316,%rs84322;
}
	// end inline asm
	// begin inline asm
	{add.f16 %rs84340,%rs84316,%rs84337;
}
	// end inline asm
	// begin inline asm
	{mul.f16 %rs84343,%rs84322,%rs84328;
}
	// end inline asm
	// begin inline asm
	{add.f16 %rs84346,%rs84322,%rs84343;
}
	// end inline asm
	// begin inline asm
	{mul.f16 %rs84349,%rs84328,%rs84334;
}
	// end inline asm
	// begin inline asm
	{add.f16 %rs84352,%rs84328,%rs84349;
}
	// end inline asm
	// begin inline asm
	{mul.f16 %rs84355,%rs84334,%rs84340;
}
	// end inline asm
	// begin inline asm
	{add.f16 %rs84358,%rs84334,%rs84355;
}
	// end inline asm
	// begin inline asm
	{mul.f16 %rs84361,%rs84340,%rs84346;
}
	// end inline asm
	// begin inline asm
	{add.f16 %rs84364,%rs84340,%rs84361;
}
	// end inline asm
	// begin inline asm
	{mul.f16 %rs84367,%rs84346,%rs84352;
}
	// end inline asm
	// begin inline asm
	{add.f16 %rs84370,%rs84346,%rs84367;
}
	// end inline asm
	// begin inline asm
	{mul.f16 %rs84373,%rs84352,%rs84358;
}
	// end inline asm
	// begin inline asm
	{add.f16 %rs84376,%rs84352,%rs84373;
}
	// end inline asm
	// begin inline asm
	{mul.f16 %rs84379,%rs84358,%rs84364;
}
	// end inline asm
	// begin inline asm
	{add.f16 %rs84382,%rs84358,%rs84379;
}
	// end inline asm
	// begin inline asm
	{mul.f16 %rs84385,%rs84364,%rs84370;
}
	// end inline asm
	// begin inline asm
	{add.f16 %rs84388,%rs84364,%rs84385;
}
	// end inline asm
	// begin inline asm
	{mul.f16 %rs84391,%rs84370,%rs84376;
}
	// end inline asm
	// begin inline asm
	{add.f16 %rs84394,%rs84370,%rs84391;
}
	// end inline asm
	// begin inline asm
	{mul.f16 %rs84397,%rs84376,%rs84382;
}
	// end inline asm
	// begin inline asm
	{add.f16 %rs84400,%rs84376,%rs84397;
}
	// end inline asm
	// begin inline asm
	{mul.f16 %rs84403,%rs84382,%rs84388;
}
	// end inline asm
	// begin inline asm
	{add.f16 %rs84406,%rs84382,%rs84403;
}
	// end inline asm
	// begin inline asm
	{mul.f16 %rs84409,%rs84388,%rs84394;
}
	// end inline asm
	// begin inline asm
	{add.f16 %rs84412,%rs84388,%rs84409;
}
	// end inline asm
	// begin inline asm
	{mul.f16 %rs84415,%rs84394,%rs84400;
}
	// end inline asm
	// begin inline asm
	{add.f16 %rs84418,%rs84394,%rs84415;
}
	// end inline asm
	// begin inline asm
	{mul.f16 %rs84421,%rs84400,%rs84406;
}
	// end inline asm
	// begin inline asm
	{add.f16 %rs84424,%rs84400,%rs84421;
}
	// end inline asm
	// begin inline asm
	{mul.f16 %rs84427,%rs84406,%rs84412;
}
	// end inline asm
	// begin inline asm
	{add.f16 %rs84430,%rs84406,%rs84427;
}
	// end inline asm
	// begin inline asm
	{mul.f16 %rs84433,%rs84412,%rs84418;
}
	// end inline asm
	// begin inline asm
	{add.f16 %rs84436,%rs84412,%rs84433;
}
	// end inline asm
	// begin inline asm
	{mul.f16 %rs84439,%rs84418,%rs84424;
}
	// end inline asm
	// begin inline asm
	{add.f16 %rs84442,%rs84418,%rs84439;
}
	// end inline asm
	// begin inline asm
	{mul.f16 %rs84445,%rs84424,%rs84430;
}
	// end inline asm
	// begin inline asm
	{add.f16 %rs84448,%rs84424,%rs84445;
}
	// end inline asm
	// begin inline asm
	{mul.f16 %rs84451,%rs84430,%rs84436;
}
	// end inline asm
	// begin inline asm
	{add.f16 %rs84454,%rs84430,%rs84451;
}
	// end inline asm
	// begin inline asm
	{mul.f16 %rs84457,%rs84436,%rs84442;
}
	// end inline asm
	// begin inline asm
	{add.f16 %rs84460,%rs84436,%rs84457;
}
	// end inline asm
	// begin inline asm
	{mul.f16 %rs84463,%rs84442,%rs84448;
}
	// end inline asm
	// begin inline asm
	{add.f16 %rs84466,%rs84442,%rs84463;
}
	// end inline asm
	// begin inline asm
	{mul.f16 %rs84469,%rs84448,%rs84454;
}
	// end inline asm
	// begin inline asm
	{add.f16 %rs84472,%rs84448,%rs84469;
}
	// end inline asm
	// begin inline asm
	{mul.f16 %rs84475,%rs84454,%rs84460;
}
	// end inline asm
	// begin inline asm
	{add.f16 %rs84478,%rs84454,%rs84475;
}
	// end inline asm
	// begin inline asm
	{mul.f16 %rs84481,%rs84460,%rs84466;
}
	// end inline asm
	// begin inline asm
	{add.f16 %rs84484,%rs84460,%rs84481;
}
	// end inline asm
	// begin inline asm
	{mul.f16 %rs84487,%rs84466,%rs84472;
}
	// end inline asm
	// begin inline asm
	{add.f16 %rs84490,%rs84466,%rs84487;
}
	// end inline asm
	// begin inline asm
	{mul.f16 %rs84493,%rs84472,%rs84478;
}
	// end inline asm
	// begin inline asm
	{add.f16 %rs84496,%rs84472,%rs84493;
}
	// end inline asm
	// begin inline asm
	{mul.f16 %rs84499,%rs84478,%rs84484;
}
	// end inline asm
	// begin inline asm
	{add.f16 %rs84502,%rs84478,%rs84499;
}
	// end inline asm
	// begin inline asm
	{mul.f16 %rs84505,%rs84484,%rs84490;
}
	// end inline asm
	// begin inline asm
	{add.f16 %rs84508,%rs84484,%rs84505;
}
	// end inline asm
	// begin inline asm
	{mul.f16 %rs84511,%rs84490,%rs84496;
}
	// end inline asm
	// begin inline asm
	{add.f16 %rs84514,%rs84490,%rs84511;
}
	// end inline asm
	// begin inline asm
	{mul.f16 %rs84517,%rs84496,%rs84502;
}
	// end inline asm
	// begin inline asm
	{add.f16 %rs84520,%rs84496,%rs84517;
}
	// end inline asm
	// begin inline asm
	{mul.f16 %rs84523,%rs84502,%rs84508;
}
	// end inline asm
	// begin inline asm
	{add.f16 %rs84526,%rs84502,%rs84523;
}
	// end inline asm
	// begin inline asm
	{mul.f16 %rs84529,%rs84508,%rs84514;
}
	// end inline asm
	// begin inline asm
	{add.f16 %rs84532,%rs84508,%rs84529;
}
	// end inline asm
	// begin inline asm
	{mul.f16 %rs84535,%rs84514,%rs84520;
}
	// end inline asm
	// begin inline asm
	{add.f16 %rs84538,%rs84514,%rs84535;
}
	// end inline asm
	// begin inline asm
	{mul.f16 %rs84541,%rs84520,%rs84526;
}
	// end inline asm
	// begin inline asm
	{add.f16 %rs84544,%rs84520,%rs84541;
}
	// end inline asm
	// begin inline asm
	{mul.f16 %rs84547,%rs84526,%rs84532;
}
	// end inline asm
	// begin inline asm
	{add.f16 %rs84550,%rs84526,%rs84547;
}
	// end inline asm
	// begin inline asm
	{mul.f16 %rs84553,%rs84532,%rs84538;
}
	// end inline asm
	// begin inline asm
	{add.f16 %rs84556,%rs84532,%rs84553;
}
	// end inline asm
	// begin inline asm
	{mul.f16 %rs84559,%rs84538,%rs84544;
}
	// end inline asm
	// begin inline asm
	{add.f16 %rs84562,%rs84538,%rs84559;
}
	// end inline asm
	// begin inline asm
	{mul.f16 %rs84565,%rs84544,%rs84550;
}
	// end inline asm
	// begin inline asm
	{add.f16 %rs84568,%rs84544,%rs84565;
}
	// end inline asm
	// begin inline asm
	{mul.f16 %rs84571,%rs84550,%rs84556;
}
	// end inline asm
	// begin inline asm
	{add.f16 %rs84574,%rs84550,%rs84571;
}
	// end inline asm
	// begin inline asm
	{mul.f16 %rs84577,%rs84556,%rs84562;
}
	// end inline asm
	// begin inline asm
	{add.f16 %rs84580,%rs84556,%rs84577;
}
	// end inline asm
	// begin inline asm
	{mul.f16 %rs84583,%rs84562,%rs84568;
}
	// end inline asm
	// begin inline asm
	{add.f16 %rs84586,%rs84562,%rs84583;
}
	// end inline asm
	// begin inline asm
	{mul.f16 %rs84589,%rs84568,%rs84574;
}
	// end inline asm
	// begin inline asm
	{add.f16 %rs84592,%rs84568,%rs84589;
}
	// end inline asm
	// begin inline asm
	{mul.f16 %rs84595,%rs84574,%rs84580;
}
	// end inline asm
	// begin inline asm
	{add.f16 %rs84598,%rs84574,%rs84595;
}
	// end inline asm
	// begin inline asm
	{mul.f16 %rs84601,%rs84580,%rs84586;
}
	// end inline asm
	// begin inline asm
	{add.f16 %rs84604,%rs84580,%rs84601;
}
	// end inline asm
	// begin inline asm
	{mul.f16 %rs84607,%rs84586,%rs84592;
}
	// end inline asm
	// begin inline asm
	{add.f16 %rs84610,%rs84586,%rs84607;
}
	// end inline asm
	// begin inline asm
	{mul.f16 %rs84613,%rs84592,%rs84598;
}
	// end inline asm
	// begin inline asm
	{add.f16 %rs84616,%rs84592,%rs84613;
}
	// end inline asm
	// begin inline asm
	{mul.f16 %rs84619,%rs84598,%rs84604;
}
	// end inline asm
	// begin inline asm
	{add.f16 %rs84622,%rs84598,%rs84619;
}
	// end inline asm
	// begin inline asm
	{mul.f16 %rs84625,%rs84604,%rs84610;
}
	// end inline asm
	// begin inline asm
	{add.f16 %rs84628,%rs84604,%rs84625;
}
	// end inline asm
	// begin inline asm
	{mul.f16 %rs84631,%rs84610,%rs84616;
}
	// end inline asm
	// begin inline asm
	{add.f16 %rs84634,%rs84610,%rs84631;
}
	// end inline asm
	// begin inline asm
	{mul.f16 %rs84637,%rs84616,%rs84622;
}
	// end inline asm
	// begin inline asm
	{add.f16 %rs84640,%rs84616,%rs84637;
}
	// end inline asm
	// begin inline asm
	{mul.f16 %rs84643,%rs84622,%rs84628;
}
	// end inline asm
	// begin inline asm
	{add.f16 %rs84646,%rs84622,%rs84643;
}
	// end inline asm
	// begin inline asm
	{mul.f16 %rs84649,%rs84628,%rs84634;
}
	// end inline asm
	// begin inline asm
	{add.f16 %rs84652,%rs84628,%rs84649;
}
	// end inline asm
	// begin inline asm
	{mul.f16 %rs84655,%rs84634,%rs84640;
}
	// end inline asm
	// begin inline asm
	{add.f16 %rs84658,%rs84634,%rs84655;
}
	// end inline asm
	// begin inline asm
	{mul.f16 %rs84661,%rs84640,%rs84646;
}
	// end inline asm
	// begin inline asm
	{add.f16 %rs84664,%rs84640,%rs84661;
}
	// end inline asm
	// begin inline asm
	{mul.f16 %rs84667,%rs84646,%rs84652;
}
	// end inline asm
	// begin inline asm
	{add.f16 %rs84670,%rs84646,%rs84667;
}
	// end inline asm
	// begin inline asm
	{mul.f16 %rs84673,%rs84652,%rs84658;
}
	// end inline asm
	// begin inline asm
	{add.f16 %rs84676,%rs84652,%rs84673;
}
	// end inline asm
	// begin inline asm
	{mul.f16 %rs84679,%rs84658,%rs84664;
}
	// end inline asm
	// begin inline asm
	{add.f16 %rs84682,%rs84658,%rs84679;
}
	// end inline asm
	// begin inline asm
	{mul.f16 %rs84685,%rs84664,%rs84670;
}
	// end inline asm
	// begin inline asm
	{add.f16 %rs84688,%rs84664,%rs84685;
}
	// end inline asm
	// begin inline asm
	{mul.f16 %rs84691,%rs84670,%rs84676;
}
	// end inline asm
	// begin inline asm
	{add.f16 %rs84694,%rs84670,%rs84691;
}
	// end inline asm
	// begin inline asm
	{mul.f16 %rs84697,%rs84676,%rs84682;
}
	// end inline asm
	// begin inline asm
	{add.f16 %rs84700,%rs84676,%rs84697;
}
	// end inline asm
	// begin inline asm
	{mul.f16 %rs84703,%rs84682,%rs84688;
}
	// end inline asm
	// begin inline asm
	{add.f16 %rs84706,%rs84682,%rs84703;
}
	// end inline asm
	// begin inline asm
	{mul.f16 %rs84709,%rs84688,%rs84694;
}
	// end inline asm
	// begin inline asm
	{add.f16 %rs84712,%rs84688,%rs84709;
}
	// end inline asm
	// begin inline asm
	{mul.f16 %rs84715,%rs84694,%rs84700;
}
	// end inline asm
	// begin inline asm
	{add.f16 %rs84718,%rs84694,%rs84715;
}
	// end inline asm
	// begin inline asm
	{mul.f16 %rs84721,%rs84700,%rs84706;
}
	// end inline asm
	// begin inline asm
	{add.f16 %rs84724,%rs84700,%rs84721;
}
	// end inline asm
	// begin inline asm
	{mul.f16 %rs84727,%rs84706,%rs84712;
}
	// end inline asm
	// begin inline asm
	{add.f16 %rs84730,%rs84706,%rs84727;
}
	// end inline asm
	// begin inline asm
	{mul.f16 %rs84733,%rs84712,%rs84718;
}
	// end inline asm
	// begin inline asm
	{add.f16 %rs84736,%rs84712,%rs84733;
}
	// end inline asm
	// begin inline asm
	{mul.f16 %rs84739,%rs84718,%rs84724;
}
	// end inline asm
	// begin inline asm
	{add.f16 %rs84742,%rs84718,%rs84739;
}
	// end inline asm
	// begin inline asm
	{mul.f16 %rs84745,%rs84724,%rs84730;
}
	// end inline asm
	// begin inline asm
	{add.f16 %rs84748,%rs84724,%rs84745;
}
	// end inline asm
	// begin inline asm
	{mul.f16 %rs84751,%rs84730,%rs84736;
}
	// end inline asm
	// begin inline asm
	{add.f16 %rs84754,%rs84730,%rs84751;
}
	// end inline asm
	// begin inline asm
	{mul.f16 %rs84757,%rs84736,%rs84742;
}
	// end inline asm
	// begin inline asm
	{add.f16 %rs84760,%rs84736,%rs84757;
}
	// end inline asm
	// begin inline asm
	{mul.f16 %rs84763,%rs84742,%rs84748;
}
	// end inline asm
	// begin inline asm
	{add.f16 %rs84766,%rs84742,%rs84763;
}
	// end inline asm
	// begin inline asm
	{mul.f16 %rs84769,%rs84748,%rs84754;
}
	// end inline asm
	// begin inline asm
	{add.f16 %rs84772,%rs84748,%rs84769;
}
	// end inline asm
	// begin inline asm
	{mul.f16 %rs84775,%rs84754,%rs84760;
}
	// end inline asm
	// begin inline asm
	{add.f16 %rs84778,%rs84754,%rs84775;
}
	// end inline asm
	// begin inline asm
	{mul.f16 %rs84781,%rs84760,%rs84766;
}
	// end inline asm
	// begin inline asm
	{add.f16 %rs84784,%rs84760,%rs84781;
}
	// end inline asm
	// begin inline asm
	{mul.f16 %rs84787,%rs84766,%rs84772;
}
	// end inline asm
	// begin inline asm
	{add.f16 %rs84790,%rs84766,%rs84787;
}
	// end inline asm
	// begin inline asm
	{mul.f16 %rs84793,%rs84772,%rs84778;
}
	// end inline asm
	// begin inline asm
	{add.f16 %rs84796,%rs84772,%rs84793;
}
	// end inline asm
	// begin inline asm
	{mul.f16 %rs84799,%rs84778,%rs84784;
}
	// end inline asm
	// begin inline asm
	{add.f16 %rs84802,%rs84778,%rs84799;
}
	// end inline asm
	// begin inline asm
	{mul.f16 %rs84805,%rs84784,%rs84790;
}
	// end inline asm
	// begin inline asm
	{add.f16 %rs84808,%rs84784,%rs84805;
}
	// end inline asm
	// begin inline asm
	{mul.f16 %rs84811,%rs84790,%rs84796;
}
	// end inline asm
	// begin inline asm
	{add.f16 %rs84814,%rs84790,%rs84811;
}
	// end inline asm
	// begin inline asm
	{mul.f16 %rs84817,%rs84796,%rs84802;
}
	// end inline asm
	// begin inline asm
	{add.f16 %rs84820,%rs84796,%rs84817;
}
	// end inline asm
	// begin inline asm
	{mul.f16 %rs84823,%rs84802,%rs84808;
}
	// end inline asm
	// begin inline asm
	{add.f16 %rs84826,%rs84802,%rs84823;
}
	// end inline asm
	// begin inline asm
	{mul.f16 %rs84829,%rs84808,%rs84814;
}
	// end inline asm
	// begin inline asm
	{add.f16 %rs84832,%rs84808,%rs84829;
}
	// end inline asm
	// begin inline asm
	{mul.f16 %rs84835,%rs84814,%rs84820;
}
	// end inline asm
	// begin inline asm
	{add.f16 %rs84838,%rs84814,%rs84835;
}
	// end inline asm
	// begin inline asm
	{mul.f16 %rs84841,%rs84820,%rs84826;
}
	// end inline asm
	// begin inline asm
	{add.f16 %rs84844,%rs84820,%rs84841;
}
	// end inline asm
	// begin inline asm
	{mul.f16 %rs84847,%rs84826,%rs84832;
}
	// end inline asm
	// begin inline asm
	{add.f16 %rs84850,%rs84826,%rs84847;
}
	// end inline asm
	// begin inline asm
	{mul.f16 %rs84853,%rs84832,%rs84838;
}
	// end inline asm
	// begin inline asm
	{add.f16 %rs84856,%rs84832,%rs84853;
}
	// end inline asm
	// begin inline asm
	{mul.f16 %rs84859,%rs84838,%rs84844;
}
	// end inline asm
	// begin inline asm
	{add.f16 %rs84862,%rs84838,%rs84859;
}
	// end inline asm
	// begin inline asm
	{mul.f16 %rs84865,%rs84844,%rs84850;
}
	// end inline asm
	// begin inline asm
	{add.f16 %rs84868,%rs84844,%rs84865;
}
	// end inline asm
	// begin inline asm
	{mul.f16 %rs84871,%rs84850,%rs84856;
}
	// end inline asm
	// begin inline asm
	{add.f16 %rs84874,%rs84850,%rs84871;
}
	// end inline asm
	// begin inline asm
	{mul.f16 %rs84877,%rs84856,%rs84862;
}
	// end inline asm
	// begin inline asm
	{add.f16 %rs84880,%rs84856,%rs84877;
}
	// end inline asm
	// begin inline asm
	{mul.f16 %rs84883,%rs84862,%rs84868;
}
	// end inline asm
	// begin inline asm
	{add.f16 %rs84886,%rs84862,%rs84883;
}
	// end inline asm
	// begin inline asm
	{mul.f16 %rs84889,%rs84868,%rs84874;
}
	// end inline asm
	// begin inline asm
	{add.f16 %rs84892,%rs84868,%rs84889;
}
	// end inline asm
	// begin inline asm
	{mul.f16 %rs84895,%rs84874,%rs84880;
}
	// end inline asm
	// begin inline asm
	{add.f16 %rs84898,%rs84874,%rs84895;
}
	// end inline asm
	// begin inline asm
	{mul.f16 %rs84901,%rs84880,%rs84886;
}
	// end inline asm
	// begin inline asm
	{add.f16 %rs84904,%rs84880,%rs84901;
}
	// end inline asm
	// begin inline asm
	{mul.f16 %rs84907,%rs84886,%rs84892;
}
	// end inline asm
	// begin inline asm
	{add.f16 %rs84910,%rs84886,%rs84907;
}
	// end inline asm
	// begin inline asm
	{mul.f16 %rs84913,%rs84892,%rs84898;
}
	// end inline asm
	// begin inline asm
	{add.f16 %rs84916,%rs84892,%rs84913;
}
	// end inline asm
	// begin inline asm
	{mul.f16 %rs84919,%rs84898,%rs84904;
}
	// end inline asm
	// begin inline asm
	{add.f16 %rs84922,%rs84898,%rs84919;
}
	// end inline asm
	// begin inline asm
	{mul.f16 %rs84925,%rs84904,%rs84910;
}
	// end inline asm
	// begin inline asm
	{add.f16 %rs84928,%rs84904,%rs84925;
}
	// end inline asm
	// begin inline asm
	{mul.f16 %rs84931,%rs84910,%rs84916;
}
	// end inline asm
	// begin inline asm
	{add.f16 %rs84934,%rs84910,%rs84931;
}
	// end inline asm
	// begin inline asm
	{mul.f16 %rs84937,%rs84916,%rs84922;
}
	// end inline asm
	// begin inline asm
	{add.f16 %rs84940,%rs84916,%rs84937;
}
	// end inline asm
	// begin inline asm
	{mul.f16 %rs84943,%rs84922,%rs84928;
}
	// end inline asm
	// begin inline asm
	{add.f16 %rs84946,%rs84922,%rs84943;
}
	// end inline asm
	// begin inline asm
	{mul.f16 %rs84949,%rs84928,%rs84934;
}
	// end inline asm
	// begin inline asm
	{add.f16 %rs84952,%rs84928,%rs84949;
}
	// end inline asm
	// begin inline asm
	{mul.f16 %rs84955,%rs84934,%rs84940;
}
	// end inline asm
	// begin inline asm
	{add.f16 %rs84958,%rs84934,%rs84955;
}
	// end inline asm
	// begin inline asm
	{mul.f16 %rs84961,%rs84940,%rs84946;
}
	// end inline asm
	// begin inline asm
	{add.f16 %rs84964,%rs84940,%rs84961;
}
	// end inline asm
	// begin inline asm
	{mul.f16 %rs84967,%rs84946,%rs84952;
}
	// end inline asm
	// begin inline asm
	{add.f16 %rs84970,%rs84946,%rs84967;
}
	// end inline asm
	// begin inline asm
	{mul.f16 %rs84973,%rs84952,%rs84958;
}
	// end inline asm
	// begin inline asm
	{add.f16 %rs84976,%rs84952,%rs84973;
}
	// end inline asm
	// begin inline asm
	{mul.f16 %rs84979,%rs84958,%rs84964;
}
	// end inline asm
	// begin inline asm
	{add.f16 %rs84982,%rs84958,%rs84979;
}
	// end inline asm
	// begin inline asm
	{mul.f16 %rs84985,%rs84964,%rs84970;
}
	// end inline asm
	// begin inline asm
	{add.f16 %rs84988,%rs84964,%rs84985;
}
	// end inline asm
	// begin inline asm
	{mul.f16 %rs84991,%rs84970,%rs84976;
}
	// end inline asm
	// begin inline asm
	{add.f16 %rs84994,%rs84970,%rs84991;
}
	// end inline asm
	// begin inline asm
	{mul.f16 %rs84997,%rs84976,%rs84982;
}
	// end inline asm
	// begin inline asm
	{add.f16 %rs85000,%rs84976,%rs84997;
}
	// end inline asm
	// begin inline asm
	{mul.f16 %rs85003,%rs84982,%rs84988;
}
	// end inline asm
	// begin inline asm
	{add.f16 %rs85006,%rs84982,%rs85003;
}
	// end inline asm
	// begin inline asm
	{mul.f16 %rs85009,%rs84988,%rs84994;
}
	// end inline asm
	// begin inline asm
	{add.f16 %rs85012,%rs84988,%rs85009;
}
	// end inline asm
	// begin inline asm
	{mul.f16 %rs85015,%rs84994,%rs85000;
}
	// end inline asm
	// begin inline asm
	{add.f16 %rs85018,%rs84994,%rs85015;
}
	// end inline asm
	// begin inline asm
	{mul.f16 %rs85021,%rs85000,%rs85006;
}
	// end inline asm
	// begin inline asm
	{add.f16 %rs85024,%rs85000,%rs85021;
}
	// end inline asm
	// begin inline asm
	{mul.f16 %rs85027,%rs85006,%rs85012;
}
	// end inline asm
	// begin inline asm
	{add.f16 %rs85030,%rs85006,%rs85027;
}
	// end inline asm
	// begin inline asm
	{mul.f16 %rs85033,%rs85012,%rs85018;
}
	// end inline asm
	// begin inline asm
	{add.f16 %rs85036,%rs85012,%rs85033;
}
	// end inline asm
	// begin inline asm
	{mul.f16 %rs85039,%rs85018,%rs85024;
}
	// end inline asm
	// begin inline asm
	{add.f16 %rs85042,%rs85018,%rs85039;
}
	// end inline asm
	// begin inline asm
	{mul.f16 %rs85045,%rs85024,%rs85030;
}
	// end inline asm
	// begin inline asm
	{add.f16 %rs85048,%rs85024,%rs85045;
}
	// end inline asm
	// begin inline asm
	{mul.f16 %rs85051,%rs85030,%rs85036;
}
	// end inline asm
	// begin inline asm
	{add.f16 %rs85054,%rs85030,%rs85051;
}
	// end inline asm
	// begin inline asm
	{mul.f16 %rs85057,%rs85036,%rs85042;
}
	// end inline asm
	// begin inline asm
	{add.f16 %rs85060,%rs85036,%rs85057;
}
	// end inline asm
	// begin inline asm
	{mul.f16 %rs85063,%rs85042,%rs85048;
}
	// end inline asm
	// begin inline asm
	{add.f16 %rs85066,%rs85042,%rs85063;
}
	// end inline asm
	// begin inline asm
	{mul.f16 %rs85069,%rs85048,%rs85054;
}
	// end inline asm
	// begin inline asm
	{add.f16 %rs85072,%rs85048,%rs85069;
}
	// end inline asm
	// begin inline asm
	{mul.f16 %rs85075,%rs85054,%rs85060;
}
	// end inline asm
	// begin inline asm
	{add.f16 %rs85078,%rs85054,%rs85075;
}
	// end inline asm
	// begin inline asm
	{mul.f16 %rs85081,%rs85060,%rs85066;
}
	// end inline asm
	// begin inline asm
	{add.f16 %rs85084,%rs85060,%rs85081;
}
	// end inline asm
	// begin inline asm
	{mul.f16 %rs85087,%rs85066,%rs85072;
}
	// end inline asm
	// begin inline asm
	{add.f16 %rs85090,%rs85066,%rs85087;
}
	// end inline asm
	// begin inline asm
	{mul.f16 %rs85093,%rs85072,%rs85078;
}
	// end inline asm
	// begin inline asm
	{add.f16 %rs85096,%rs85072,%rs85093;
}
	// end inline asm
	// begin inline asm
	{mul.f16 %rs85099,%rs85078,%rs85084;
}
	// end inline asm
	// begin inline asm
	{add.f16 %rs85102,%rs85078,%rs85099;
}
	// end inline asm
	// begin inline asm
	{mul.f16 %rs85105,%rs85084,%rs85090;
}
	// end inline asm
	// begin inline asm
	{add.f16 %rs85108,%rs85084,%rs85105;
}
	// end inline asm
	// begin inline asm
	{mul.f16 %rs85111,%rs85090,%rs85096;
}
	// end inline asm
	// begin inline asm
	{add.f16 %rs85114,%rs85090,%rs85111;
}
	// end inline asm
	// begin inline asm
	{mul.f16 %rs85117,%rs85096,%rs85102;
}
	// end inline asm
	// begin inline asm
	{add.f16 %rs85120,%rs85096,%rs85117;
}
	// end inline asm
	// begin inline asm
	{mul.f16 %rs85123,%rs85102,%rs85108;
}
	// end inline asm
	// begin inline asm
	{add.f16 %rs85126,%rs85102,%rs85123;
}
	// end inline asm
	// begin inline asm
	{mul.f16 %rs85129,%rs85108,%rs85114;
}
	// end inline asm
	// begin inline asm
	{add.f16 %rs85132,%rs85108,%rs85129;
}
	// end inline asm
	// begin inline asm
	{mul.f16 %rs85135,%rs85114,%rs85120;
}
	// end inline asm
	// begin inline asm
	{add.f16 %rs85138,%rs85114,%rs85135;
}
	// end inline asm
	// begin inline asm
	{mul.f16 %rs85141,%rs85120,%rs85126;
}
	// end inline asm
	// begin inline asm
	{add.f16 %rs85144,%rs85120,%rs85141;
}
	// end inline asm
	// begin inline asm
	{mul.f16 %rs85147,%rs85126,%rs85132;
}
	// end inline asm
	// begin inline asm
	{add.f16 %rs85150,%rs85126,%rs85147;
}
	// end inline asm
	// begin inline asm
	{mul.f16 %rs85153,%rs85132,%rs85138;
}
	// end inline asm
	// begin inline asm
	{add.f16 %rs85156,%rs85132,%rs85153;
}
	// end inline asm
	// begin inline asm
	{mul.f16 %rs85159,%rs85138,%rs85144;
}
	// end inline asm
	// begin inline asm
	{add.f16 %rs85162,%rs85138,%rs85159;
}
	// end inline asm
	// begin inline asm
	{mul.f16 %rs85165,%rs85144,%rs85150;
}
	// end inline asm
	// begin inline asm
	{add.f16 %rs85168,%rs85144,%rs85165;
}
	// end inline asm
	// begin inline asm
	{mul.f16 %rs85171,%rs85150,%rs85156;
}
	// end inline asm
	// begin inline asm
	{add.f16 %rs85174,%rs85150,%rs85171;
}
	// end inline asm
	// begin inline asm
	{mul.f16 %rs85177,%rs85156,%rs85162;
}
	// end inline asm
	// begin inline asm
	{add.f16 %rs85180,%rs85156,%rs85177;
}
	// end inline asm
	// begin inline asm
	{mul.f16 %rs85183,%rs85162,%rs85168;
}
	// end inline asm
	// begin inline asm
	{add.f16 %rs85186,%rs85162,%rs85183;
}
	// end inline asm
	// begin inline asm
	{mul.f16 %rs85189,%rs85168,%rs85174;
}
	// end inline asm
	// begin inline asm
	{add.f16 %rs85192,%rs85168,%rs85189;
}
	// end inline asm
	// begin inline asm
	{mul.f16 %rs85195,%rs85174,%rs85180;
}
	// end inline asm
	// begin inline asm
	{add.f16 %rs85198,%rs85174,%rs85195;
}
	// end inline asm
	// begin inline asm
	{mul.f16 %rs85201,%rs85180,%rs85186;
}
	// end inline asm
	// begin inline asm
	{add.f16 %rs85204,%rs85180,%rs85201;
}
	// end inline asm
	// begin inline asm
	{mul.f16 %rs85207,%rs85186,%rs85192;
}
	// end inline asm
	// begin inline asm
	{add.f16 %rs85210,%rs85186,%rs85207;
}
	// end inline asm
	// begin inline asm
	{mul.f16 %rs85213,%rs85192,%rs85198;
}
	// end inline asm
	// begin inline asm
	{add.f16 %rs85216,%rs85192,%rs85213;
}
	// end inline asm
	// begin inline asm
	{mul.f16 %rs85219,%rs85198,%rs85204;
}
	// end inline asm
	// begin inline asm
	{add.f16 %rs85222,%rs85198,%rs85219;
}
	// end inline asm
	// begin inline asm
	{mul.f16 %rs85225,%rs85204,%rs85210;
}
	// end inline asm
	// begin inline asm
	{add.f16 %rs85228,%rs85204,%rs85225;
}
	// end inline asm
	// begin inline asm
	{mul.f16 %rs85231,%rs85210,%rs85216;
}
	// end inline asm
	// begin inline asm
	{add.f16 %rs85234,%rs85210,%rs85231;
}
	// end inline asm
	// begin inline asm
	{mul.f16 %rs85237,%rs85216,%rs85222;
}
	// end inline asm
	// begin inline asm
	{add.f16 %rs85240,%rs85216,%rs85237;
}
	// end inline asm
	// begin inline asm
	{mul.f16 %rs85243,%rs85222,%rs85228;
}
	// end inline asm
	// begin inline asm
	{add.f16 %rs85246,%rs85222,%rs85243;
}
	// end inline asm
	// begin inline asm
	{mul.f16 %rs85249,%rs85228,%rs85234;
}
	// end inline asm
	// begin inline asm
	{add.f16 %rs85252,%rs85228,%rs85249;
}
	// end inline asm
	// begin inline asm
	{mul.f16 %rs85255,%rs85234,%rs85240;
}
	// end inline asm
	// begin inline asm
	{add.f16 %rs85258,%rs85234,%rs85255;
}
	// end inline asm
	// begin inline asm
	{mul.f16 %rs85261,%rs85240,%rs85246;
}
	// end inline asm
	// begin inline asm
	{add.f16 %rs85264,%rs85240,%rs85261;
}
	// end inline asm
	// begin inline asm
	{mul.f16 %rs85267,%rs85246,%rs85252;
}
	// end inline asm
	// begin inline asm
	{add.f16 %rs85270,%rs85246,%rs85267;
}
	// end inline asm
	// begin inline asm
	{mul.f16 %rs85273,%rs85252,%rs85258;
}
	// end inline asm
	// begin inline asm
	{add.f16 %rs85276,%rs85252,%rs85273;
}
	// end inline asm
	// begin inline asm
	{mul.f16 %rs85279,%rs85258,%rs85264;
}
	// end inline asm
	// begin inline asm
	{add.f16 %rs85282,%rs85258,%rs85279;
}
	// end inline asm
	// begin inline asm
	{mul.f16 %rs85285,%rs85264,%rs85270;
}
	// end inline asm
	// begin inline asm
	{add.f16 %rs85288,%rs85264,%rs85285;
}
	// end inline asm
	// begin inline asm
	{mul.f16 %rs85291,%rs85270,%rs85276;
}
	// end inline asm
	// begin inline asm
	{add.f16 %rs85294,%rs85270,%rs85291;
}
	// end inline asm
	// begin inline asm
	{mul.f16 %rs85297,%rs85276,%rs85282;
}
	// end inline asm
	// begin inline asm
	{add.f16 %rs85300,%rs85276,%rs85297;
}
	// end inline asm
	// begin inline asm
	{mul.f16 %rs85303,%rs85282,%rs85288;
}
	// end inline asm
	// begin inline asm
	{add.f16 %rs85306,%rs85282,%rs85303;
}
	// end inline asm
	// begin inline asm
	{mul.f16 %rs85309,%rs85288,%rs85294;
}
	// end inline asm
	// begin inline asm
	{add.f16 %rs85312,%rs85288,%rs85309;
}
	// end inline asm
	// begin inline asm
	{mul.f16 %rs85315,%rs85294,%rs85300;
}
	// end inline asm
	// begin inline asm
	{add.f16 %rs85318,%rs85294,%rs85315;
}
	// end inline asm
	// begin inline asm
	{mul.f16 %rs85321,%rs85300,%rs85306;
}
	// end inline asm
	// begin inline asm
	{add.f16 %rs85324,%rs85300,%rs85321;
}
	// end inline asm
	// begin inline asm
	{mul.f16 %rs85327,%rs85306,%rs85312;
}
	// end inline asm
	// begin inline asm
	{add.f16 %rs85330,%rs85306,%rs85327;
}
	// end inline asm
	// begin inline asm
	{mul.f16 %rs85333,%rs85312,%rs85318;
}
	// end inline asm
	// begin inline asm
	{add.f16 %rs85336,%rs85312,%rs85333;
}
	// end inline asm
	// begin inline asm
	{mul.f16 %rs85339,%rs85318,%rs85324;
}
	// end inline asm
	// begin inline asm
	{add.f16 %rs85342,%rs85318,%rs85339;
}
	// end inline asm
	// begin inline asm
	{mul.f16 %rs85345,%rs85324,%rs85330;
}
	// end inline asm
	// begin inline asm
	{add.f16 %rs85348,%rs85324,%rs85345;
}
	// end inline asm
	// begin inline asm
	{mul.f16 %rs85351,%rs85330,%rs85336;
}
	// end inline asm
	// begin inline asm
	{add.f16 %rs85354,%rs85330,%rs85351;
}
	// end inline asm
	// begin inline asm
	{mul.f16 %rs85357,%rs85336,%rs85342;
}
	// end inline asm
	// begin inline asm
	{add.f16 %rs85360,%rs85336,%rs85357;
}
	// end inline asm
	// begin inline asm
	{mul.f16 %rs85363,%rs85342,%rs85348;
}
	// end inline asm
	// begin inline asm
	{add.f16 %rs85366,%rs85342,%rs85363;
}
	// end inline asm
	// begin inline asm
	{mul.f16 %rs85369,%rs85348,%rs85354;
}
	// end inline asm
	// begin inline asm
	{add.f16 %rs85372,%rs85348,%rs85369;
}
	// end inline asm
	// begin inline asm
	{mul.f16 %rs85375,%rs85354,%rs85360;
}
	// end inline asm
	// begin inline asm
	{add.f16 %rs85378,%rs85354,%rs85375;
}
	// end inline asm
	// begin inline asm
	{mul.f16 %rs85381,%rs85360,%rs85366;
}
	// end inline asm
	// begin inline asm
	{add.f16 %rs85384,%rs85360,%rs85381;
}
	// end inline asm
	// begin inline asm
	{mul.f16 %rs85387,%rs85366,%rs85372;
}
	// end inline asm
	// begin inline asm
	{add.f16 %rs85390,%rs85366,%rs85387;
}
	// end inline asm
	// begin inline asm
	{mul.f16 %rs85393,%rs85372,%rs85378;
}
	// end inline asm
	// begin inline asm
	{add.f16 %rs85396,%rs85372,%rs85393;
}
	// end inline asm
	// begin inline asm
	{mul.f16 %rs85399,%rs85378,%rs85384;
}
	// end inline asm
	// begin inline asm
	{add.f16 %rs85402,%rs85378,%rs85399;
}
	// end inline asm
	// begin inline asm
	{mul.f16 %rs85405,%rs85384,%rs85390;
}
	// end inline asm
	// begin inline asm
	{add.f16 %rs85408,%rs85384,%rs85405;
}
	// end inline asm
	// begin inline asm
	{mul.f16 %rs85411,%rs85390,%rs85396;
}
	// end inline asm
	// begin inline asm
	{add.f16 %rs85414,%rs85390,%rs85411;
}
	// end inline asm
	// begin inline asm
	{mul.f16 %rs85417,%rs85396,%rs85402;
}
	// end inline asm
	// begin inline asm
	{add.f16 %rs85420,%rs85396,%rs85417;
}
	// end inline asm
	// begin inline asm
	{mul.f16 %rs85423,%rs85402,%rs85408;
}
	// end inline asm
	// begin inline asm
	{add.f16 %rs85426,%rs85402,%rs85423;
}
	// end inline asm
	// begin inline asm
	{mul.f16 %rs85429,%rs85408,%rs85414;
}
	// end inline asm
	// begin inline asm
	{add.f16 %rs85432,%rs85408,%rs85429;
}
	// end inline asm
	// begin inline asm
	{mul.f16 %rs85435,%rs85414,%rs85420;
}
	// end inline asm
	// begin inline asm
	{add.f16 %rs85438,%rs85414,%rs85435;
}
	// end inline asm
	// begin inline asm
	{mul.f16 %rs85441,%rs85420,%rs85426;
}
	// end inline asm
	// begin inline asm
	{add.f16 %rs85444,%rs85420,%rs85441;
}
	// end inline asm
	// begin inline asm
	{mul.f16 %rs85447,%rs85426,%rs85432;
}
	// end inline asm
	// begin inline asm
	{add.f16 %rs85450,%rs85426,%rs85447;
}
	// end inline asm
	// begin inline asm
	{mul.f16 %rs85453,%rs85432,%rs85438;
}
	// end inline asm
	// begin inline asm
	{add.f16 %rs85456,%rs85432,%rs85453;
}
	// end inline asm
	// begin inline asm
	{mul.f16 %rs85459,%rs85438,%rs85444;
}
	// end inline asm
	// begin inline asm
	{add.f16 %rs85462,%rs85438,%rs85459;
}
	// end inline asm
	// begin inline asm
	{mul.f16 %rs85465,%rs85444,%rs85450;
}
	// end inline asm
	// begin inline asm
	{add.f16 %rs85468,%rs85444,%rs85465;
}
	// end inline asm
	// begin inline asm
	{mul.f16 %rs85471,%rs85450,%rs85456;
}
	// end inline asm
	// begin inline asm
	{add.f16 %rs85474,%rs85450,%rs85471;
}
	// end inline asm
	// begin inline asm
	{mul.f16 %rs85477,%rs85456,%rs85462;
}
	// end inline asm
	// begin inline asm
	{add.f16 %rs85480,%rs85456,%rs85477;
}
	// end inline asm
	// begin inline asm
	{mul.f16 %rs85483,%rs85462,%rs85468;
}
	// end inline asm
	// begin inline asm
	{add.f16 %rs85486,%rs85462,%rs85483;
}
	// end inline asm
	// begin inline asm
	{mul.f16 %rs85489,%rs85468,%rs85474;
}
	// end inline asm
	// begin inline asm
	{add.f16 %rs85492,%rs85468,%rs85489;
}
	// end inline asm
	// begin inline asm
	{mul.f16 %rs85495,%rs85474,%rs85480;
}
	// end inline asm
	// begin inline asm
	{add.f16 %rs85498,%rs85474,%rs85495;
}
	// end inline asm
	// begin inline asm
	{mul.f16 %rs85501,%rs85480,%rs85486;
}
	// end inline asm
	// begin inline asm
	{add.f16 %rs85504,%rs85480,%rs85501;
}
	// end inline asm
	// begin inline asm
	{mul.f16 %rs85507,%rs85486,%rs85492;
}
	// end inline asm
	// begin inline asm
	{add.f16 %rs85510,%rs85486,%rs85507;
}
	// end inline asm
	// begin inline asm
	{mul.f16 %rs85513,%rs85492,%rs85498;
}
	// end inline asm
	// begin inline asm
	{add.f16 %rs85516,%rs85492,%rs85513;
}
	// end inline asm
	// begin inline asm
	{mul.f16 %rs85519,%rs85498,%rs85504;
}
	// end inline asm
	// begin inline asm
	{add.f16 %rs85522,%rs85498,%rs85519;
}
	// end inline asm
	// begin inline asm
	{mul.f16 %rs85525,%rs85504,%rs85510;
}
	// end inline asm
	// begin inline asm
	{add.f16 %rs85528,%rs85504,%rs85525;
}
	// end inline asm
	// begin inline asm
	{mul.f16 %rs85531,%rs85510,%rs85516;
}
	// end inline asm
	// begin inline asm
	{add.f16 %rs85534,%rs85510,%rs85531;
}
	// end inline asm
	// begin inline asm
	{mul.f16 %rs85537,%rs85516,%rs85522;
}
	// end inline asm
	// begin inline asm
	{add.f16 %rs85540,%rs85516,%rs85537;
}
	// end inline asm
	// begin inline asm
	{mul.f16 %rs85543,%rs85522,%rs85528;
}
	// end inline asm
	// begin inline asm
	{add.f16 %rs85546,%rs85522,%rs85543;
}
	// end inline asm
	// begin inline asm
	{mul.f16 %rs85549,%rs85528,%rs85534;
}
	// end inline asm
	// begin inline asm
	{add.f16 %rs85552,%rs85528,%rs85549;
}
	// end inline asm
	// begin inline asm
	{mul.f16 %rs85555,%rs85534,%rs85540;
}
	// end inline asm
	// begin inline asm
	{add.f16 %rs85558,%rs85534,%rs85555;
}
	// end inline asm
	// begin inline asm
	{mul.f16 %rs85561,%rs85540,%rs85546;
}
	// end inline asm
	// begin inline asm
	{add.f16 %rs85564,%rs85540,%rs85561;
}
	// end inline asm
	// begin inline asm
	{mul.f16 %rs85567,%rs85546,%rs85552;
}
	// end inline asm
	// begin inline asm
	{add.f16 %rs85570,%rs85546,%rs85567;
}
	// end inline asm
	// begin inline asm
	{mul.f16 %rs85573,%rs85552,%rs85558;
}
	// end inline asm
	// begin inline asm
	{add.f16 %rs85576,%rs85552,%rs85573;
}
	// end inline asm
	// begin inline asm
	{mul.f16 %rs85579,%rs85558,%rs85564;
}
	// end inline asm
	// begin inline asm
	{add.f16 %rs85582,%rs85558,%rs85579;
}
	// end inline asm
	// begin inline asm
	{mul.f16 %rs85585,%rs85564,%rs85570;
}
	// end inline asm
	// begin inline asm
	{add.f16 %rs85588,%rs85564,%rs85585;
}
	// end inline asm
	// begin inline asm
	{mul.f16 %rs85591,%rs85570,%rs85576;
}
	// end inline asm
	// begin inline asm
	{add.f16 %rs85594,%rs85570,%rs85591;
}
	// end inline asm
	// begin inline asm
	{mul.f16 %rs85597,%rs85576,%rs85582;
}
	// end inline asm
	// begin inline asm
	{add.f16 %rs85600,%rs85576,%rs85597;
}
	// end inline asm
	// begin inline asm
	{mul.f16 %rs85603,%rs85582,%rs85588;
}
	// end inline asm
	// begin inline asm
	{add.f16 %rs85606,%rs85582,%rs85603;
}
	// end inline asm
	// begin inline asm
	{mul.f16 %rs85609,%rs85588,%rs85594;
}
	// end inline asm
	// begin inline asm
	{add.f16 %rs85612,%rs85588,%rs85609;
}
	// end inline asm
	// begin inline asm
	{mul.f16 %rs85615,%rs85594,%rs85600;
}
	// end inline asm
	// begin inline asm
	{add.f16 %rs85618,%rs85594,%rs85615;
}
	// end inline asm
	// begin inline asm
	{mul.f16 %rs85621,%rs85600,%rs85606;
}
	// end inline asm
	// begin inline asm
	{add.f16 %rs85624,%rs85600,%rs85621;
}
	// end inline asm
	// begin inline asm
	{mul.f16 %rs85627,%rs85606,%rs85612;
}
	// end inline asm
	// begin inline asm
	{add.f16 %rs85630,%rs85606,%rs85627;
}
	// end inline asm
	// begin inline asm
	{mul.f16 %rs85633,%rs85612,%rs85618;
}
	// end inline asm
	// begin inline asm
	{add.f16 %rs85636,%rs85612,%rs85633;
}
	// end inline asm
	// begin inline asm
	{mul.f16 %rs85639,%rs85618,%rs85624;
}
	// end inline asm
	// begin inline asm
	{add.f16 %rs85642,%rs85618,%rs85639;
}
	// end inline asm
	// begin inline asm
	{mul.f16 %rs85645,%rs85624,%rs85630;
}
	// end inline asm
	// begin inline asm
	{add.f16 %rs85648,%rs85624,%rs85645;
}
	// end inline asm
	// begin inline asm
	{mul.f16 %rs85651,%rs85630,%rs85636;
}
	// end inline asm
	// begin inline asm
	{add.f16 %rs85654,%rs85630,%rs85651;
}
	// end inline asm
	// begin inline asm
	{mul.f16 %rs85657,%rs85636,%rs85642;
}
	// end inline asm
	// begin inline asm
	{add.f16 %rs85660,%rs85636,%rs85657;
}
	// end inline asm
	// begin inline asm
	{mul.f16 %rs85663,%rs85642,%rs85648;
}
	// end inline asm
	// begin inline asm
	{add.f16 %rs85666,%rs85642,%rs85663;
}
	// end inline asm
	// begin inline asm
	{mul.f16 %rs85669,%rs85648,%rs85654;
}
	// end inline asm
	// begin inline asm
	{add.f16 %rs85672,%rs85648,%rs85669;
}
	// end inline asm
	// begin inline asm
	{mul.f16 %rs85675,%rs85654,%rs85660;
}
	// end inline asm
	// begin inline asm
	{add.f16 %rs85678,%rs85654,%rs85675;
}
	// end inline asm
	// begin inline asm
	{mul.f16 %rs85681,%rs85660,%rs85666;
}
	// end inline asm
	// begin inline asm
	{add.f16 %rs85684,%rs85660,%rs85681;
}
	// end inline asm
	// begin inline asm
	{mul.f16 %rs85687,%rs85666,%rs85672;
}
	// end inline asm
	// begin inline asm
	{add.f16 %rs85690,%rs85666,%rs85687;
}
	// end inline asm
	// begin inline asm
	{mul.f16 %rs85693,%rs85672,%rs85678;
}
	// end inline asm
	// begin inline asm
	{add.f16 %rs85696,%rs85672,%rs85693;
}
	// end inline asm
	// begin inline asm
	{mul.f16 %rs85699,%rs85678,%rs85684;
}
	// end inline asm
	// begin inline asm
	{add.f16 %rs85702,%rs85678,%rs85699;
}
	// end inline asm
	// begin inline asm
	{mul.f16 %rs85705,%rs85684,%rs85690;
}
	// end inline asm
	// begin inline asm
	{add.f16 %rs85708,%rs85684,%rs85705;
}
	// end inline asm
	// begin inline asm
	{mul.f16 %rs85711,%rs85690,%rs85696;
}
	// end inline asm
	// begin inline asm
	{add.f16 %rs85714,%rs85690,%rs85711;
}
	// end inline asm
	// begin inline asm
	{mul.f16 %rs85717,%rs85696,%rs85702;
}
	// end inline asm
	// begin inline asm
	{add.f16 %rs85720,%rs85696,%rs85717;
}
	// end inline asm
	// begin inline asm
	{mul.f16 %rs85723,%rs85702,%rs85708;
}
	// end inline asm
	// begin inline asm
	{add.f16 %rs85726,%rs85702,%rs85723;
}
	// end inline asm
	// begin inline asm
	{mul.f16 %rs85729,%rs85708,%rs85714;
}
	// end inline asm
	// begin inline asm
	{add.f16 %rs85732,%rs85708,%rs85729;
}
	// end inline asm
	// begin inline asm
	{mul.f16 %rs85735,%rs85714,%rs85720;
}
	// end inline asm
	// begin inline asm
	{add.f16 %rs85738,%rs85714,%rs85735;
}
	// end inline asm
	// begin inline asm
	{mul.f16 %rs85741,%rs85720,%rs85726;
}
	// end inline asm
	// begin inline asm
	{add.f16 %rs85744,%rs85720,%rs85741;
}
	// end inline asm
	// begin inline asm
	{mul.f16 %rs85747,%rs85726,%rs85732;
}
	// end inline asm
	// begin inline asm
	{add.f16 %rs85750,%rs85726,%rs85747;
}
	// end inline asm
	// begin inline asm
	{mul.f16 %rs85753,%rs85732,%rs85738;
}
	// end inline asm
	// begin inline asm
	{add.f16 %rs85756,%rs85732,%rs85753;
}
	// end inline asm
	// begin inline asm
	{mul.f16 %rs85759,%rs85738,%rs85744;
}
	// end inline asm
	// begin inline asm
	{add.f16 %rs85762,%rs85738,%rs85759;
}
	// end inline asm
	// begin inline asm
	{mul.f16 %rs85765,%rs85744,%rs85750;
}
	// end inline asm
	// begin inline asm
	{add.f16 %rs85768,%rs85744,%rs85765;
}
	// end inline asm
	// begin inline asm
	{mul.f16 %rs85771,%rs85750,%rs85756;
}
	// end inline asm
	// begin inline asm
	{add.f16 %rs85774,%rs85750,%rs85771;
}
	// end inline asm
	// begin inline asm
	{mul.f16 %rs85777,%rs85756,%rs85762;
}
	// end inline asm
	// begin inline asm
	{add.f16 %rs85780,%rs85756,%rs85777;
}
	// end inline asm
	// begin inline asm
	{mul.f16 %rs85783,%rs85762,%rs85768;
}
	// end inline asm
	// begin inline asm
	{add.f16 %rs85786,%rs85762,%rs85783;
}
	// end inline asm
	// begin inline asm
	{mul.f16 %rs85789,%rs85768,%rs85774;
}
	// end inline asm
	// begin inline asm
	{add.f16 %rs85792,%rs85768,%rs85789;
}
	// end inline asm
	// begin inline asm
	{mul.f16 %rs85795,%rs85774,%rs85780;
}
	// end inline asm
	// begin inline asm
	{add.f16 %rs85798,%rs85774,%rs85795;
}
	// end inline asm
	// begin inline asm
	{mul.f16 %rs85801,%rs85780,%rs85786;
}
	// end inline asm
	// begin inline asm
	{add.f16 %rs85804,%rs85780,%rs85801;
}
	// end inline asm
	// begin inline asm
	{mul.f16 %rs85807,%rs85786,%rs85792;
}
	// end inline asm
	// begin inline asm
	{add.f16 %rs85810,%rs85786,%rs85807;
}
	// end inline asm
	// begin inline asm
	{mul.f16 %rs85813,%rs85792,%rs85798;
}
	// end inline asm
	// begin inline asm
	{add.f16 %rs85816,%rs85792,%rs85813;
}
	// end inline asm
	// begin inline asm
	{mul.f16 %rs85819,%rs85798,%rs85804;
}
	// end inline asm
	// begin inline asm
	{add.f16 %rs85822,%rs85798,%rs85819;
}
	// end inline asm
	// begin inline asm
	{mul.f16 %rs85825,%rs85804,%rs85810;
}
	// end inline asm
	// begin inline asm
	{add.f16 %rs85828,%rs85804,%rs85825;
}
	// end inline asm
	// begin inline asm
	{mul.f16 %rs85831,%rs85810,%rs85816;
}
	// end inline asm
	// begin inline asm
	{add.f16 %rs85834,%rs85810,%rs85831;
}
	// end inline asm
	// begin inline asm
	{mul.f16 %rs85837,%rs85816,%rs85822;
}
	// end inline asm
	// begin inline asm
	{add.f16 %rs85840,%rs85816,%rs85837;
}
	// end inline asm
	// begin inline asm
	{mul.f16 %rs85843,%rs85822,%rs85828;
}
	// end inline asm
	// begin inline asm
	{add.f16 %rs85846,%rs85822,%rs85843;
}
	// end inline asm
	// begin inline asm
	{mul.f16 %rs85849,%rs85828,%rs85834;
}
	// end inline asm
	// begin inline asm
	{add.f16 %rs85852,%rs85828,%rs85849;
}
	// end inline asm
	// begin inline asm
	{mul.f16 %rs85855,%rs85834,%rs85840;
}
	// end inline asm
	// begin inline asm
	{add.f16 %rs85858,%rs85834,%rs85855;
}
	// end inline asm
	// begin inline asm
	{mul.f16 %rs85861,%rs85840,%rs85846;
}
	// end inline asm
	// begin inline asm
	{add.f16 %rs85864,%rs85840,%rs85861;
}
	// end inline asm
	// begin inline asm
	{mul.f16 %rs85867,%rs85846,%rs85852;
}
	// end inline asm
	// begin inline asm
	{add.f16 %rs85870,%rs85846,%rs85867;
}
	// end inline asm
	// begin inline asm
	{mul.f16 %rs85873,%rs85852,%rs85858;
}
	// end inline asm
	// begin inline asm
	{add.f16 %rs85876,%rs85852,%rs85873;
}
	// end inline asm
	// begin inline asm
	{mul.f16 %rs85879,%rs85858,%rs85864;
}
	// end inline asm
	// begin inline asm
	{add.f16 %rs85882,%rs85858,%rs85879;
}
	// end inline asm
	// begin inline asm
	{mul.f16 %rs85885,%rs85864,%rs85870;
}
	// end inline asm
	// begin inline asm
	{add.f16 %rs85888,%rs85864,%rs85885;
}
	// end inline asm
	// begin inline asm
	{mul.f16 %rs85891,%rs85870,%rs85876;
}
	// end inline asm
	// begin inline asm
	{add.f16 %rs85894,%rs85870,%rs85891;
}
	// end inline asm
	// begin inline asm
	{mul.f16 %rs85897,%rs85876,%rs85882;
}
	// end inline asm
	// begin inline asm
	{add.f16 %rs85900,%rs85876,%rs85897;
}
	// end inline asm
	// begin inline asm
	{mul.f16 %rs85903,%rs85882,%rs85888;
}
	// end inline asm
	// begin inline asm
	{add.f16 %rs85906,%rs85882,%rs85903;
}
	// end inline asm
	// begin inline asm
	{mul.f16 %rs85909,%rs85888,%rs85894;
}
	// end inline asm
	// begin inline asm
	{add.f16 %rs85912,%rs85888,%rs85909;
}
	// end inline asm
	// begin inline asm
	{mul.f16 %rs85915,%rs85894,%rs85900;
}
	// end inline asm
	// begin inline asm
	{add.f16 %rs85918,%rs85894,%rs85915;
}
	// end inline asm
	// begin inline asm
	{mul.f16 %rs85921,%rs85900,%rs85906;
}
	// end inline asm
	// begin inline asm
	{add.f16 %rs85924,%rs85900,%rs85921;
}
	// end inline asm
	// begin inline asm
	{mul.f16 %rs85927,%rs85906,%rs85912;
}
	// end inline asm
	// begin inline asm
	{add.f16 %rs85930,%rs85906,%rs85927;
}
	// end inline asm
	// begin inline asm
	{mul.f16 %rs85933,%rs85912,%rs85918;
}
	// end inline asm
	// begin inline asm
	{add.f16 %rs85936,%rs85912,%rs85933;
}
	// end inline asm
	// begin inline asm
	{mul.f16 %rs85939,%rs85918,%rs85924;
}
	// end inline asm
	// begin inline asm
	{add.f16 %rs85942,%rs85918,%rs85939;
}
	// end inline asm
	// begin inline asm
	{mul.f16 %rs85945,%rs85924,%rs85930;
}
	// end inline asm
	// begin inline asm
	{add.f16 %rs85948,%rs85924,%rs85945;
}
	// end inline asm
	// begin inline asm
	{mul.f16 %rs85951,%rs85930,%rs85936;
}
	// end inline asm
	// begin inline asm
	{add.f16 %rs85954,%rs85930,%rs85951;
}
	// end inline asm
	// begin inline asm
	{mul.f16 %rs85957,%rs85936,%rs85942;
}
	// end inline asm
	// begin inline asm
	{add.f16 %rs85960,%rs85936,%rs85957;
}
	// end inline asm
	// begin inline asm
	{mul.f16 %rs85963,%rs85942,%rs85948;
}
	// end inline asm
	// begin inline asm
	{add.f16 %rs85966,%rs85942,%rs85963;
}
	// end inline asm
	// begin inline asm
	{mul.f16 %rs85969,%rs85948,%rs85954;
}
	// end inline asm
	// begin inline asm
	{add.f16 %rs85972,%rs85948,%rs85969;
}
	// end inline asm
	// begin inline asm
	{mul.f16 %rs85975,%rs85954,%rs85960;
}
	// end inline asm
	// begin inline asm
	{add.f16 %rs85978,%rs85954,%rs85975;
}
	// end inline asm
	// begin inline asm
	{mul.f16 %rs85981,%rs85960,%rs85966;
}
	// end inline asm
	// begin inline asm
	{add.f16 %rs85984,%rs85960,%rs85981;
}
	// end inline asm
	// begin inline asm
	{mul.f16 %rs85987,%rs85966,%rs85972;
}
	// end inline asm
	// begin inline asm
	{add.f16 %rs85990,%rs85966,%rs85987;
}
	// end inline asm
	// begin inline asm
	{mul.f16 %rs85993,%rs85972,%rs85978;
}
	// end inline asm
	// begin inline asm
	{add.f16 %rs85996,%rs85972,%rs85993;
}
	// end inline asm
	// begin inline asm
	{mul.f16 %rs85999,%rs85978,%rs85984;
}
	// end inline asm
	// begin inline asm
	{add.f16 %rs86002,%rs85978,%rs85999;
}
	// end inline asm
	// begin inline asm
	{mul.f16 %rs86005,%rs85984,%rs85990;
}
	// end inline asm
	// begin inline asm
	{add.f16 %rs86008,%rs85984,%rs86005;
}
	// end inline asm
	// begin inline asm
	{mul.f16 %rs86011,%rs85990,%rs85996;
}
	// end inline asm
	// begin inline asm
	{add.f16 %rs86014,%rs85990,%rs86011;
}
	// end inline asm
	// begin inline asm
	{mul.f16 %rs86017,%rs85996,%rs86002;
}
	// end inline asm
	// begin inline asm
	{add.f16 %rs86020,%rs85996,%rs86017;
}
	// end inline asm
	// begin inline asm
	{mul.f16 %rs86023,%rs86002,%rs86008;
}
	// end inline asm
	// begin inline asm
	{add.f16 %rs86026,%rs86002,%rs86023;
}
	// end inline asm
	// begin inline asm
	{mul.f16 %rs86029,%rs86008,%rs86014;
}
	// end inline asm
	// begin inline asm
	{add.f16 %rs86032,%rs86008,%rs86029;
}
	// end inline asm
	// begin inline asm
	{mul.f16 %rs86035,%rs86014,%rs86020;
}
	// end inline asm
	// begin inline asm
	{add.f16 %rs86038,%rs86014,%rs86035;
}
	// end inline asm
	// begin inline asm
	{mul.f16 %rs86041,%rs86020,%rs86026;
}
	// end inline asm
	// begin inline asm
	{add.f16 %rs86044,%rs86020,%rs86041;
}
	// end inline asm
	// begin inline asm
	{mul.f16 %rs86047,%rs86026,%rs86032;
}
	// end inline asm
	// begin inline asm
	{add.f16 %rs86050,%rs86026,%rs86047;
}
	// end inline asm
	// begin inline asm
	{mul.f16 %rs86053,%rs86032,%rs86038;
}
	// end inline asm
	// begin inline asm
	{add.f16 %rs86056,%rs86032,%rs86053;
}
	// end inline asm
	// begin inline asm
	{mul.f16 %rs86059,%rs86038,%rs86044;
}
	// end inline asm
	// begin inline asm
	{add.f16 %rs86062,%rs86038,%rs86059;
}
	// end inline asm
	// begin inline asm
	{mul.f16 %rs86065,%rs86044,%rs86050;
}
	// end inline asm
	// begin inline asm
	{add.f16 %rs86068,%rs86044,%rs86065;
}
	// end inline asm
	// begin inline asm
	{mul.f16 %rs86071,%rs86050,%rs86056;
}
	// end inline asm
	// begin inline asm
	{add.f16 %rs86074,%rs86050,%rs86071;
}
	// end inline asm
	// begin inline asm
	{mul.f16 %rs86077,%rs86056,%rs86062;
}
	// end inline asm
	// begin inline asm
	{add.f16 %rs86080,%rs86056,%rs86077;
}
	// end inline asm
	// begin inline asm
	{mul.f16 %rs86083,%rs86062,%rs86068;
}
	// end inline asm
	// begin inline asm
	{add.f16 %rs86086,%rs86062,%rs86083;
}
	// end inline asm
	// begin inline asm
	{mul.f16 %rs86089,%rs86068,%rs86074;
}
	// end inline asm
	// begin inline asm
	{add.f16 %rs86092,%rs86068,%rs86089;
}
	// end inline asm
	// begin inline asm
	{mul.f16 %rs86095,%rs86074,%rs86080;
}
	// end inline asm
	// begin inline asm
	{add.f16 %rs86098,%rs86074,%rs86095;
}
	// end inline asm
	// begin inline asm
	{mul.f16 %rs86101,%rs86080,%rs86086;
}
	// end inline asm
	// begin inline asm
	{add.f16 %rs86104,%rs86080,%rs86101;
}
	// end inline asm
	// begin inline asm
	{mul.f16 %rs86107,%rs86086,%rs86092;
}
	// end inline asm
	// begin inline asm
	{add.f16 %rs86110,%rs86086,%rs86107;
}
	// end inline asm
	// begin inline asm
	{mul.f16 %rs86113,%rs86092,%rs86098;
}
	// end inline asm
	// begin inline asm
	{add.f16 %rs86116,%rs86092,%rs86113;
}
	// end inline asm
	// begin inline asm
	{mul.f16 %rs86119,%rs86098,%rs86104;
}
	// end inline asm
	// begin inline asm
	{add.f16 %rs86122,%rs86098,%rs86119;
}
	// end inline asm
	// begin inline asm
	{mul.f16 %rs86125,%rs86104,%rs86110;
}
	// end inline asm
	// begin inline asm
	{add.f16 %rs86128,%rs86104,%rs86125;
}
	// end inline asm
	// begin inline asm
	{mul.f16 %rs86131,%rs86110,%rs86116;
}
	// end inline asm
	// begin inline asm
	{add.f16 %rs86134,%rs86110,%rs86131;
}
	// end inline asm
	// begin inline asm
	{mul.f16 %rs86137,%rs86116,%rs86122;
}
	// end inline asm
	// begin inline asm
	{add.f16 %rs86140,%rs86116,%rs86137;
}
	// end inline asm
	// begin inline asm
	{mul.f16 %rs86143,%rs86122,%rs86128;
}
	// end inline asm
	// begin inline asm
	{add.f16 %rs86146,%rs86122,%rs86143;
}
	// end inline asm
	// begin inline asm
	{mul.f16 %rs86149,%rs86128,%rs86134;
}
	// end inline asm
	// begin inline asm
	{add.f16 %rs86152,%rs86128,%rs86149;
}
	// end inline asm
	// begin inline asm
	{mul.f16 %rs86155,%rs86134,%rs86140;
}
	// end inline asm
	// begin inline asm
	{add.f16 %rs86158,%rs86134,%rs86155;
}
	// end inline asm
	// begin inline asm
	{mul.f16 %rs86161,%rs86140,%rs86146;
}
	// end inline asm
	// begin inline asm
	{add.f16 %rs86164,%rs86140,%rs86161;
}
	// end inline asm
	// begin inline asm
	{mul.f16 %rs86167,%rs86146,%rs86152;
}
	// end inline asm
	// begin inline asm
	{add.f16 %rs86170,%rs86146,%rs86167;
}
	// end inline asm
	// begin inline asm
	{mul.f16 %rs86173,%rs86152,%rs86158;
}
	// end inline asm
	// begin inline asm
	{add.f16 %rs86176,%rs86152,%rs86173;
}
	// end inline asm
	// begin inline asm
	{mul.f16 %rs86179,%rs86158,%rs86164;
}
	// end inline asm
	// begin inline asm
	{add.f16 %rs86182,%rs86158,%rs86179;
}
	// end inline asm
	// begin inline asm
	{mul.f16 %rs86185,%rs86164,%rs86170;
}
	// end inline asm
	// begin inline asm
	{add.f16 %rs86188,%rs86164,%rs86185;
}
	// end inline asm
	// begin inline asm
	{mul.f16 %rs86191,%rs86170,%rs86176;
}
	// end inline asm
	// begin inline asm
	{add.f16 %rs86194,%rs86170,%rs86191;
}
	// end inline asm
	// begin inline asm
	{mul.f16 %rs86197,%rs86176,%rs86182;
}
	// end inline asm
	// begin inline asm
	{add.f16 %rs86200,%rs86176,%rs86197;
}
	// end inline asm
	// begin inline asm
	{mul.f16 %rs86203,%rs86182,%rs86188;
}
	// end inline asm
	// begin inline asm
	{add.f16 %rs86206,%rs86182,%rs86203;
}
	// end inline asm
	// begin inline asm
	{mul.f16 %rs86209,%rs86188,%rs86194;
}
	// end inline asm
	// begin inline asm
	{add.f16 %rs86212,%rs86188,%rs86209;
}
	// end inline asm
	// begin inline asm
	{mul.f16 %rs86215,%rs86194,%rs86200;
}
	// end inline asm
	// begin inline asm
	{add.f16 %rs86218,%rs86194,%rs86215;
}
	// end inline asm
	// begin inline asm
	{mul.f16 %rs86221,%rs86200,%rs86206;
}
	// end inline asm
	// begin inline asm
	{add.f16 %rs86224,%rs86200,%rs86221;
}
	// end inline asm
	// begin inline asm
	{mul.f16 %rs86227,%rs86206,%rs86212;
}
	// end inline asm
	// begin inline asm
	{add.f16 %rs86230,%rs86206,%rs86227;
}
	// end inline asm
	// begin inline asm
	{mul.f16 %rs86233,%rs86212,%rs86218;
}
	// end inline asm
	// begin inline asm
	{add.f16 %rs86236,%rs86212,%rs86233;
}
	// end inline asm
	// begin inline asm
	{mul.f16 %rs86239,%rs86218,%rs86224;
}
	// end inline asm
	// begin inline asm
	{add.f16 %rs86242,%rs86218,%rs86239;
}
	// end inline asm
	// begin inline asm
	{mul.f16 %rs86245,%rs86224,%rs86230;
}
	// end inline asm
	// begin inline asm
	{add.f16 %rs86248,%rs86224,%rs86245;
}
	// end inline asm
	// begin inline asm
	{mul.f16 %rs86251,%rs86230,%rs86236;
}
	// end inline asm
	// begin inline asm
	{add.f16 %rs86254,%rs86230,%rs86251;
}
	// end inline asm
	// begin inline asm
	{mul.f16 %rs86257,%rs86236,%rs86242;
}
	// end inline asm
	// begin inline asm
	{add.f16 %rs86260,%rs86236,%rs86257;
}
	// end inline asm
	// begin inline asm
	{mul.f16 %rs86263,%rs86242,%rs86248;
}
	// end inline asm
	// begin inline asm
	{add.f16 %rs86266,%rs86242,%rs86263;
}
	// end inline asm
	// begin inline asm
	{mul.f16 %rs86269,%rs86248,%rs86254;
}
	// end inline asm
	// begin inline asm
	{add.f16 %rs86272,%rs86248,%rs86269;
}
	// end inline asm
	// begin inline asm
	{mul.f16 %rs86275,%rs86254,%rs86260;
}
	// end inline asm
	// begin inline asm
	{add.f16 %rs86278,%rs86254,%rs86275;
}
	// end inline asm
	// begin inline asm
	{mul.f16 %rs86281,%rs86260,%rs86266;
}
	// end inline asm
	// begin inline asm
	{add.f16 %rs86284,%rs86260,%rs86281;
}
	// end inline asm
	// begin inline asm
	{mul.f16 %rs86287,%rs86266,%rs86272;
}
	// end inline asm
	// begin inline asm
	{add.f16 %rs86290,%rs86266,%rs86287;
}
	// end inline asm
	// begin inline asm
	{mul.f16 %rs86293,%rs86272,%rs86278;
}
	// end inline asm
	// begin inline asm
	{add.f16 %rs86296,%rs86272,%rs86293;
}
	// end inline asm
	// begin inline asm
	{mul.f16 %rs86299,%rs86278,%rs86284;
}
	// end inline asm
	// begin inline asm
	{add.f16 %rs86302,%rs86278,%rs86299;
}
	// end inline asm
	// begin inline asm
	{mul.f16 %rs86305,%rs86284,%rs86290;
}
	// end inline asm
	// begin inline asm
	{add.f16 %rs86308,%rs86284,%rs86305;
}
	// end inline asm
	// begin inline asm
	{mul.f16 %rs86311,%rs86290,%rs86296;
}
	// end inline asm
	// begin inline asm
	{add.f16 %rs86314,%rs86290,%rs86311;
}
	// end inline asm
	// begin inline asm
	{mul.f16 %rs86317,%rs86296,%rs86302;
}
	// end inline asm
	// begin inline asm
	{add.f16 %rs86320,%rs86296,%rs86317;
}
	// end inline asm
	// begin inline asm
	{mul.f16 %rs86323,%rs86302,%rs86308;
}
	// end inline asm
	// begin inline asm
	{add.f16 %rs86326,%rs86302,%rs86323;
}
	// end inline asm
	// begin inline asm
	{mul.f16 %rs86329,%rs86308,%rs86314;
}
	// end inline asm
	// begin inline asm
	{add.f16 %rs86332,%rs86308,%rs86329;
}
	// end inline asm
	// begin inline asm
	{mul.f16 %rs86335,%rs86314,%rs86320;
}
	// end inline asm
	// begin inline asm
	{add.f16 %rs86338,%rs86314,%rs86335;
}
	// end inline asm
	// begin inline asm
	{mul.f16 %rs86341,%rs86320,%rs86326;
}
	// end inline asm
	// begin inline asm
	{add.f16 %rs86344,%rs86320,%rs86341;
}
	// end inline asm
	// begin inline asm
	{mul.f16 %rs86347,%rs86326,%rs86332;
}
	// end inline asm
	// begin inline asm
	{add.f16 %rs86350,%rs86326,%rs86347;
}
	// end inline asm
	// begin inline asm
	{mul.f16 %rs86353,%rs86332,%rs86338;
}
	// end inline asm
	// begin inline asm
	{add.f16 %rs86356,%rs86332,%rs86353;
}
	// end inline asm
	// begin inline asm
	{mul.f16 %rs86359,%rs86338,%rs86344;
}
	// end inline asm
	// begin inline asm
	{add.f16 %rs86362,%rs86338,%rs86359;
}
	// end inline asm
	// begin inline asm
	{mul.f16 %rs86365,%rs86344,%rs86350;
}
	// end inline asm
	// begin inline asm
	{add.f16 %rs86368,%rs86344,%rs86365;
}
	// end inline asm
	// begin inline asm
	{mul.f16 %rs86371,%rs86350,%rs86356;
}
	// end inline asm
	// begin inline asm
	{add.f16 %rs86374,%rs86350,%rs86371;
}
	// end inline asm
	// begin inline asm
	{mul.f16 %rs86377,%rs86356,%rs86362;
}
	// end inline asm
	// begin inline asm
	{add.f16 %rs86380,%rs86356,%rs86377;
}
	// end inline asm
	// begin inline asm
	{mul.f16 %rs86383,%rs86362,%rs86368;
}
	// end inline asm
	// begin inline asm
	{add.f16 %rs86386,%rs86362,%rs86383;
}
	// end inline asm
	// begin inline asm
	{mul.f16 %rs86389,%rs86368,%rs86374;
}
	// end inline asm
	// begin inline asm
	{add.f16 %rs86392,%rs86368,%rs86389;
}
	// end inline asm
	// begin inline asm
	{mul.f16 %rs86395,%rs86374,%rs86380;
}
	// end inline asm
	// begin inline asm
	{add.f16 %rs86398,%rs86374,%rs86395;
}
	// end inline asm
	// begin inline asm
	{mul.f16 %rs86401,%rs86380,%rs86386;
}
	// end inline asm
	// begin inline asm
	{add.f16 %rs86404,%rs86380,%rs86401;
}
	// end inline asm
	// begin inline asm
	{mul.f16 %rs86407,%rs86386,%rs86392;
}
	// end inline asm
	// begin inline asm
	{add.f16 %rs86410,%rs86386,%rs86407;
}
	// end inline asm
	// begin inline asm
	{mul.f16 %rs86413,%rs86392,%rs86398;
}
	// end inline asm
	// begin inline asm
	{add.f16 %rs86416,%rs86392,%rs86413;
}
	// end inline asm
	// begin inline asm
	{mul.f16 %rs86419,%rs86398,%rs86404;
}
	// end inline asm
	// begin inline asm
	{add.f16 %rs86422,%rs86398,%rs86419;
}
	// end inline asm
	// begin inline asm
	{mul.f16 %rs86425,%rs86404,%rs86410;
}
	// end inline asm
	// begin inline asm
	{add.f16 %rs86428,%rs86404,%rs86425;
}
	// end inline asm
	// begin inline asm
	{mul.f16 %rs86431,%rs86410,%rs86416;
}
	// end inline asm
	// begin inline asm
	{add.f16 %rs86434,%rs86410,%rs86431;
}
	// end inline asm
	// begin inline asm
	{mul.f16 %rs86437,%rs86416,%rs86422;
}
	// end inline asm
	// begin inline asm
	{add.f16 %rs86440,%rs86416,%rs86437;
}
	// end inline asm
	// begin inline asm
	{mul.f16 %rs86443,%rs86422,%rs86428;
}
	// end inline asm
	// begin inline asm
	{add.f16 %rs86446,%rs86422,%rs86443;
}
	// end inline asm
	// begin inline asm
	{mul.f16 %rs86449,%rs86428,%rs86434;
}
	// end inline asm
	// begin inline asm
	{add.f16 %rs86452,%rs86428,%rs86449;
}
	// end inline asm
	// begin inline asm
	{mul.f16 %rs86455,%rs86434,%rs86440;
}
	// end inline asm
	// begin inline asm
	{add.f16 %rs86458,%rs86434,%rs86455;
}
	// end inline asm
	// begin inline asm
	{mul.f16 %rs86461,%rs86440,%rs86446;
}
	// end inline asm
	// begin inline asm
	{add.f16 %rs86464,%rs86440,%rs86461;
}
	// end inline asm
	// begin inline asm
	{mul.f16 %rs86467,%rs86446,%rs86452;
}
	// end inline asm
	// begin inline asm
	{add.f16 %rs86470,%rs86446,%rs86467;
}
	// end inline asm
	// begin inline asm
	{mul.f16 %rs86473,%rs86452,%rs86458;
}
	// end inline asm
	// begin inline asm
	{add.f16 %rs86476,%rs86452,%rs86473;
}
	// end inline asm
	// begin inline asm
	{mul.f16 %rs86479,%rs86458,%rs86464;
}
	// end inline asm
	// begin inline asm
	{add.f16 %rs86482,%rs86458,%rs86479;
}
	// end inline asm
	// begin inline asm
	{mul.f16 %rs86485,%rs86464,%rs86470;
}
	// end inline asm
	// begin inline asm
	{add.f16 %rs86488,%rs86464,%rs86485;
}
	// end inline asm
	// begin inline asm
	{mul.f16 %rs86491,%rs86470,%rs86476;
}
	// end inline asm
	// begin inline asm
	{add.f16 %rs86494,%rs86470,%rs86491;
}
	// end inline asm
	// begin inline asm
	{mul.f16 %rs86497,%rs86476,%rs86482;
}
	// end inline asm
	// begin inline asm
	{add.f16 %rs86500,%rs86476,%rs86497;
}
	// end inline asm
	// begin inline asm
	{mul.f16 %rs86503,%rs86482,%rs86488;
}
	// end inline asm
	// begin inline asm
	{add.f16 %rs86506,%rs86482,%rs86503;
}
	// end inline asm
	// begin inline asm
	{mul.f16 %rs86509,%rs86488,%rs86494;
}
	// end inline asm
	// begin inline asm
	{add.f16 %rs86512,%rs86488,%rs86509;
}
	// end inline asm
	// begin inline asm
	{mul.f16 %rs86515,%rs86494,%rs86500;
}
	// end inline asm
	// begin inline asm
	{add.f16 %rs86518,%rs86494,%rs86515;
}
	// end inline asm
	// begin inline asm
	{mul.f16 %rs86521,%rs86500,%rs86506;
}
	// end inline asm
	// begin inline asm
	{add.f16 %rs86524,%rs86500,%rs86521;
}
	// end inline asm
	// begin inline asm
	{mul.f16 %rs86527,%rs86506,%rs86512;
}
	// end inline asm
	// begin inline asm
	{add.f16 %rs86530,%rs86506,%rs86527;
}
	// end inline asm
	// begin inline asm
	{mul.f16 %rs86533,%rs86512,%rs86518;
}
	// end inline asm
	// begin inline asm
	{add.f16 %rs86536,%rs86512,%rs86533;
}
	// end inline asm
	// begin inline asm
	{mul.f16 %rs86539,%rs86518,%rs86524;
}
	// end inline asm
	// begin inline asm
	{add.f16 %rs86542,%rs86518,%rs86539;
}
	// end inline asm
	// begin inline asm
	{mul.f16 %rs86545,%rs86524,%rs86530;
}
	// end inline asm
	// begin inline asm
	{add.f16 %rs86548,%rs86524,%rs86545;
}
	// end inline asm
	// begin inline asm
	{mul.f16 %rs86551,%rs86530,%rs86536;
}
	// end inline asm
	// begin inline asm
	{add.f16 %rs86554,%rs86530,%rs86551;
}
	// end inline asm
	// begin inline asm
	{mul.f16 %rs86557,%rs86536,%rs86542;
}
	// end inline asm
	// begin inline asm
	{add.f16 %rs86560,%rs86536,%rs86557;
}
	// end inline asm
	// begin inline asm
	{mul.f16 %rs86563,%rs86542,%rs86548;
}
	// end inline asm
	// begin inline asm
	{add.f16 %rs86566,%rs86542,%rs86563;
}
	// end inline asm
	// begin inline asm
	{mul.f16 %rs86569,%rs86548,%rs86554;
}
	// end inline asm
	// begin inline asm
	{add.f16 %rs86572,%rs86548,%rs86569;
}
	// end inline asm
	// begin inline asm
	{mul.f16 %rs86575,%rs86554,%rs86560;
}
	// end inline asm
	// begin inline asm
	{add.f16 %rs86578,%rs86554,%rs86575;
}
	// end inline asm
	// begin inline asm
	{mul.f16 %rs86581,%rs86560,%rs86566;
}
	// end inline asm
	// begin inline asm
	{add.f16 %rs86584,%rs86560,%rs86581;
}
	// end inline asm
	// begin inline asm
	{mul.f16 %rs86587,%rs86566,%rs86572;
}
	// end inline asm
	// begin inline asm
	{add.f16 %rs86590,%rs86566,%rs86587;
}
	// end inline asm
	// begin inline asm
	{mul.f16 %rs86593,%rs86572,%rs86578;
}
	// end inline asm
	// begin inline asm
	{add.f16 %rs86596,%rs86572,%rs86593;
}
	// end inline asm
	// begin inline asm
	{mul.f16 %rs86599,%rs86578,%rs86584;
}
	// end inline asm
	// begin inline asm
	{add.f16 %rs86602,%rs86578,%rs86599;
}
	// end inline asm
	// begin inline asm
	{mul.f16 %rs86605,%rs86584,%rs86590;
}
	// end inline asm
	// begin inline asm
	{add.f16 %rs86608,%rs86584,%rs86605;
}
	// end inline asm
	// begin inline asm
	{mul.f16 %rs86611,%rs86590,%rs86596;
}
	// end inline asm
	// begin inline asm
	{add.f16 %rs86614,%rs86590,%rs86611;
}
	// end inline asm
	// begin inline asm
	{mul.f16 %rs86617,%rs86596,%rs86602;
}
	// end inline asm
	// begin inline asm
	{add.f16 %rs86620,%rs86596,%rs86617;
}
	// end inline asm
	// begin inline asm
	{mul.f16 %rs86623,%rs86602,%rs86608;
}
	// end inline asm
	// begin inline asm
	{add.f16 %rs86626,%rs86602,%rs86623;
}
	// end inline asm
	// begin inline asm
	{mul.f16 %rs86629,%rs86608,%rs86614;
}
	// end inline asm
	// begin inline asm
	{add.f16 %rs86632,%rs86608,%rs86629;
}
	// end inline asm
	// begin inline asm
	{mul.f16 %rs86635,%rs86614,%rs86620;
}
	// end inline asm
	// begin inline asm
	{add.f16 %rs86638,%rs86614,%rs86635;
}
	// end inline asm
	// begin inline asm
	{mul.f16 %rs86641,%rs86620,%rs86626;
}
	// end inline asm
	// begin inline asm
	{add.f16 %rs86644,%rs86620,%rs86641;
}
	// end inline asm
	// begin inline asm
	{mul.f16 %rs86647,%rs86626,%rs86632;
}
	// end inline asm
	// begin inline asm
	{add.f16 %rs86650,%rs86626,%rs86647;
}
	// end inline asm
	// begin inline asm
	{mul.f16 %rs86653,%rs86632,%rs86638;
}
	// end inline asm
	// begin inline asm
	{add.f16 %rs86656,%rs86632,%rs86653;
}
	// end inline asm
	// begin inline asm
	{mul.f16 %rs86659,%rs86638,%rs86644;
}
	// end inline asm
	// begin inline asm
	{add.f16 %rs86662,%rs86638,%rs86659;
}
	// end inline asm
	// begin inline asm
	{mul.f16 %rs86665,%rs86644,%rs86650;
}
	// end inline asm
	// begin inline asm
	{add.f16 %rs86668,%rs86644,%rs86665;
}
	// end inline asm
	// begin inline asm
	{mul.f16 %rs86671,%rs86650,%rs86656;
}
	// end inline asm
	// begin inline asm
	{add.f16 %rs86674,%rs86650,%rs86671;
}
	// end inline asm
	// begin inline asm
	{mul.f16 %rs86677,%rs86656,%rs86662;
}
	// end inline asm
	// begin inline asm
	{add.f16 %rs86680,%rs86656,%rs86677;
}
	// end inline asm
	// begin inline asm
	{mul.f16 %rs86683,%rs86662,%rs86668;
}
	// end inline asm
	// begin inline asm
	{add.f16 %rs86686,%rs86662,%rs86683;
}
	// end inline asm
	// begin inline asm
	{mul.f16 %rs86689,%rs86668,%rs86674;
}
	// end inline asm
	// begin inline asm
	{add.f16 %rs86692,%rs86668,%rs86689;
}
	// end inline asm
	// begin inline asm
	{mul.f16 %rs86695,%rs86674,%rs86680;
}
	// end inline asm
	// begin inline asm
	{add.f16 %rs86698,%rs86674,%rs86695;
}
	// end inline asm
	// begin inline asm
	{mul.f16 %rs86701,%rs86680,%rs86686;
}
	// end inline asm
	// begin inline asm
	{add.f16 %rs86704,%rs86680,%rs86701;
}
	// end inline asm
	// begin inline asm
	{mul.f16 %rs86707,%rs86686,%rs86692;
}
	// end inline asm
	// begin inline asm
	{add.f16 %rs86710,%rs86686,%rs86707;
}
	// end inline asm
	// begin inline asm
	{mul.f16 %rs86713,%rs86692,%rs86698;
}
	// end inline asm
	// begin inline asm
	{add.f16 %rs86716,%rs86692,%rs86713;
}
	// end inline asm
	// begin inline asm
	{mul.f16 %rs86719,%rs86698,%rs86704;
}
	// end inline asm
	// begin inline asm
	{add.f16 %rs86722,%rs86698,%rs86719;
}
	// end inline asm
	// begin inline asm
	{mul.f16 %rs86725,%rs86704,%rs86710;
}
	// end inline asm
	// begin inline asm
	{add.f16 %rs86728,%rs86704,%rs86725;
}
	// end inline asm
	// begin inline asm
	{mul.f16 %rs86731,%rs86710,%rs86716;
}
	// end inline asm
	// begin inline asm
	{add.f16 %rs86734,%rs86710,%rs86731;
}
	// end inline asm
	// begin inline asm
	{mul.f16 %rs86737,%rs86716,%rs86722;
}
	// end inline asm
	// begin inline asm
	{add.f16 %rs86740,%rs86716,%rs86737;
}
	// end inline asm
	// begin inline asm
	{mul.f16 %rs86743,%rs86722,%rs86728;
}
	// end inline asm
	// begin inline asm
	{add.f16 %rs86746,%rs86722,%rs86743;
}
	// end inline asm
	// begin inline asm
	{mul.f16 %rs86749,%rs86728,%rs86734;
}
	// end inline asm
	// begin inline asm
	{add.f16 %rs86752,%rs86728,%rs86749;
}
	// end inline asm
	// begin inline asm
	{mul.f16 %rs86755,%rs86734,%rs86740;
}
	// end inline asm
	// begin inline asm
	{add.f16 %rs86758,%rs86734,%rs86755;
}
	// end inline asm
	// begin inline asm
	{mul.f16 %rs86761,%rs86740,%rs86746;
}
	// end inline asm
	// begin inline asm
	{add.f16 %rs86764,%rs86740,%rs86761;
}
	// end inline asm
	// begin inline asm
	{mul.f16 %rs86767,%rs86746,%rs86752;
}
	// end inline asm
	// begin inline asm
	{add.f16 %rs86770,%rs86746,%rs86767;
}
	// end inline asm
	// begin inline asm
	{mul.f16 %rs86773,%rs86752,%rs86758;
}
	// end inline asm
	// begin inline asm
	{add.f16 %rs86776,%rs86752,%rs86773;
}
	// end inline asm
	// begin inline asm
	{mul.f16 %rs86779,%rs86758,%rs86764;
}
	// end inline asm
	// begin inline asm
	{add.f16 %rs86782,%rs86758,%rs86779;
}
	// end inline asm
	// begin inline asm
	{mul.f16 %rs86785,%rs86764,%rs86770;
}
	// end inline asm
	// begin inline asm
	{add.f16 %rs86788,%rs86764,%rs86785;
}
	// end inline asm
	// begin inline asm
	{mul.f16 %rs86791,%rs86770,%rs86776;
}
	// end inline asm
	// begin inline asm
	{add.f16 %rs86794,%rs86770,%rs86791;
}
	// end inline asm
	// begin inline asm
	{mul.f16 %rs86797,%rs86776,%rs86782;
}
	// end inline asm
	// begin inline asm
	{add.f16 %rs86800,%rs86776,%rs86797;
}
	// end inline asm
	// begin inline asm
	{mul.f16 %rs86803,%rs86782,%rs86788;
}
	// end inline asm
	// begin inline asm
	{add.f16 %rs86806,%rs86782,%rs86803;
}
	// end inline asm
	// begin inline asm
	{mul.f16 %rs86809,%rs86788,%rs86794;
}
	// end inline asm
	// begin inline asm
	{add.f16 %rs86812,%rs86788,%rs86809;
}
	// end inline asm
	// begin inline asm
	{mul.f16 %rs86815,%rs86794,%rs86800;
}
	// end inline asm
	// begin inline asm
	{add.f16 %rs86818,%rs86794,%rs86815;
}
	// end inline asm
	// begin inline asm
	{mul.f16 %rs86821,%rs86800,%rs86806;
}
	// end inline asm
	// begin inline asm
	{add.f16 %rs86824,%rs86800,%rs86821;
}
	// end inline asm
	// begin inline asm
	{mul.f16 %rs86827,%rs86806,%rs86812;
}
	// end inline asm
	// begin inline asm
	{add.f16 %rs86830,%rs86806,%rs86827;
}
	// end inline asm
	// begin inline asm
	{mul.f16 %rs86833,%rs86812,%rs86818;
}
	// end inline asm
	// begin inline asm
	{add.f16 %rs86836,%rs86812,%rs86833;
}
	// end inline asm
	// begin inline asm
	{mul.f16 %rs86839,%rs86818,%rs86824;
}
	// end inline asm
	// begin inline asm
	{add.f16 %rs86842,%rs86818,%rs86839;
}
	// end inline asm
	// begin inline asm
	{mul.f16 %rs86845,%rs86824,%rs86830;
}
	// end inline asm
	// begin inline asm
	{add.f16 %rs86848,%rs86824,%rs86845;
}
	// end inline asm
	// begin inline asm
	{mul.f16 %rs86851,%rs86830,%rs86836;
}
	// end inline asm
	// begin inline asm
	{add.f16 %rs86854,%rs86830,%rs86851;
}
	// end inline asm
	// begin inline asm
	{mul.f16 %rs86857,%rs86836,%rs86842;
}
	// end inline asm
	// begin inline asm
	{add.f16 %rs86860,%rs86836,%rs86857;
}
	// end inline asm
	// begin inline asm
	{mul.f16 %rs86863,%rs86842,%rs86848;
}
	// end inline asm
	// begin inline asm
	{add.f16 %rs86866,%rs86842,%rs86863;
}
	// end inline asm
	// begin inline asm
	{mul.f16 %rs86869,%rs86848,%rs86854;
}
	// end inline asm
	// begin inline asm
	{add.f16 %rs86872,%rs86848,%rs86869;
}
	// end inline asm
	// begin inline asm
	{mul.f16 %rs86875,%rs86854,%rs86860;
}
	// end inline asm
	// begin inline asm
	{add.f16 %rs86878,%rs86854,%rs86875;
}
	// end inline asm
	// begin inline asm
	{mul.f16 %rs86881,%rs86860,%rs86866;
}
	// end inline asm
	// begin inline asm
	{add.f16 %rs86884,%rs86860,%rs86881;
}
	// end inline asm
	// begin inline asm
	{mul.f16 %rs86887,%rs86866,%rs86872;
}
	// end inline asm
	// begin inline asm
	{add.f16 %rs86890,%rs86866,%rs86887;
}
	// end inline asm
	// begin inline asm
	{mul.f16 %rs86893,%rs86872,%rs86878;
}
	// end inline asm
	// begin inline asm
	{add.f16 %rs86896,%rs86872,%rs86893;
}
	// end inline asm
	// begin inline asm
	{mul.f16 %rs86899,%rs86878,%rs86884;
}
	// end inline asm
	// begin inline asm
	{add.f16 %rs86902,%rs86878,%rs86899;
}
	// end inline asm
	// begin inline asm
	{mul.f16 %rs86905,%rs86884,%rs86890;
}
	// end inline asm
	// begin inline asm
	{add.f16 %rs86908,%rs86884,%rs86905;
}
	// end inline asm
	// begin inline asm
	{mul.f16 %rs86911,%rs86890,%rs86896;
}
	// end inline asm
	// begin inline asm
	{add.f16 %rs86914,%rs86890,%rs86911;
}
	// end inline asm
	// begin inline asm
	{mul.f16 %rs86917,%rs86896,%rs86902;
}
	// end inline asm
	// begin inline asm
	{add.f16 %rs86920,%rs86896,%rs86917;
}
	// end inline asm
	// begin inline asm
	{mul.f16 %rs86923,%rs86902,%rs86908;
}
	// end inline asm
	// begin inline asm
	{add.f16 %rs86926,%rs86902,%rs86923;
}
	// end inline asm
	// begin inline asm
	{mul.f16 %rs86929,%rs86908,%rs86914;
}
	// end inline asm
	// begin inline asm
	{add.f16 %rs86932,%rs86908,%rs86929;
}
	// end inline asm
	// begin inline asm
	{mul.f16 %rs86935,%rs86914,%rs86920;
}
	// end inline asm
	// begin inline asm
	{add.f16 %rs86938,%rs86914,%rs86935;
}
	// end inline asm
	// begin inline asm
	{mul.f16 %rs86941,%rs86920,%rs86926;
}
	// end inline asm
	// begin inline asm
	{add.f16 %rs86944,%rs86920,%rs86941;
}
	// end inline asm
	// begin inline asm
	{mul.f16 %rs86947,%rs86926,%rs86932;
}
	// end inline asm
	// begin inline asm
	{add.f16 %rs86950,%rs86926,%rs86947;
}
	// end inline asm
	// begin inline asm
	{mul.f16 %rs86953,%rs86932,%rs86938;
}
	// end inline asm
	// begin inline asm
	{add.f16 %rs86956,%rs86932,%rs86953;
}
	// end inline asm
	// begin inline asm
	{mul.f16 %rs86959,%rs86938,%rs86944;
}
	// end inline asm
	// begin inline asm
	{add.f16 %rs86962,%rs86938,%rs86959;
}
	// end inline asm
	// begin inline asm
	{mul.f16 %rs86965,%rs86944,%rs86950;
}
	// end inline asm
	// begin inline asm
	{add.f16 %rs86968,%rs86944,%rs86965;
}
	// end inline asm
	// begin inline asm
	{mul.f16 %rs86971,%rs86950,%rs86956;
}
	// end inline asm
	// begin inline asm
	{add.f16 %rs86974,%rs86950,%rs86971;
}
	// end inline asm
	// begin inline asm
	{mul.f16 %rs86977,%rs86956,%rs86962;
}
	// end inline asm
	// begin inline asm
	{add.f16 %rs86980,%rs86956,%rs86977;
}
	// end inline asm
	// begin inline asm
	{mul.f16 %rs86983,%rs86962,%rs86968;
}
	// end inline asm
	// begin inline asm
	{add.f16 %rs86986,%rs86962,%rs86983;
}
	// end inline asm
	// begin inline asm
	{mul.f16 %rs86989,%rs86968,%rs86974;
}
	// end inline asm
	// begin inline asm
	{add.f16 %rs86992,%rs86968,%rs86989;
}
	// end inline asm
	// begin inline asm
	{mul.f16 %rs86995,%rs86974,%rs86980;
}
	// end inline asm
	// begin inline asm
	{add.f16 %rs86998,%rs86974,%rs86995;
}
	// end inline asm
	// begin inline asm
	{mul.f16 %rs87001,%rs86980,%rs86986;
}
	// end inline asm
	// begin inline asm
	{add.f16 %rs87004,%rs86980,%rs87001;
}
	// end inline asm
	// begin inline asm
	{mul.f16 %rs87007,%rs86986,%rs86992;
}
	// end inline asm
	// begin inline asm
	{add.f16 %rs87010,%rs86986,%rs87007;
}
	// end inline asm
	// begin inline asm
	{mul.f16 %rs87013,%rs86992,%rs86998;
}
	// end inline asm
	// begin inline asm
	{add.f16 %rs87016,%rs86992,%rs87013;
}
	// end inline asm
	// begin inline asm
	{mul.f16 %rs87019,%rs86998,%rs87004;
}
	// end inline asm
	// begin inline asm
	{add.f16 %rs87022,%rs86998,%rs87019;
}
	// end inline asm
	// begin inline asm
	{mul.f16 %rs87025,%rs87004,%rs87010;
}
	// end inline asm
	// begin inline asm
	{add.f16 %rs87028,%rs87004,%rs87025;
}
	// end inline asm
	// begin inline asm
	{mul.f16 %rs87031,%rs87010,%rs87016;
}
	// end inline asm
	// begin inline asm
	{add.f16 %rs87034,%rs87010,%rs87031;
}
	// end inline asm
	// begin inline asm
	{mul.f16 %rs87037,%rs87016,%rs87022;
}
	// end inline asm
	// begin inline asm
	{add.f16 %rs87040,%rs87016,%rs87037;
}
	// end inline asm
	// begin inline asm
	{mul.f16 %rs87043,%rs87022,%rs87028;
}
	// end inline asm
	// begin inline asm
	{add.f16 %rs87046,%rs87022,%rs87043;
}
	// end inline asm
	// begin inline asm
	{mul.f16 %rs87049,%rs87028,%rs87034;
}
	// end inline asm
	// begin inline asm
	{add.f16 %rs87052,%rs87028,%rs87049;
}
	// end inline asm
	// begin inline asm
	{mul.f16 %rs87055,%rs87034,%rs87040;
}
	// end inline asm
	// begin inline asm
	{add.f16 %rs87058,%rs87034,%rs87055;
}
	// end inline asm
	// begin inline asm
	{mul.f16 %rs87061,%rs87040,%rs87046;
}
	// end inline asm
	// begin inline asm
	{add.f16 %rs87064,%rs87040,%rs87061;
}
	// end inline asm
	// begin inline asm
	{mul.f16 %rs87067,%rs87046,%rs87052;
}
	// end inline asm
	// begin inline asm
	{add.f16 %rs87070,%rs87046,%rs87067;
}
	// end inline asm
	// begin inline asm
	{mul.f16 %rs87073,%rs87052,%rs87058;
}
	// end inline asm
	// begin inline asm
	{add.f16 %rs87076,%rs87052,%rs87073;
}
	// end inline asm
	// begin inline asm
	{mul.f16 %rs87079,%rs87058,%rs87064;
}
	// end inline asm
	// begin inline asm
	{add.f16 %rs87082,%rs87058,%rs87079;
}
	// end inline asm
	// begin inline asm
	{mul.f16 %rs87085,%rs87064,%rs87070;
}
	// end inline asm
	// begin inline asm
	{add.f16 %rs87088,%rs87064,%rs87085;
}
	// end inline asm
	// begin inline asm
	{mul.f16 %rs87091,%rs87070,%rs87076;
}
	// end inline asm
	// begin inline asm
	{add.f16 %rs87094,%rs87070,%rs87091;
}
	// end inline asm
	// begin inline asm
	{mul.f16 %rs87097,%rs87076,%rs87082;
}
	// end inline asm
	// begin inline asm
	{add.f16 %rs87100,%rs87076,%rs87097;
}
	// end inline asm
	// begin inline asm
	{mul.f16 %rs87103,%rs87082,%rs87088;
}
	// end inline asm
	// begin inline asm
	{add.f16 %rs87106,%rs87082,%rs87103;
}
	// end inline asm
	// begin inline asm
	{mul.f16 %rs87109,%rs87088,%rs87094;
}
	// end inline asm
	// begin inline asm
	{add.f16 %rs87112,%rs87088,%rs87109;
}
	// end inline asm
	// begin inline asm
	{mul.f16 %rs87115,%rs87094,%rs87100;
}
	// end inline asm
	// begin inline asm
	{add.f16 %rs87118,%rs87094,%rs87115;
}
	// end inline asm
	// begin inline asm
	{mul.f16 %rs87121,%rs87100,%rs87106;
}
	// end inline asm
	// begin inline asm
	{add.f16 %rs87124,%rs87100,%rs87121;
}
	// end inline asm
	// begin inline asm
	{mul.f16 %rs87127,%rs87106,%rs87112;
}
	// end inline asm
	// begin inline asm
	{add.f16 %rs87130,%rs87106,%rs87127;
}
	// end inline asm
	// begin inline asm
	{mul.f16 %rs87133,%rs87112,%rs87118;
}
	// end inline asm
	// begin inline asm
	{add.f16 %rs87136,%rs87112,%rs87133;
}
	// end inline asm
	// begin inline asm
	{mul.f16 %rs87139,%rs87118,%rs87124;
}
	// end inline asm
	// begin inline asm
	{add.f16 %rs87142,%rs87118,%rs87139;
}
	// end inline asm
	// begin inline asm
	{mul.f16 %rs87145,%rs87124,%rs87130;
}
	// end inline asm
	// begin inline asm
	{add.f16 %rs87148,%rs87124,%rs87145;
}
	// end inline asm
	// begin inline asm
	{mul.f16 %rs87151,%rs87130,%rs87136;
}
	// end inline asm
	// begin inline asm
	{add.f16 %rs87154,%rs87130,%rs87151;
}
	// end inline asm
	// begin inline asm
	{mul.f16 %rs87157,%rs87136,%rs87142;
}
	// end inline asm
	// begin inline asm
	{add.f16 %rs87160,%rs87136,%rs87157;
}
	// end inline asm
	// begin inline asm
	{mul.f16 %rs87163,%rs87142,%rs87148;
}
	// end inline asm
	// begin inline asm
	{add.f16 %rs87166,%rs87142,%rs87163;
}
	// end inline asm
	// begin inline asm
	{mul.f16 %rs87169,%rs87148,%rs87154;
}
	// end inline asm
	// begin inline asm
	{add.f16 %rs87172,%rs87148,%rs87169;
}
	// end inline asm
	// begin inline asm
	{mul.f16 %rs87175,%rs87154,%rs87160;
}
	// end inline asm
	// begin inline asm
	{add.f16 %rs87178,%rs87154,%rs87175;
}
	// end inline asm
	// begin inline asm
	{mul.f16 %rs87181,%rs87160,%rs87166;
}
	// end inline asm
	// begin inline asm
	{add.f16 %rs87184,%rs87160,%rs87181;
}
	// end inline asm
	// begin inline asm
	{mul.f16 %rs87187,%rs87166,%rs87172;
}
	// end inline asm
	// begin inline asm
	{add.f16 %rs87190,%rs87166,%rs87187;
}
	// end inline asm
	// begin inline asm
	{mul.f16 %rs87193,%rs87172,%rs87178;
}
	// end inline asm
	// begin inline asm
	{add.f16 %rs87196,%rs87172,%rs87193;
}
	// end inline asm
	// begin inline asm
	{mul.f16 %rs87199,%rs87178,%rs87184;
}
	// end inline asm
	// begin inline asm
	{add.f16 %rs87202,%rs87178,%rs87199;
}
	// end inline asm
	// begin inline asm
	{mul.f16 %rs87205,%rs87184,%rs87190;
}
	// end inline asm
	// begin inline asm
	{add.f16 %rs87208,%rs87184,%rs87205;
}
	// end inline asm
	// begin inline asm
	{mul.f16 %rs87211,%rs87190,%rs87196;
}
	// end inline asm
	// begin inline asm
	{add.f16 %rs87214,%rs87190,%rs87211;
}
	// end inline asm
	// begin inline asm
	{mul.f16 %rs87217,%rs87196,%rs87202;
}
	// end inline asm
	// begin inline asm
	{add.f16 %rs87220,%rs87196,%rs87217;
}
	// end inline asm
	// begin inline asm
	{mul.f16 %rs87223,%rs87202,%rs87208;
}
	// end inline asm
	// begin inline asm
	{add.f16 %rs87226,%rs87202,%rs87223;
}
	// end inline asm
	// begin inline asm
	{mul.f16 %rs87229,%rs87208,%rs87214;
}
	// end inline asm
	// begin inline asm
	{add.f16 %rs87232,%rs87208,%rs87229;
}
	// end inline asm
	// begin inline asm
	{mul.f16 %rs87235,%rs87214,%rs87220;
}
	// end inline asm
	// begin inline asm
	{add.f16 %rs87238,%rs87214,%rs87235;
}
	// end inline asm
	// begin inline asm
	{mul.f16 %rs87241,%rs87220,%rs87226;
}
	// end inline asm
	// begin inline asm
	{add.f16 %rs87244,%rs87220,%rs87241;
}
	// end inline asm
	// begin inline asm
	{mul.f16 %rs87247,%rs87226,%rs87232;
}
	// end inline asm
	// begin inline asm
	{add.f16 %rs87250,%rs87226,%rs87247;
}
	// end inline asm
	// begin inline asm
	{mul.f16 %rs87253,%rs87232,%rs87238;
}
	// end inline asm
	// begin inline asm
	{add.f16 %rs87256,%rs87232,%rs87253;
}
	// end inline asm
	// begin inline asm
	{mul.f16 %rs87259,%rs87238,%rs87244;
}
	// end inline asm
	// begin inline asm
	{add.f16 %rs87262,%rs87238,%rs87259;
}
	// end inline asm
	// begin inline asm
	{mul.f16 %rs87265,%rs87244,%rs87250;
}
	// end inline asm
	// begin inline asm
	{add.f16 %rs87268,%rs87244,%rs87265;
}
	// end inline asm
	// begin inline asm
	{mul.f16 %rs87271,%rs87250,%rs87256;
}
	// end inline asm
	// begin inline asm
	{add.f16 %rs87274,%rs87250,%rs87271;
}
	// end inline asm
	// begin inline asm
	{mul.f16 %rs87277,%rs87256,%rs87262;
}
	// end inline asm
	// begin inline asm
	{add.f16 %rs87280,%rs87256,%rs87277;
}
	// end inline asm
	// begin inline asm
	{mul.f16 %rs87283,%rs87262,%rs87268;
}
	// end inline asm
	// begin inline asm
	{add.f16 %rs87286,%rs87262,%rs87283;
}
	// end inline asm
	// begin inline asm
	{mul.f16 %rs87289,%rs87268,%rs87274;
}
	// end inline asm
	// begin inline asm
	{add.f16 %rs87292,%rs87268,%rs87289;
}
	// end inline asm
	// begin inline asm
	{mul.f16 %rs87295,%rs87274,%rs87280;
}
	// end inline asm
	// begin inline asm
	{add.f16 %rs87298,%rs87274,%rs87295;
}
	// end inline asm
	// begin inline asm
	{mul.f16 %rs87301,%rs87280,%rs87286;
}
	// end inline asm
	// begin inline asm
	{add.f16 %rs87304,%rs87280,%rs87301;
}
	// end inline asm
	// begin inline asm
	{mul.f16 %rs87307,%rs87286,%rs87292;
}
	// end inline asm
	// begin inline asm
	{add.f16 %rs87310,%rs87286,%rs87307;
}
	// end inline asm
	// begin inline asm
	{mul.f16 %rs87313,%rs87292,%rs87298;
}
	// end inline asm
	// begin inline asm
	{add.f16 %rs87316,%rs87292,%rs87313;
}
	// end inline asm
	// begin inline asm
	{mul.f16 %rs87319,%rs87298,%rs87304;
}
	// end inline asm
	// begin inline asm
	{add.f16 %rs87322,%rs87298,%rs87319;
}
	// end inline asm
	// begin inline asm
	{mul.f16 %rs87325,%rs87304,%rs87310;
}
	// end inline asm
	// begin inline asm
	{add.f16 %rs87328,%rs87304,%rs87325;
}
	// end inline asm
	// begin inline asm
	{mul.f16 %rs87331,%rs87310,%rs87316;
}
	// end inline asm
	// begin inline asm
	{add.f16 %rs87334,%rs87310,%rs87331;
}
	// end inline asm
	// begin inline asm
	{mul.f16 %rs87337,%rs87316,%rs87322;
}
	// end inline asm
	// begin inline asm
	{add.f16 %rs87340,%rs87316,%rs87337;
}
	// end inline asm
	// begin inline asm
	{mul.f16 %rs87343,%rs87322,%rs87328;
}
	// end inline asm
	// begin inline asm
	{add.f16 %rs87346,%rs87322,%rs87343;
}
	// end inline asm
	// begin inline asm
	{mul.f16 %rs87349,%rs87328,%rs87334;
}
	// end inline asm
	// begin inline asm
	{add.f16 %rs87352,%rs87328,%rs87349;
}
	// end inline asm
	// begin inline asm
	{mul.f16 %rs87355,%rs87334,%rs87340;
}
	// end inline asm
	// begin inline asm
	{add.f16 %rs87358,%rs87334,%rs87355;
}
	// end inline asm
	// begin inline asm
	{mul.f16 %rs87361,%rs87340,%rs87346;
}
	// end inline asm
	// begin inline asm
	{add.f16 %rs87364,%rs87340,%rs87361;
}
	// end inline asm
	// begin inline asm
	{mul.f16 %rs87367,%rs87346,%rs87352;
}
	// end inline asm
	// begin inline asm
	{add.f16 %rs87370,%rs87346,%rs87367;
}
	// end inline asm
	// begin inline asm
	{mul.f16 %rs87373,%rs87352,%rs87358;
}
	// end inline asm
	// begin inline asm
	{add.f16 %rs87376,%rs87352,%rs87373;
}
	// end inline asm
	// begin inline asm
	{mul.f16 %rs87379,%rs87358,%rs87364;
}
	// end inline asm
	// begin inline asm
	{add.f16 %rs87382,%rs87358,%rs87379;
}
	// end inline asm
	// begin inline asm
	{mul.f16 %rs87385,%rs87364,%rs87370;
}
	// end inline asm
	// begin inline asm
	{add.f16 %rs87388,%rs87364,%rs87385;
}
	// end inline asm
	// begin inline asm
	{mul.f16 %rs87391,%rs87370,%rs87376;
}
	// end inline asm
	// begin inline asm
	{add.f16 %rs87394,%rs87370,%rs87391;
}
	// end inline asm
	// begin inline asm
	{mul.f16 %rs87397,%rs87376,%rs87382;
}
	// end inline asm
	// begin inline asm
	{add.f16 %rs87400,%rs87376,%rs87397;
}
	// end inline asm
	// begin inline asm
	{mul.f16 %rs87403,%rs87382,%rs87388;
}
	// end inline asm
	// begin inline asm
	{add.f16 %rs87406,%rs87382,%rs87403;
}
	// end inline asm
	// begin inline asm
	{mul.f16 %rs87409,%rs87388,%rs87394;
}
	// end inline asm
	// begin inline asm
	{add.f16 %rs87412,%rs87388,%rs87409;
}
	// end inline asm
	// begin inline asm
	{mul.f16 %rs87415,%rs87394,%rs87400;
}
	// end inline asm
	// begin inline asm
	{add.f16 %rs87418,%rs87394,%rs87415;
}
	// end inline asm
	// begin inline asm
	{mul.f16 %rs87421,%rs87400,%rs87406;
}
	// end inline asm
	// begin inline asm
	{add.f16 %rs87424,%rs87400,%rs87421;
}
	// end inline asm
	// begin inline asm
	{mul.f16 %rs87427,%rs87406,%rs87412;
}
	// end inline asm
	// begin inline asm
	{add.f16 %rs87430,%rs87406,%rs87427;
}
	// end inline asm
	// begin inline asm
	{mul.f16 %rs87433,%rs87412,%rs87418;
}
	// end inline asm
	// begin inline asm
	{add.f16 %rs87436,%rs87412,%rs87433;
}
	// end inline asm
	// begin inline asm
	{mul.f16 %rs87439,%rs87418,%rs87424;
}
	// end inline asm
	// begin inline asm
	{add.f16 %rs87442,%rs87418,%rs87439;
}
	// end inline asm
	// begin inline asm
	{mul.f16 %rs87445,%rs87424,%rs87430;
}
	// end inline asm
	// begin inline asm
	{add.f16 %rs87448,%rs87424,%rs87445;
}
	// end inline asm
	// begin inline asm
	{mul.f16 %rs87451,%rs87430,%rs87436;
}
	// end inline asm
	// begin inline asm
	{add.f16 %rs87454,%rs87430,%rs87451;
}
	// end inline asm
	// begin inline asm
	{mul.f16 %rs87457,%rs87436,%rs87442;
}
	// end inline asm
	// begin inline asm
	{add.f16 %rs87460,%rs87436,%rs87457;
}
	// end inline asm
	// begin inline asm
	{mul.f16 %rs87463,%rs87442,%rs87448;
}
	// end inline asm
	// begin inline asm
	{add.f16 %rs87466,%rs87442,%rs87463;
}
	// end inline asm
	// begin inline asm
	{mul.f16 %rs87469,%rs87448,%rs87454;
}
	// end inline asm
	// begin inline asm
	{add.f16 %rs87472,%rs87448,%rs87469;
}
	// end inline asm
	// begin inline asm
	{mul.f16 %rs87475,%rs87454,%rs87460;
}
	// end inline asm
	// begin inline asm
	{add.f16 %rs87478,%rs87454,%rs87475;
}
	// end inline asm
	// begin inline asm
	{mul.f16 %rs87481,%rs87460,%rs87466;
}
	// end inline asm
	// begin inline asm
	{add.f16 %rs87484,%rs87460,%rs87481;
}
	// end inline asm
	// begin inline asm
	{mul.f16 %rs87487,%rs87466,%rs87472;
}
	// end inline asm
	// begin inline asm
	{add.f16 %rs87490,%rs87466,%rs87487;
}
	// end inline asm
	// begin inline asm
	{mul.f16 %rs87493,%rs87472,%rs87478;
}
	// end inline asm
	// begin inline asm
	{add.f16 %rs87496,%rs87472,%rs87493;
}
	// end inline asm
	// begin inline asm
	{mul.f16 %rs87499,%rs87478,%rs87484;
}
	// end inline asm
	// begin inline asm
	{add.f16 %rs87502,%rs87478,%rs87499;
}
	// end inline asm
	// begin inline asm
	{mul.f16 %rs87505,%rs87484,%rs87490;
}
	// end inline asm
	// begin inline asm
	{add.f16 %rs87508,%rs87484,%rs87505;
}
	// end inline asm
	// begin inline asm
	{mul.f16 %rs87511,%rs87490,%rs87496;
}
	// end inline asm
	// begin inline asm
	{add.f16 %rs87514,%rs87490,%rs87511;
}
	// end inline asm
	// begin inline asm
	{mul.f16 %rs87517,%rs87496,%rs87502;
}
	// end inline asm
	// begin inline asm
	{add.f16 %rs87520,%rs87496,%rs87517;
}
	// end inline asm
	// begin inline asm
	{mul.f16 %rs87523,%rs87502,%rs87508;
}
	// end inline asm
	// begin inline asm
	{add.f16 %rs87526,%rs87502,%rs87523;
}
	// end inline asm
	// begin inline asm
	{mul.f16 %rs87529,%rs87508,%rs87514;
}
	// end inline asm
	// begin inline asm
	{add.f16 %rs87532,%rs87508,%rs87529;
}
	// end inline asm
	// begin inline asm
	{mul.f16 %rs87535,%rs87514,%rs87520;
}
	// end inline asm
	// begin inline asm
	{add.f16 %rs87538,%rs87514,%rs87535;
}
	// end inline asm
	// begin inline asm
	{mul.f16 %rs87541,%rs87520,%rs87526;
}
	// end inline asm
	// begin inline asm
	{add.f16 %rs87544,%rs87520,%rs87541;
}
	// end inline asm
	// begin inline asm
	{mul.f16 %rs87547,%rs87526,%rs87532;
}
	// end inline asm
	// begin inline asm
	{add.f16 %rs87550,%rs87526,%rs87547;
}
	// end inline asm
	// begin inline asm
	{mul.f16 %rs87553,%rs87532,%rs87538;
}
	// end inline asm
	// begin inline asm
	{add.f16 %rs87556,%rs87532,%rs87553;
}
	// end inline asm
	// begin inline asm
	{mul.f16 %rs87559,%rs87538,%rs87544;
}
	// end inline asm
	// begin inline asm
	{add.f16 %rs87562,%rs87538,%rs87559;
}
	// end inline asm
	// begin inline asm
	{mul.f16 %rs87565,%rs87544,%rs87550;
}
	// end inline asm
	// begin inline asm
	{add.f16 %rs87568,%rs87544,%rs87565;
}
	// end inline asm
	// begin inline asm
	{mul.f16 %rs87571,%rs87550,%rs87556;
}
	// end inline asm
	// begin inline asm
	{add.f16 %rs87574,%rs87550,%rs87571;
}
	// end inline asm
	// begin inline asm
	{mul.f16 %rs87577,%rs87556,%rs87562;
}
	// end inline asm
	// begin inline asm
	{add.f16 %rs87580,%rs87556,%rs87577;
}
	// end inline asm
	// begin inline asm
	{mul.f16 %rs87583,%rs87562,%rs87568;
}
	// end inline asm
	// begin inline asm
	{add.f16 %rs87586,%rs87562,%rs87583;
}
	// end inline asm
	// begin inline asm
	{mul.f16 %rs87589,%rs87568,%rs87574;
}
	// end inline asm
	// begin inline asm
	{add.f16 %rs87592,%rs87568,%rs87589;
}
	// end inline asm
	// begin inline asm
	{mul.f16 %rs87595,%rs87574,%rs87580;
}
	// end inline asm
	// begin inline asm
	{add.f16 %rs87598,%rs87574,%rs87595;
}
	// end inline asm
	// begin inline asm
	{mul.f16 %rs87601,%rs87580,%rs87586;
}
	// end inline asm
	// begin inline asm
	{add.f16 %rs87604,%rs87580,%rs87601;
}
	// end inline asm
	// begin inline asm
	{mul.f16 %rs87607,%rs87586,%rs87592;
}
	// end inline asm
	// begin inline asm
	{add.f16 %rs87610,%rs87586,%rs87607;
}
	// end inline asm
	// begin inline asm
	{mul.f16 %rs87613,%rs87592,%rs87598;
}
	// end inline asm
	// begin inline asm
	{add.f16 %rs87616,%rs87592,%rs87613;
}
	// end inline asm
	// begin inline asm
	{mul.f16 %rs87619,%rs87598,%rs87604;
}
	// end inline asm
	// begin inline asm
	{add.f16 %rs87622,%rs87598,%rs87619;
}
	// end inline asm
	// begin inline asm
	{mul.f16 %rs87625,%rs87604,%rs87610;
}
	// end inline asm
	// begin inline asm
	{add.f16 %rs87628,%rs87604,%rs87625;
}
	// end inline asm
	// begin inline asm
	{mul.f16 %rs87631,%rs87610,%rs87616;
}
	// end inline asm
	// begin inline asm
	{add.f16 %rs87634,%rs87610,%rs87631;
}
	// end inline asm
	// begin inline asm
	{mul.f16 %rs87637,%rs87616,%rs87622;
}
	// end inline asm
	// begin inline asm
	{add.f16 %rs87640,%rs87616,%rs87637;
}
	// end inline asm
	// begin inline asm
	{mul.f16 %rs87643,%rs87622,%rs87628;
}
	// end inline asm
	// begin inline asm
	{add.f16 %rs87646,%rs87622,%rs87643;
}
	// end inline asm
	// begin inline asm
	{mul.f16 %rs87649,%rs87628,%rs87634;
}
	// end inline asm
	// begin inline asm
	{add.f16 %rs87652,%rs87628,%rs87649;
}
	// end inline asm
	// begin inline asm
	{mul.f16 %rs87655,%rs87634,%rs87640;
}
	// end inline asm
	// begin inline asm
	{add.f16 %rs87658,%rs87634,%rs87655;
}
	// end inline asm
	// begin inline asm
	{mul.f16 %rs87661,%rs87640,%rs87646;
}
	// end inline asm
	// begin inline asm
	{add.f16 %rs87664,%rs87640,%rs87661;
}
	// end inline asm
	// begin inline asm
	{mul.f16 %rs87667,%rs87646,%rs87652;
}
	// end inline asm
	// begin inline asm
	{add.f16 %rs87670,%rs87646,%rs87667;
}
	// end inline asm
	// begin inline asm
	{mul.f16 %rs87673,%rs87652,%rs87658;
}
	// end inline asm
	// begin inline asm
	{add.f16 %rs87676,%rs87652,%rs87673;
}
	// end inline asm
	// begin inline asm
	{mul.f16 %rs87679,%rs87658,%rs87664;
}
	// end inline asm
	// begin inline asm
	{add.f16 %rs87682,%rs87658,%rs87679;
}
	// end inline asm
	// begin inline asm
	{mul.f16 %rs87685,%rs87664,%rs87670;
}
	// end inline asm
	// begin inline asm
	{add.f16 %rs87688,%rs87664,%rs87685;
}
	// end inline asm
	// begin inline asm
	{mul.f16 %rs87691,%rs87670,%rs87676;
}
	// end inline asm
	// begin inline asm
	{add.f16 %rs87694,%rs87670,%rs87691;
}
	// end inline asm
	// begin inline asm
	{mul.f16 %rs87697,%rs87676,%rs87682;
}
	// end inline asm
	// begin inline asm
	{add.f16 %rs87700,%rs87676,%rs87697;
}
	// end inline asm
	// begin inline asm
	{mul.f16 %rs87703,%rs87682,%rs87688;
}
	// end inline asm
	// begin inline asm
	{add.f16 %rs87706,%rs87682,%rs87703;
}
	// end inline asm
	// begin inline asm
	{mul.f16 %rs87709,%rs87688,%rs87694;
}
	// end inline asm
	// begin inline asm
	{add.f16 %rs87712,%rs87688,%rs87709;
}
	// end inline asm
	// begin inline asm
	{mul.f16 %rs87715,%rs87694,%rs87700;
}
	// end inline asm
	// begin inline asm
	{add.f16 %rs87718,%rs87694,%rs87715;
}
	// end inline asm
	// begin inline asm
	{mul.f16 %rs87721,%rs87700,%rs87706;
}
	// end inline asm
	// begin inline asm
	{add.f16 %rs87724,%rs87700,%rs87721;
}
	// end inline asm
	// begin inline asm
	{mul.f16 %rs87727,%rs87706,%rs87712;
}
	// end inline asm
	// begin inline asm
	{add.f16 %rs87730,%rs87706,%rs87727;
}
	// end inline asm
	// begin inline asm
	{mul.f16 %rs87733,%rs87712,%rs87718;
}
	// end inline asm
	// begin inline asm
	{add.f16 %rs87736,%rs87712,%rs87733;
}
	// end inline asm
	// begin inline asm
	{mul.f16 %rs87739,%rs87718,%rs87724;
}
	// end inline asm
	// begin inline asm
	{add.f16 %rs87742,%rs87718,%rs87739;
}
	// end inline asm
	// begin inline asm
	{mul.f16 %rs87745,%rs87724,%rs87730;
}
	// end inline asm
	// begin inline asm
	{add.f16 %rs87748,%rs87724,%rs87745;
}
	// end inline asm
	// begin inline asm
	{mul.f16 %rs87751,%rs87730,%rs87736;
}
	// end inline asm
	// begin inline asm
	{add.f16 %rs87754,%rs87730,%rs87751;
}
	// end inline asm
	// begin inline asm
	{mul.f16 %rs87757,%rs87736,%rs87742;
}
	// end inline asm
	// begin inline asm
	{add.f16 %rs87760,%rs87736,%rs87757;
}
	// end inline asm
	// begin inline asm
	{mul.f16 %rs87763,%rs87742,%rs87748;
}
	// end inline asm
	// begin inline asm
	{add.f16 %rs87766,%rs87742,%rs87763;
}
	// end inline asm
	// begin inline asm
	{mul.f16 %rs87769,%rs87748,%rs87754;
}
	// end inline asm
	// begin inline asm
	{add.f16 %rs87772,%rs87748,%rs87769;
}
	// end inline asm
	// begin inline asm
	{mul.f16 %rs87775,%rs87754,%rs87760;
}
	// end inline asm
	// begin inline asm
	{add.f16 %rs87778,%rs87754,%rs87775;
}
	// end inline asm
	// begin inline asm
	{mul.f16 %rs87781,%rs87760,%rs87766;
}
	// end inline asm
	// begin inline asm
	{add.f16 %rs87784,%rs87760,%rs87781;
}
	// end inline asm
	// begin inline asm
	{mul.f16 %rs87787,%rs87766,%rs87772;
}
	// end inline asm
	// begin inline asm
	{add.f16 %rs87790,%rs87766,%rs87787;
}
	// end inline asm
	// begin inline asm
	{mul.f16 %rs87793,%rs87772,%rs87778;
}
	// end inline asm
	// begin inline asm
	{add.f16 %rs87796,%rs87772,%rs87793;
}
	// end inline asm
	// begin inline asm
	{mul.f16 %rs87799,%rs87778,%rs87784;
}
	// end inline asm
	// begin inline asm
	{add.f16 %rs87802,%rs87778,%rs87799;
}
	// end inline asm
	// begin inline asm
	{mul.f16 %rs87805,%rs87784,%rs87790;
}
	// end inline asm
	// begin inline asm
	{add.f16 %rs87808,%rs87784,%rs87805;
}
	// end inline asm
	// begin inline asm
	{mul.f16 %rs87811,%rs87790,%rs87796;
}
	// end inline asm
	// begin inline asm
	{add.f16 %rs87814,%rs87790,%rs87811;
}
	// end inline asm
	// begin inline asm
	{mul.f16 %rs87817,%rs87796,%rs87802;
}
	// end inline asm
	// begin inline asm
	{add.f16 %rs87820,%rs87796,%rs87817;
}
	// end inline asm
	// begin inline asm
	{mul.f16 %rs87823,%rs87802,%rs87808;
}
	// end inline asm
	// begin inline asm
	{add.f16 %rs87826,%rs87802,%rs87823;
}
	// end inline asm
	// begin inline asm
	{mul.f16 %rs87829,%rs87808,%rs87814;
}
	// end inline asm
	// begin inline asm
	{add.f16 %rs87832,%rs87808,%rs87829;
}
	// end inline asm
	// begin inline asm
	{mul.f16 %rs87835,%rs87814,%rs87820;
}
	// end inline asm
	// begin inline asm
	{add.f16 %rs87838,%rs87814,%rs87835;
}
	// end inline asm
	// begin inline asm
	{mul.f16 %rs87841,%rs87820,%rs87826;
}
	// end inline asm
	// begin inline asm
	{add.f16 %rs87844,%rs87820,%rs87841;
}
	// end inline asm
	// begin inline asm
	{mul.f16 %rs87847,%rs87826,%rs87832;
}
	// end inline asm
	// begin inline asm
	{add.f16 %rs87850,%rs87826,%rs87847;
}
	// end inline asm
	// begin inline asm
	{mul.f16 %rs87853,%rs87832,%rs87838;
}
	// end inline asm
	// begin inline asm
	{add.f16 %rs87856,%rs87832,%rs87853;
}
	// end inline asm
	// begin inline asm
	{mul.f16 %rs87859,%rs87838,%rs87844;
}
	// end inline asm
	// begin inline asm
	{add.f16 %rs87862,%rs87838,%rs87859;
}
	// end inline asm
	// begin inline asm
	{mul.f16 %rs87865,%rs87844,%rs87850;
}
	// end inline asm
	// begin inline asm
	{add.f16 %rs87868,%rs87844,%rs87865;
}
	// end inline asm
	// begin inline asm
	{mul.f16 %rs87871,%rs87850,%rs87856;
}
	// end inline asm
	// begin inline asm
	{add.f16 %rs87874,%rs87850,%rs87871;
}
	// end inline asm
	// begin inline asm
	{mul.f16 %rs87877,%rs87856,%rs87862;
}
	// end inline asm
	// begin inline asm
	{add.f16 %rs87880,%rs87856,%rs87877;
}
	// end inline asm
	// begin inline asm
	{mul.f16 %rs87883,%rs87862,%rs87868;
}
	// end inline asm
	// begin inline asm
	{add.f16 %rs87886,%rs87862,%rs87883;
}
	// end inline asm
	// begin inline asm
	{mul.f16 %rs87889,%rs87868,%rs87874;
}
	// end inline asm
	// begin inline asm
	{add.f16 %rs87892,%rs87868,%rs87889;
}
	// end inline asm
	// begin inline asm
	{mul.f16 %rs87895,%rs87874,%rs87880;
}
	// end inline asm
	// begin inline asm
	{add.f16 %rs87898,%rs87874,%rs87895;
}
	// end inline asm
	// begin inline asm
	{mul.f16 %rs87901,%rs87880,%rs87886;
}
	// end inline asm
	// begin inline asm
	{add.f16 %rs87904,%rs87880,%rs87901;
}
	// end inline asm
	// begin inline asm
	{mul.f16 %rs87907,%rs87886,%rs87892;
}
	// end inline asm
	// begin inline asm
	{add.f16 %rs87910,%rs87886,%rs87907;
}
	// end inline asm
	// begin inline asm
	{mul.f16 %rs87913,%rs87892,%rs87898;
}
	// end inline asm
	// begin inline asm
	{add.f16 %rs87916,%rs87892,%rs87913;
}
	// end inline asm
	// begin inline asm
	{mul.f16 %rs87919,%rs87898,%rs87904;
}
	// end inline asm
	// begin inline asm
	{add.f16 %rs87922,%rs87898,%rs87919;
}
	// end inline asm
	// begin inline asm
	{mul.f16 %rs87925,%rs87904,%rs87910;
}
	// end inline asm
	// begin inline asm
	{add.f16 %rs87928,%rs87904,%rs87925;
}
	// end inline asm
	// begin inline asm
	{mul.f16 %rs87931,%rs87910,%rs87916;
}
	// end inline asm
	// begin inline asm
	{add.f16 %rs87934,%rs87910,%rs87931;
}
	// end inline asm
	// begin inline asm
	{mul.f16 %rs87937,%rs87916,%rs87922;
}
	// end inline asm
	// begin inline asm
	{add.f16 %rs87940,%rs87916,%rs87937;
}
	// end inline asm
	// begin inline asm
	{mul.f16 %rs87943,%rs87922,%rs87928;
}
	// end inline asm
	// begin inline asm
	{add.f16 %rs87946,%rs87922,%rs87943;
}
	// end inline asm
	// begin inline asm
	{mul.f16 %rs87949,%rs87928,%rs87934;
}
	// end inline asm
	// begin inline asm
	{add.f16 %rs87952,%rs87928,%rs87949;
}
	// end inline asm
	// begin inline asm
	{mul.f16 %rs87955,%rs87934,%rs87940;
}
	// end inline asm
	// begin inline asm
	{add.f16 %rs87958,%rs87934,%rs87955;
}
	// end inline asm
	// begin inline asm
	{mul.f16 %rs87961,%rs87940,%rs87946;
}
	// end inline asm
	// begin inline asm
	{add.f16 %rs87964,%rs87940,%rs87961;
}
	// end inline asm
	// begin inline asm
	{mul.f16 %rs87967,%rs87946,%rs87952;
}
	// end inline asm
	// begin inline asm
	{add.f16 %rs87970,%rs87946,%rs87967;
}
	// end inline asm
	// begin inline asm
	{mul.f16 %rs87973,%rs87952,%rs87958;
}
	// end inline asm
	// begin inline asm
	{add.f16 %rs87976,%rs87952,%rs87973;
}
	// end inline asm
	// begin inline asm
	{mul.f16 %rs87979,%rs87958,%rs87964;
}
	// end inline asm
	// begin inline asm
	{add.f16 %rs87982,%rs87958,%rs87979;
}
	// end inline asm
	// begin inline asm
	{mul.f16 %rs87985,%rs87964,%rs87970;
}
	// end inline asm
	// begin inline asm
	{add.f16 %rs87988,%rs87964,%rs87985;
}
	// end inline asm
	// begin inline asm
	{mul.f16 %rs87991,%rs87970,%rs87976;
}
	// end inline asm
	// begin inline asm
	{add.f16 %rs87994,%rs87970,%rs87991;
}
	// end inline asm
	// begin inline asm
	{mul.f16 %rs87997,%rs87976,%rs87982;
}
	// end inline asm
	// begin inline asm
	{add.f16 %rs88000,%rs87976,%rs87997;
}
	// end inline asm
	// begin inline asm
	{mul.f16 %rs88003,%rs87982,%rs87988;
}
	// end inline asm
	// begin inline asm
	{add.f16 %rs88006,%rs87982,%rs88003;
}
	// end inline asm
	// begin inline asm
	{mul.f16 %rs88009,%rs87988,%rs87994;
}
	// end inline asm
	// begin inline asm
	{add.f16 %rs88012,%rs87988,%rs88009;
}
	// end inline asm
	// begin inline asm
	{mul.f16 %rs88015,%rs87994,%rs88000;
}
	// end inline asm
	// begin inline asm
	{add.f16 %rs88018,%rs87994,%rs88015;
}
	// end inline asm
	// begin inline asm
	{mul.f16 %rs88021,%rs88000,%rs88006;
}
	// end inline asm
	// begin inline asm
	{add.f16 %rs88024,%rs88000,%rs88021;
}
	// end inline asm
	// begin inline asm
	{mul.f16 %rs88027,%rs88006,%rs88012;
}
	// end inline asm
	// begin inline asm
	{add.f16 %rs88030,%rs88006,%rs88027;
}
	// end inline asm
	// begin inline asm
	{mul.f16 %rs88033,%rs88012,%rs88018;
}
	// end inline asm
	// begin inline asm
	{add.f16 %rs88036,%rs88012,%rs88033;
}
	// end inline asm
	// begin inline asm
	{mul.f16 %rs88039,%rs88018,%rs88024;
}
	// end inline asm
	// begin inline asm
	{add.f16 %rs88042,%rs88018,%rs88039;
}
	// end inline asm
	// begin inline asm
	{mul.f16 %rs88045,%rs88024,%rs88030;
}
	// end inline asm
	// begin inline asm
	{add.f16 %rs88048,%rs88024,%rs88045;
}
	// end inline asm
	// begin inline asm
	{mul.f16 %rs88051,%rs88030,%rs88036;
}
	// end inline asm
	// begin inline asm
	{add.f16 %rs88054,%rs88030,%rs88051;
}
	// end inline asm
	// begin inline asm
	{mul.f16 %rs88057,%rs88036,%rs88042;
}
	// end inline asm
	// begin inline asm
	{add.f16 %rs88060,%rs88036,%rs88057;
}
	// end inline asm
	// begin inline asm
	{mul.f16 %rs88063,%rs88042,%rs88048;
}
	// end inline asm
	// begin inline asm
	{add.f16 %rs88066,%rs88042,%rs88063;
}
	// end inline asm
	// begin inline asm
	{mul.f16 %rs88069,%rs88048,%rs88054;
}
	// end inline asm
	// begin inline asm
	{add.f16 %rs88072,%rs88048,%rs88069;
}
	// end inline asm
	// begin inline asm
	{mul.f16 %rs88075,%rs88054,%rs88060;
}
	// end inline asm
	// begin inline asm
	{add.f16 %rs88078,%rs88054,%rs88075;
}
	// end inline asm
	// begin inline asm
	{mul.f16 %rs88081,%rs88060,%rs88066;
}
	// end inline asm
	// begin inline asm
	{add.f16 %rs88084,%rs88060,%rs88081;
}
	// end inline asm
	// begin inline asm
	{mul.f16 %rs88087,%rs88066,%rs88072;
}
	// end inline asm
	// begin inline asm
	{add.f16 %rs88090,%rs88066,%rs88087;
}
	// end inline asm
	// begin inline asm
	{mul.f16 %rs88093,%rs88072,%rs88078;
}
	// end inline asm
	// begin inline asm
	{add.f16 %rs88096,%rs88072,%rs88093;
}
	// end inline asm
	// begin inline asm
	{mul.f16 %rs88099,%rs88078,%rs88084;
}
	// end inline asm
	// begin inline asm
	{add.f16 %rs88102,%rs88078,%rs88099;
}
	// end inline asm
	// begin inline asm
	{mul.f16 %rs88105,%rs88084,%rs88090;
}
	// end inline asm
	// begin inline asm
	{add.f16 %rs88108,%rs88084,%rs88105;
}
	// end inline asm
	// begin inline asm
	{mul.f16 %rs88111,%rs88090,%rs88096;
}
	// end inline asm
	// begin inline asm
	{add.f16 %rs88114,%rs88090,%rs88111;
}
	// end inline asm
	// begin inline asm
	{mul.f16 %rs88117,%rs88096,%rs88102;
}
	// end inline asm
	// begin inline asm
	{add.f16 %rs88120,%rs88096,%rs88117;
}
	// end inline asm
	// begin inline asm
	{mul.f16 %rs88123,%rs88102,%rs88108;
}
	// end inline asm
	// begin inline asm
	{add.f16 %rs88126,%rs88102,%rs88123;
}
	// end inline asm
	// begin inline asm
	{mul.f16 %rs88129,%rs88108,%rs88114;
}
	// end inline asm
	// begin inline asm
	{add.f16 %rs88132,%rs88108,%rs88129;
}
	// end inline asm
	// begin inline asm
	{mul.f16 %rs88135,%rs88114,%rs88120;
}
	// end inline asm
	// begin inline asm
	{add.f16 %rs88138,%rs88114,%rs88135;
}
	// end inline asm
	// begin inline asm
	{mul.f16 %rs88141,%rs88120,%rs88126;
}
	// end inline asm
	// begin inline asm
	{add.f16 %rs88144,%rs88120,%rs88141;
}
	// end inline asm
	// begin inline asm
	{mul.f16 %rs88147,%rs88126,%rs88132;
}
	// end inline asm
	// begin inline asm
	{add.f16 %rs88150,%rs88126,%rs88147;
}
	// end inline asm
	// begin inline asm
	{mul.f16 %rs88153,%rs88132,%rs88138;
}
	// end inline asm
	// begin inline asm
	{add.f16 %rs88156,%rs88132,%rs88153;
}
	// end inline asm
	// begin inline asm
	{mul.f16 %rs88159,%rs88138,%rs88144;
}
	// end inline asm
	// begin inline asm
	{add.f16 %rs88162,%rs88138,%rs88159;
}
	// end inline asm
	// begin inline asm
	{mul.f16 %rs88165,%rs88144,%rs88150;
}
	// end inline asm
	// begin inline asm
	{add.f16 %rs88168,%rs88144,%rs88165;
}
	// end inline asm
	// begin inline asm
	{mul.f16 %rs88171,%rs88150,%rs88156;
}
	// end inline asm
	// begin inline asm
	{add.f16 %rs88174,%rs88150,%rs88171;
}
	// end inline asm
	// begin inline asm
	{mul.f16 %rs88177,%rs88156,%rs88162;
}
	// end inline asm
	// begin inline asm
	{add.f16 %rs88180,%rs88156,%rs88177;
}
	// end inline asm
	// begin inline asm
	{mul.f16 %rs88183,%rs88162,%rs88168;
}
	// end inline asm
	// begin inline asm
	{add.f16 %rs88186,%rs88162,%rs88183;
}
	// end inline asm
	// begin inline asm
	{mul.f16 %rs88189,%rs88168,%rs88174;
}
	// end inline asm
	// begin inline asm
	{add.f16 %rs88192,%rs88168,%rs88189;
}
	// end inline asm
	// begin inline asm
	{mul.f16 %rs88195,%rs88174,%rs88180;
}
	// end inline asm
	// begin inline asm
	{add.f16 %rs88198,%rs88174,%rs88195;
}
	// end inline asm
	// begin inline asm
	{mul.f16 %rs88201,%rs88180,%rs88186;
}
	// end inline asm
	// begin inline asm
	{add.f16 %rs88204,%rs88180,%rs88201;
}
	// end inline asm
	// begin inline asm
	{mul.f16 %rs88207,%rs88186,%rs88192;
}
	// end inline asm
	// begin inline asm
	{add.f16 %rs88210,%rs88186,%rs88207;
}
	// end inline asm
	// begin inline asm
	{mul.f16 %rs88213,%rs88192,%rs88198;
}
	// end inline asm
	// begin inline asm
	{add.f16 %rs88216,%rs88192,%rs88213;
}
	// end inline asm
	// begin inline asm
	{mul.f16 %rs88219,%rs88198,%rs88204;
}
	// end inline asm
	// begin inline asm
	{add.f16 %rs88222,%rs88198,%rs88219;
}
	// end inline asm
	// begin inline asm
	{mul.f16 %rs88225,%rs88204,%rs88210;
}
	// end inline asm
	// begin inline asm
	{add.f16 %rs88228,%rs88204,%rs88225;
}
	// end inline asm
	// begin inline asm
	{mul.f16 %rs88231,%rs88210,%rs88216;
}
	// end inline asm
	// begin inline asm
	{add.f16 %rs88234,%rs88210,%rs88231;
}
	// end inline asm
	// begin inline asm
	{mul.f16 %rs88237,%rs88216,%rs88222;
}
	// end inline asm
	// begin inline asm
	{add.f16 %rs88240,%rs88216,%rs88237;
}
	// end inline asm
	// begin inline asm
	{mul.f16 %rs88243,%rs88222,%rs88228;
}
	// end inline asm
	// begin inline asm
	{add.f16 %rs88246,%rs88222,%rs88243;
}
	// end inline asm
	// begin inline asm
	{mul.f16 %rs88249,%rs88228,%rs88234;
}
	// end inline asm
	// begin inline asm
	{add.f16 %rs88252,%rs88228,%rs88249;
}
	// end inline asm
	// begin inline asm
	{mul.f16 %rs88255,%rs88234,%rs88240;
}
	// end inline asm
	// begin inline asm
	{add.f16 %rs88258,%rs88234,%rs88255;
}
	// end inline asm
	// begin inline asm
	{mul.f16 %rs88261,%rs88240,%rs88246;
}
	// end inline asm
	// begin inline asm
	{add.f16 %rs88264,%rs88240,%rs88261;
}
	// end inline asm
	// begin inline asm
	{mul.f16 %rs88267,%rs88246,%rs88252;
}
	// end inline asm
	// begin inline asm
	{add.f16 %rs88270,%rs88246,%rs88267;
}
	// end inline asm
	// begin inline asm
	{mul.f16 %rs88273,%rs88252,%rs88258;
}
	// end inline asm
	// begin inline asm
	{add.f16 %rs88276,%rs88252,%rs88273;
}
	// end inline asm
	// begin inline asm
	{mul.f16 %rs88279,%rs88258,%rs88264;
}
	// end inline asm
	// begin inline asm
	{add.f16 %rs88282,%rs88258,%rs88279;
}
	// end inline asm
	// begin inline asm
	{mul.f16 %rs88285,%rs88264,%rs88270;
}
	// end inline asm
	// begin inline asm
	{add.f16 %rs88288,%rs88264,%rs88285;
}
	// end inline asm
	// begin inline asm
	{mul.f16 %rs88291,%rs88270,%rs88276;
}
	// end inline asm
	// begin inline asm
	{add.f16 %rs88294,%rs88270,%rs88291;
}
	// end inline asm
	// begin inline asm
	{mul.f16 %rs88297,%rs88276,%rs88282;
}
	// end inline asm
	// begin inline asm
	{add.f16 %rs88300,%rs88276,%rs88297;
}
	// end inline asm
	// begin inline asm
	{mul.f16 %rs88303,%rs88282,%rs88288;
}
	// end inline asm
	// begin inline asm
	{add.f16 %rs88306,%rs88282,%rs88303;
}
	// end inline asm
	// begin inline asm
	{mul.f16 %rs88309,%rs88288,%rs88294;
}
	// end inline asm
	// begin inline asm
	{add.f16 %rs88312,%rs88288,%rs88309;
}
	// end inline asm
	// begin inline asm
	{mul.f16 %rs88315,%rs88294,%rs88300;
}
	// end inline asm
	// begin inline asm
	{add.f16 %rs88318,%rs88294,%rs88315;
}
	// end inline asm
	// begin inline asm
	{mul.f16 %rs88321,%rs88300,%rs88306;
}
	// end inline asm
	// begin inline asm
	{add.f16 %rs88324,%rs88300,%rs88321;
}
	// end inline asm
	// begin inline asm
	{mul.f16 %rs88327,%rs88306,%rs88312;
}
	// end inline asm
	// begin inline asm
	{add.f16 %rs88330,%rs88306,%rs88327;
}
	// end inline asm
	// begin inline asm
	{mul.f16 %rs88333,%rs88312,%rs88318;
}
	// end inline asm
	// begin inline asm
	{add.f16 %rs88336,%rs88312,%rs88333;
}
	// end inline asm
	// begin inline asm
	{mul.f16 %rs88339,%rs88318,%rs88324;
}
	// end inline asm
	// begin inline asm
	{add.f16 %rs88342,%rs88318,%rs88339;
}
	// end inline asm
	// begin inline asm
	{mul.f16 %rs88345,%rs88324,%rs88330;
}
	// end inline asm
	// begin inline asm
	{add.f16 %rs88348,%rs88324,%rs88345;
}
	// end inline asm
	// begin inline asm
	{mul.f16 %rs88351,%rs88330,%rs88336;
}
	// end inline asm
	// begin inline asm
	{add.f16 %rs88354,%rs88330,%rs88351;
}
	// end inline asm
	// begin inline asm
	{mul.f16 %rs88357,%rs88336,%rs88342;
}
	// end inline asm
	// begin inline asm
	{add.f16 %rs88360,%rs88336,%rs88357;
}
	// end inline asm
	// begin inline asm
	{mul.f16 %rs88363,%rs88342,%rs88348;
}
	// end inline asm
	// begin inline asm
	{add.f16 %rs88366,%rs88342,%rs88363;
}
	// end inline asm
	// begin inline asm
	{mul.f16 %rs88369,%rs88348,%rs88354;
}
	// end inline asm
	// begin inline asm
	{add.f16 %rs88372,%rs88348,%rs88369;
}
	// end inline asm
	// begin inline asm
	{mul.f16 %rs88375,%rs88354,%rs88360;
}
	// end inline asm
	// begin inline asm
	{add.f16 %rs88378,%rs88354,%rs88375;
}
	// end inline asm
	// begin inline asm
	{mul.f16 %rs88381,%rs88360,%rs88366;
}
	// end inline asm
	// begin inline asm
	{add.f16 %rs88384,%rs88360,%rs88381;
}
	// end inline asm
	// begin inline asm
	{mul.f16 %rs88387,%rs88366,%rs88372;
}
	// end inline asm
	// begin inline asm
	{add.f16 %rs88390,%rs88366,%rs88387;
}
	// end inline asm
	// begin inline asm
	{mul.f16 %rs88393,%rs88372,%rs88378;
}
	// end inline asm
	// begin inline asm
	{add.f16 %rs88396,%rs88372,%rs88393;
}
	// end inline asm
	// begin inline asm
	{mul.f16 %rs88399,%rs88378,%rs88384;
}
	// end inline asm
	// begin inline asm
	{add.f16 %rs88402,%rs88378,%rs88399;
}
	// end inline asm
	// begin inline asm
	{mul.f16 %rs88405,%rs88384,%rs88390;
}
	// end inline asm
	// begin inline asm
	{add.f16 %rs88408,%rs88384,%rs88405;
}
	// end inline asm
	// begin inline asm
	{mul.f16 %rs88411,%rs88390,%rs88396;
}
	// end inline asm
	// begin inline asm
	{add.f16 %rs88414,%rs88390,%rs88411;
}
	// end inline asm
	// begin inline asm
	{mul.f16 %rs88417,%rs88396,%rs88402;
}
	// end inline asm
	// begin inline asm
	{add.f16 %rs88420,%rs88396,%rs88417;
}
	// end inline asm
	// begin inline asm
	{mul.f16 %rs88423,%rs88402,%rs88408;
}
	// end inline asm
	// begin inline asm
	{add.f16 %rs88426,%rs88402,%rs88423;
}
	// end inline asm
	// begin inline asm
	{mul.f16 %rs88429,%rs88408,%rs88414;
}
	// end inline asm
	// begin inline asm
	{add.f16 %rs88432,%rs88408,%rs88429;
}
	// end inline asm
	// begin inline asm
	{mul.f16 %rs88435,%rs88414,%rs88420;
}
	// end inline asm
	// begin inline asm
	{add.f16 %rs88438,%rs88414,%rs88435;
}
	// end inline asm
	// begin inline asm
	{mul.f16 %rs88441,%rs88420,%rs88426;
}
	// end inline asm
	// begin inline asm
	{add.f16 %rs88444,%rs88420,%rs88441;
}
	// end inline asm
	// begin inline asm
	{mul.f16 %rs88447,%rs88426,%rs88432;
}
	// end inline asm
	// begin inline asm
	{add.f16 %rs88450,%rs88426,%rs88447;
}
	// end inline asm
	// begin inline asm
	{mul.f16 %rs88453,%rs88432,%rs88438;
}
	// end inline asm
	// begin inline asm
	{add.f16 %rs88456,%rs88432,%rs88453;
}
	// end inline asm
	// begin inline asm
	{mul.f16 %rs88459,%rs88438,%rs88444;
}
	// end inline asm
	// begin inline asm
	{add.f16 %rs88462,%rs88438,%rs88459;
}
	// end inline asm
	// begin inline asm
	{mul.f16 %rs88465,%rs88444,%rs88450;
}
	// end inline asm
	// begin inline asm
	{add.f16 %rs88468,%rs88444,%rs88465;
}
	// end inline asm
	// begin inline asm
	{mul.f16 %rs88471,%rs88450,%rs88456;
}
	// end inline asm
	// begin inline asm
	{add.f16 %rs88474,%rs88450,%rs88471;
}
	// end inline asm
	// begin inline asm
	{mul.f16 %rs88477,%rs88456,%rs88462;
}
	// end inline asm
	// begin inline asm
	{add.f16 %rs88480,%rs88456,%rs88477;
}
	// end inline asm
	// begin inline asm
	{mul.f16 %rs88483,%rs88462,%rs88468;
}
	// end inline asm
	// begin inline asm
	{add.f16 %rs88486,%rs88462,%rs88483;
}
	// end inline asm
	// begin inline asm
	{mul.f16 %rs88489,%rs88468,%rs88474;
}
	// end inline asm
	// begin inline asm
	{add.f16 %rs88492,%rs88468,%rs88489;
}
	// end inline asm
	// begin inline asm
	{mul.f16 %rs88495,%rs88474,%rs88480;
}
	// end inline asm
	// begin inline asm
	{add.f16 %rs88498,%rs88474,%rs88495;
}
	// end inline asm
	// begin inline asm
	{mul.f16 %rs88501,%rs88480,%rs88486;
}
	// end inline asm
	// begin inline asm
	{add.f16 %rs88504,%rs88480,%rs88501;
}
	// end inline asm
	// begin inline asm
	{mul.f16 %rs88507,%rs88486,%rs88492;
}
	// end inline asm
	// begin inline asm
	{add.f16 %rs88510,%rs88486,%rs88507;
}
	// end inline asm
	// begin inline asm
	{mul.f16 %rs88513,%rs88492,%rs88498;
}
	// end inline asm
	// begin inline asm
	{add.f16 %rs88516,%rs88492,%rs88513;
}
	// end inline asm
	// begin inline asm
	{mul.f16 %rs88519,%rs88498,%rs88504;
}
	// end inline asm
	// begin inline asm
	{add.f16 %rs88522,%rs88498,%rs88519;
}
	// end inline asm
	// begin inline asm
	{mul.f16 %rs88525,%rs88504,%rs88510;
}
	// end inline asm
	// begin inline asm
	{add.f16 %rs88528,%rs88504,%rs88525;
}
	// end inline asm
	// begin inline asm
	{mul.f16 %rs88531,%rs88510,%rs88516;
}
	// end inline asm
	// begin inline asm
	{add.f16 %rs88534,%rs88510,%rs88531;
}
	// end inline asm
	// begin inline asm
	{mul.f16 %rs88537,%rs88516,%rs88522;
}
	// end inline asm
	// begin inline asm
	{add.f16 %rs88540,%rs88516,%rs88537;
}
	// end inline asm
	// begin inline asm
	{mul.f16 %rs88543,%rs88522,%rs88528;
}
	// end inline asm
	// begin inline asm
	{add.f16 %rs88546,%rs88522,%rs88543;
}
	// end inline asm
	// begin inline asm
	{mul.f16 %rs88549,%rs88528,%rs88534;
}
	// end inline asm
	// begin inline asm
	{add.f16 %rs88552,%rs88528,%rs88549;
}
	// end inline asm
	// begin inline asm
	{mul.f16 %rs88555,%rs88534,%rs88540;
}
	// end inline asm
	// begin inline asm
	{add.f16 %rs88558,%rs88534,%rs88555;
}
	// end inline asm
	// begin inline asm
	{mul.f16 %rs88561,%rs88540,%rs88546;
}
	// end inline asm
	// begin inline asm
	{add.f16 %rs88564,%rs88540,%rs88561;
}
	// end inline asm
	// begin inline asm
	{mul.f16 %rs88567,%rs88546,%rs88552;
}
	// end inline asm
	// begin inline asm
	{add.f16 %rs88570,%rs88546,%rs88567;
}
	// end inline asm
	// begin inline asm
	{mul.f16 %rs88573,%rs88552,%rs88558;
}
	// end inline asm
	// begin inline asm
	{add.f16 %rs88576,%rs88552,%rs88573;
}
	// end inline asm
	// begin inline asm
	{mul.f16 %rs88579,%rs88558,%rs88564;
}
	// end inline asm
	// begin inline asm
	{add.f16 %rs88582,%rs88558,%rs88579;
}
	// end inline asm
	// begin inline asm
	{mul.f16 %rs88585,%rs88564,%rs88570;
}
	// end inline asm
	// begin inline asm
	{add.f16 %rs88588,%rs88564,%rs88585;
}
	// end inline asm
	// begin inline asm
	{mul.f16 %rs88591,%rs88570,%rs88576;
}
	// end inline asm
	// begin inline asm
	{add.f16 %rs88594,%rs88570,%rs88591;
}
	// end inline asm
	// begin inline asm
	{mul.f16 %rs88597,%rs88576,%rs88582;
}
	// end inline asm
	// begin inline asm
	{add.f16 %rs88600,%rs88576,%rs88597;
}
	// end inline asm
	// begin inline asm
	{mul.f16 %rs88603,%rs88582,%rs88588;
}
	// end inline asm
	// begin inline asm
	{add.f16 %rs88606,%rs88582,%rs88603;
}
	// end inline asm
	// begin inline asm
	{mul.f16 %rs88609,%rs88588,%rs88594;
}
	// end inline asm
	// begin inline asm
	{add.f16 %rs88612,%rs88588,%rs88609;
}
	// end inline asm
	// begin inline asm
	{mul.f16 %rs88615,%rs88594,%rs88600;
}
	// end inline asm
	// begin inline asm
	{add.f16 %rs88618,%rs88594,%rs88615;
}
	// end inline asm
	// begin inline asm
	{mul.f16 %rs88621,%rs88600,%rs88606;
}
	// end inline asm
	// begin inline asm
	{add.f16 %rs88624,%rs88600,%rs88621;
}
	// end inline asm
	// begin inline asm
	{mul.f16 %rs88627,%rs88606,%rs88612;
}
	// end inline asm
	// begin inline asm
	{add.f16 %rs88630,%rs88606,%rs88627;
}
	// end inline asm
	// begin inline asm
	{mul.f16 %rs88633,%rs88612,%rs88618;
}
	// end inline asm
	// begin inline asm
	{add.f16 %rs88636,%rs88612,%rs88633;
}
	// end inline asm
	// begin inline asm
	{mul.f16 %rs88639,%rs88618,%rs88624;
}
	// end inline asm
	// begin inline asm
	{add.f16 %rs88642,%rs88618,%rs88639;
}
	// end inline asm
	// begin inline asm
	{mul.f16 %rs88645,%rs88624,%rs88630;
}
	// end inline asm
	// begin inline asm
	{add.f16 %rs88648,%rs88624,%rs88645;
}
	// end inline asm
	// begin inline asm
	{mul.f16 %rs88651,%rs88630,%rs88636;
}
	// end inline asm
	// begin inline asm
	{add.f16 %rs88654,%rs88630,%rs88651;
}
	// end inline asm
	// begin inline asm
	{mul.f16 %rs88657,%rs88636,%rs88642;
}
	// end inline asm
	// begin inline asm
	{add.f16 %rs88660,%rs88636,%rs88657;
}
	// end inline asm
	// begin inline asm
	{mul.f16 %rs88663,%rs88642,%rs88648;
}
	// end inline asm
	// begin inline asm
	{add.f16 %rs88666,%rs88642,%rs88663;
}
	// end inline asm
	// begin inline asm
	{mul.f16 %rs88669,%rs88648,%rs88654;
}
	// end inline asm
	// begin inline asm
	{add.f16 %rs88672,%rs88648,%rs88669;
}
	// end inline asm
	// begin inline asm
	{mul.f16 %rs88675,%rs88654,%rs88660;
}
	// end inline asm
	// begin inline asm
	{add.f16 %rs88678,%rs88654,%rs88675;
}
	// end inline asm
	// begin inline asm
	{mul.f16 %rs88681,%rs88660,%rs88666;
}
	// end inline asm
	// begin inline asm
	{add.f16 %rs88684,%rs88660,%rs88681;
}
	// end inline asm
	// begin inline asm
	{mul.f16 %rs88687,%rs88666,%rs88672;
}
	// end inline asm
	// begin inline asm
	{add.f16 %rs88690,%rs88666,%rs88687;
}
	// end inline asm
	// begin inline asm
	{mul.f16 %rs88693,%rs88672,%rs88678;
}
	// end inline asm
	// begin inline asm
	{add.f16 %rs88696,%rs88672,%rs88693;
}
	// end inline asm
	// begin inline asm
	{mul.f16 %rs88699,%rs88678,%rs88684;
}
	// end inline asm
	// begin inline asm
	{add.f16 %rs88702,%rs88678,%rs88699;
}
	// end inline asm
	// begin inline asm
	{mul.f16 %rs88705,%rs88684,%rs88690;
}
	// end inline asm
	// begin inline asm
	{add.f16 %rs88708,%rs88684,%rs88705;
}
	// end inline asm
	// begin inline asm
	{mul.f16 %rs88711,%rs88690,%rs88696;
}
	// end inline asm
	// begin inline asm
	{add.f16 %rs88714,%rs88690,%rs88711;
}
	// end inline asm
	// begin inline asm
	{mul.f16 %rs88717,%rs88696,%rs88702;
}
	// end inline asm
	// begin inline asm
	{add.f16 %rs88720,%rs88696,%rs88717;
}
	// end inline asm
	// begin inline asm
	{mul.f16 %rs88723,%rs88702,%rs88708;
}
	// end inline asm
	// begin inline asm
	{add.f16 %rs88726,%rs88702,%rs88723;
}
	// end inline asm
	// begin inline asm
	{mul.f16 %rs88729,%rs88708,%rs88714;
}
	// end inline asm
	// begin inline asm
	{add.f16 %rs88732,%rs88708,%rs88729;
}
	// end inline asm
	// begin inline asm
	{mul.f16 %rs88735,%rs88714,%rs88720;
}
	// end inline asm
	// begin inline asm
	{add.f16 %rs88738,%rs88714,%rs88735;
}
	// end inline asm
	// begin inline asm
	{mul.f16 %rs88741,%rs88720,%rs88726;
}
	// end inline asm
	// begin inline asm
	{add.f16 %rs88744,%rs88720,%rs88741;
}
	// end inline asm
	// begin inline asm
	{mul.f16 %rs88747,%rs88726,%rs88732;
}
	// end inline asm
	// begin inline asm
	{add.f16 %rs88750,%rs88726,%rs88747;
}
	// end inline asm
	// begin inline asm
	{mul.f16 %rs88753,%rs88732,%rs88738;
}
	// end inline asm
	// begin inline asm
	{add.f16 %rs88756,%rs88732,%rs88753;
}
	// end inline asm
	// begin inline asm
	{mul.f16 %rs88759,%rs88738,%rs88744;
}
	// end inline asm
	// begin inline asm
	{add.f16 %rs88762,%rs88738,%rs88759;
}
	// end inline asm
	// begin inline asm
	{mul.f16 %rs88765,%rs88744,%rs88750;
}
	// end inline asm
	// begin inline asm
	{add.f16 %rs88768,%rs88744,%rs88765;
}
	// end inline asm
	// begin inline asm
	{mul.f16 %rs88771,%rs88750,%rs88756;
}
	// end inline asm
	// begin inline asm
	{add.f16 %rs88774,%rs88750,%rs88771;
}
	// end inline asm
	// begin inline asm
	{mul.f16 %rs88777,%rs88756,%rs88762;
}
	// end inline asm
	// begin inline asm
	{add.f16 %rs88780,%rs88756,%rs88777;
}
	// end inline asm
	// begin inline asm
	{mul.f16 %rs88783,%rs88762,%rs88768;
}
	// end inline asm
	// begin inline asm
	{add.f16 %rs88786,%rs88762,%rs88783;
}
	// end inline asm
	// begin inline asm
	{mul.f16 %rs88789,%rs88768,%rs88774;
}
	// end inline asm
	// begin inline asm
	{add.f16 %rs88792,%rs88768,%rs88789;
}
	// end inline asm
	// begin inline asm
	{mul.f16 %rs88795,%rs88774,%rs88780;
}
	// end inline asm
	// begin inline asm
	{add.f16 %rs88798,%rs88774,%rs88795;
}
	// end inline asm
	// begin inline asm
	{mul.f16 %rs88801,%rs88780,%rs88786;
}
	// end inline asm
	// begin inline asm
	{add.f16 %rs88804,%rs88780,%rs88801;
}
	// end inline asm
	// begin inline asm
	{mul.f16 %rs88807,%rs88786,%rs88792;
}
	// end inline asm
	// begin inline asm
	{add.f16 %rs88810,%rs88786,%rs88807;
}
	// end inline asm
	// begin inline asm
	{mul.f16 %rs88813,%rs88792,%rs88798;
}
	// end inline asm
	// begin inline asm
	{add.f16 %rs88816,%rs88792,%rs88813;
}
	// end inline asm
	// begin inline asm
	{mul.f16 %rs88819,%rs88798,%rs88804;
}
	// end inline asm
	// begin inline asm
	{add.f16 %rs88822,%rs88798,%rs88819;
}
	// end inline asm
	// begin inline asm
	{mul.f16 %rs88825,%rs88804,%rs88810;
}
	// end inline asm
	// begin inline asm
	{add.f16 %rs88828,%rs88804,%rs88825;
}
	// end inline asm
	// begin inline asm
	{mul.f16 %rs88831,%rs88810,%rs88816;
}
	// end inline asm
	// begin inline asm
	{add.f16 %rs88834,%rs88810,%rs88831;
}
	// end inline asm
	// begin inline asm
	{mul.f16 %rs88837,%rs88816,%rs88822;
}
	// end inline asm
	// begin inline asm
	{add.f16 %rs88840,%rs88816,%rs88837;
}
	// end inline asm
	// begin inline asm
	{mul.f16 %rs88843,%rs88822,%rs88828;
}
	// end inline asm
	// begin inline asm
	{add.f16 %rs88846,%rs88822,%rs88843;
}
	// end inline asm
	// begin inline asm
	{mul.f16 %rs88849,%rs88828,%rs88834;
}
	// end inline asm
	// begin inline asm
	{add.f16 %rs88852,%rs88828,%rs88849;
}
	// end inline asm
	// begin inline asm
	{mul.f16 %rs88855,%rs88834,%rs88840;
}
	// end inline asm
	// begin inline asm
	{add.f16 %rs88858,%rs88834,%rs88855;
}
	// end inline asm
	// begin inline asm
	{mul.f16 %rs88861,%rs88840,%rs88846;
}
	// end inline asm
	// begin inline asm
	{add.f16 %rs88864,%rs88840,%rs88861;
}
	// end inline asm
	// begin inline asm
	{mul.f16 %rs88867,%rs88846,%rs88852;
}
	// end inline asm
	// begin inline asm
	{add.f16 %rs88870,%rs88846,%rs88867;
}
	// end inline asm
	// begin inline asm
	{mul.f16 %rs88873,%rs88852,%rs88858;
}
	// end inline asm
	// begin inline asm
	{add.f16 %rs88876,%rs88852,%rs88873;
}
	// end inline asm
	// begin inline asm
	{mul.f16 %rs88879,%rs88858,%rs88864;
}
	// end inline asm
	// begin inline asm
	{add.f16 %rs88882,%rs88858,%rs88879;
}
	// end inline asm
	// begin inline asm
	{mul.f16 %rs88885,%rs88864,%rs88870;
}
	// end inline asm
	// begin inline asm
	{add.f16 %rs88888,%rs88864,%rs88885;
}
	// end inline asm
	// begin inline asm
	{mul.f16 %rs88891,%rs88870,%rs88876;
}
	// end inline asm
	// begin inline asm
	{add.f16 %rs88894,%rs88870,%rs88891;
}
	// end inline asm
	// begin inline asm
	{mul.f16 %rs88897,%rs88876,%rs88882;
}
	// end inline asm
	// begin inline asm
	{add.f16 %rs88900,%rs88876,%rs88897;
}
	// end inline asm
	// begin inline asm
	{mul.f16 %rs88903,%rs88882,%rs88888;
}
	// end inline asm
	// begin inline asm
	{add.f16 %rs88906,%rs88882,%rs88903;
}
	// end inline asm
	// begin inline asm
	{mul.f16 %rs88909,%rs88888,%rs88894;
}
	// end inline asm
	// begin inline asm
	{add.f16 %rs88912,%rs88888,%rs88909;
}
	// end inline asm
	// begin inline asm
	{mul.f16 %rs88915,%rs88894,%rs88900;
}
	// end inline asm
	// begin inline asm
	{add.f16 %rs88918,%rs88894,%rs88915;
}
	// end inline asm
	// begin inline asm
	{mul.f16 %rs88921,%rs88900,%rs88906;
}
	// end inline asm
	// begin inline asm
	{add.f16 %rs88924,%rs88900,%rs88921;
}
	// end inline asm
	// begin inline asm
	{mul.f16 %rs88927,%rs88906,%rs88912;
}
	// end inline asm
	// begin inline asm
	{add.f16 %rs88930,%rs88906,%rs88927;
}
	// end inline asm
	// begin inline asm
	{mul.f16 %rs88933,%rs88912,%rs88918;
}
	// end inline asm
	// begin inline asm
	{add.f16 %rs88936,%rs88912,%rs88933;
}
	// end inline asm
	// begin inline asm
	{mul.f16 %rs88939,%rs88918,%rs88924;
}
	// end inline asm
	// begin inline asm
	{add.f16 %rs88942,%rs88918,%rs88939;
}
	// end inline asm
	// begin inline asm
	{mul.f16 %rs88945,%rs88924,%rs88930;
}
	// end inline asm
	// begin inline asm
	{add.f16 %rs88948,%rs88924,%rs88945;
}
	// end inline asm
	// begin inline asm
	{mul.f16 %rs88951,%rs88930,%rs88936;
}
	// end inline asm
	// begin inline asm
	{add.f16 %rs88954,%rs88930,%rs88951;
}
	// end inline asm
	// begin inline asm
	{mul.f16 %rs88957,%rs88936,%rs88942;
}
	// end inline asm
	// begin inline asm
	{add.f16 %rs88960,%rs88936,%rs88957;
}
	// end inline asm
	// begin inline asm
	{mul.f16 %rs88963,%rs88942,%rs88948;
}
	// end inline asm
	// begin inline asm
	{add.f16 %rs88966,%rs88942,%rs88963;
}
	// end inline asm
	// begin inline asm
	{mul.f16 %rs88969,%rs88948,%rs88954;
}
	// end inline asm
	// begin inline asm
	{add.f16 %rs88972,%rs88948,%rs88969;
}
	// end inline asm
	// begin inline asm
	{mul.f16 %rs88975,%rs88954,%rs88960;
}
	// end inline asm
	// begin inline asm
	{add.f16 %rs88978,%rs88954,%rs88975;
}
	// end inline asm
	// begin inline asm
	{mul.f16 %rs88981,%rs88960,%rs88966;
}
	// end inline asm
	// begin inline asm
	{add.f16 %rs88984,%rs88960,%rs88981;
}
	// end inline asm
	// begin inline asm
	{mul.f16 %rs88987,%rs88966,%rs88972;
}
	// end inline asm
	// begin inline asm
	{add.f16 %rs88990,%rs88966,%rs88987;
}
	// end inline asm
	// begin inline asm
	{mul.f16 %rs88993,%rs88972,%rs88978;
}
	// end inline asm
	// begin inline asm
	{add.f16 %rs88996,%rs88972,%rs88993;
}
	// end inline asm
	// begin inline asm
	{mul.f16 %rs88999,%rs88978,%rs88984;
}
	// end inline asm
	// begin inline asm
	{add.f16 %rs89002,%rs88978,%rs88999;
}
	// end inline asm
	// begin inline asm
	{mul.f16 %rs89005,%rs88984,%rs88990;
}
	// end inline asm
	// begin inline asm
	{add.f16 %rs89008,%rs88984,%rs89005;
}
	// end inline asm
	// begin inline asm
	{mul.f16 %rs89011,%rs88990,%rs88996;
}
	// end inline asm
	// begin inline asm
	{add.f16 %rs89014,%rs88990,%rs89011;
}
	// end inline asm
	// begin inline asm
	{mul.f16 %rs89017,%rs88996,%rs89002;
}
	// end inline asm
	// begin inline asm
	{add.f16 %rs89020,%rs88996,%rs89017;
}
	// end inline asm
	// begin inline asm
	{mul.f16 %rs89023,%rs89002,%rs89008;
}
	// end inline asm
	// begin inline asm
	{add.f16 %rs89026,%rs89002,%rs89023;
}
	// end inline asm
	// begin inline asm
	{mul.f16 %rs89029,%rs89008,%rs89014;
}
	// end inline asm
	// begin inline asm
	{add.f16 %rs89032,%rs89008,%rs89029;
}
	// end inline asm
	// begin inline asm
	{mul.f16 %rs89035,%rs89014,%rs89020;
}
	// end inline asm
	// begin inline asm
	{add.f16 %rs89038,%rs89014,%rs89035;
}
	// end inline asm
	// begin inline asm
	{mul.f16 %rs89041,%rs89020,%rs89026;
}
	// end inline asm
	// begin inline asm
	{add.f16 %rs89044,%rs89020,%rs89041;
}
	// end inline asm
	// begin inline asm
	{mul.f16 %rs89047,%rs89026,%rs89032;
}
	// end inline asm
	// begin inline asm
	{add.f16 %rs89050,%rs89026,%rs89047;
}
	// end inline asm
	// begin inline asm
	{mul.f16 %rs89053,%rs89032,%rs89038;
}
	// end inline asm
	// begin inline asm
	{add.f16 %rs89056,%rs89032,%rs89053;
}
	// end inline asm
	// begin inline asm
	{mul.f16 %rs89059,%rs89038,%rs89044;
}
	// end inline asm
	// begin inline asm
	{add.f16 %rs89062,%rs89038,%rs89059;
}
	// end inline asm
	// begin inline asm
	{mul.f16 %rs89065,%rs89044,%rs89050;
}
	// end inline asm
	// begin inline asm
	{add.f16 %rs89068,%rs89044,%rs89065;
}
	// end inline asm
	// begin inline asm
	{mul.f16 %rs89071,%rs89050,%rs89056;
}
	// end inline asm
	// begin inline asm
	{add.f16 %rs89074,%rs89050,%rs89071;
}
	// end inline asm
	// begin inline asm
	{mul.f16 %rs89077,%rs89056,%rs89062;
}
	// end inline asm
	// begin inline asm
	{add.f16 %rs89080,%rs89056,%rs89077;
}
	// end inline asm
	// begin inline asm
	{mul.f16 %rs89083,%rs89062,%rs89068;
}
	// end inline asm
	// begin inline asm
	{add.f16 %rs89086,%rs89062,%rs89083;
}
	// end inline asm
	// begin inline asm
	{mul.f16 %rs89089,%rs89068,%rs89074;
}
	// end inline asm
	// begin inline asm
	{add.f16 %rs89092,%rs89068,%rs89089;
}
	// end inline asm
	// begin inline asm
	{mul.f16 %rs89095,%rs89074,%rs89080;
}
	// end inline asm
	// begin inline asm
	{add.f16 %rs89098,%rs89074,%rs89095;
}
	// end inline asm
	// begin inline asm
	{mul.f16 %rs89101,%rs89080,%rs89086;
}
	// end inline asm
	// begin inline asm
	{add.f16 %rs89104,%rs89080,%rs89101;
}
	// end inline asm
	// begin inline asm
	{mul.f16 %rs89107,%rs89086,%rs89092;
}
	// end inline asm
	// begin inline asm
	{add.f16 %rs89110,%rs89086,%rs89107;
}
	// end inline asm
	// begin inline asm
	{mul.f16 %rs89113,%rs89092,%rs89098;
}
	// end inline asm
	// begin inline asm
	{add.f16 %rs89116,%rs89092,%rs89113;
}
	// end inline asm
	// begin inline asm
	{mul.f16 %rs89119,%rs89098,%rs89104;
}
	// end inline asm
	// begin inline asm
	{add.f16 %rs89122,%rs89098,%rs89119;
}
	// end inline asm
	// begin inline asm
	{mul.f16 %rs89125,%rs89104,%rs89110;
}
	// end inline asm
	// begin inline asm
	{add.f16 %rs89128,%rs89104,%rs89125;
}
	// end inline asm
	// begin inline asm
	{mul.f16 %rs89131,%rs89110,%rs89116;
}
	// end inline asm
	// begin inline asm
	{add.f16 %rs89134,%rs89110,%rs89131;
}
	// end inline asm
	// begin inline asm
	{mul.f16 %rs89137,%rs89116,%rs89122;
}
	// end inline asm
	// begin inline asm
	{add.f16 %rs89140,%rs89116,%rs89137;
}
	// end inline asm
	// begin inline asm
	{mul.f16 %rs89143,%rs89122,%rs89128;
}
	// end inline asm
	// begin inline asm
	{add.f16 %rs89146,%rs89122,%rs89143;
}
	// end inline asm
	// begin inline asm
	{mul.f16 %rs89149,%rs89128,%rs89134;
}
	// end inline asm
	// begin inline asm
	{add.f16 %rs89152,%rs89128,%rs89149;
}
	// end inline asm
	// begin inline asm
	{mul.f16 %rs89155,%rs89134,%rs89140;
}
	// end inline asm
	// begin inline asm
	{add.f16 %rs89158,%rs89134,%rs89155;
}
	// end inline asm
	// begin inline asm
	{mul.f16 %rs89161,%rs89140,%rs89146;
}
	// end inline asm
	// begin inline asm
	{add.f16 %rs89164,%rs89140,%rs89161;
}
	// end inline asm
	// begin inline asm
	{mul.f16 %rs89167,%rs89146,%rs89152;
}
	// end inline asm
	// begin inline asm
	{add.f16 %rs89170,%rs89146,%rs89167;
}
	// end inline asm
	// begin inline asm
	{mul.f16 %rs89173,%rs89152,%rs89158;
}
	// end inline asm
	// begin inline asm
	{add.f16 %rs89176,%rs89152,%rs89173;
}
	// end inline asm
	// begin inline asm
	{mul.f16 %rs89179,%rs89158,%rs89164;
}
	// end inline asm
	// begin inline asm
	{add.f16 %rs89182,%rs89158,%rs89179;
}
	// end inline asm
	// begin inline asm
	{mul.f16 %rs89185,%rs89164,%rs89170;
}
	// end inline asm
	// begin inline asm
	{add.f16 %rs89188,%rs89164,%rs89185;
}
	// end inline asm
	// begin inline asm
	{mul.f16 %rs89191,%rs89170,%rs89176;
}
	// end inline asm
	// begin inline asm
	{add.f16 %rs89194,%rs89170,%rs89191;
}
	// end inline asm
	// begin inline asm
	{mul.f16 %rs89197,%rs89176,%rs89182;
}
	// end inline asm
	// begin inline asm
	{add.f16 %rs89200,%rs89176,%rs89197;
}
	// end inline asm
	// begin inline asm
	{mul.f16 %rs89203,%rs89182,%rs89188;
}
	// end inline asm
	// begin inline asm
	{add.f16 %rs89206,%rs89182,%rs89203;
}
	// end inline asm
	// begin inline asm
	{mul.f16 %rs89209,%rs89188,%rs89194;
}
	// end inline asm
	// begin inline asm
	{add.f16 %rs89212,%rs89188,%rs89209;
}
	// end inline asm
	// begin inline asm
	{mul.f16 %rs89215,%rs89194,%rs89200;
}
	// end inline asm
	// begin inline asm
	{add.f16 %rs89218,%rs89194,%rs89215;
}
	// end inline asm
	// begin inline asm
	{mul.f16 %rs89221,%rs89200,%rs89206;
}
	// end inline asm
	// begin inline asm
	{add.f16 %rs89224,%rs89200,%rs89221;
}
	// end inline asm
	// begin inline asm
	{mul.f16 %rs89227,%rs89206,%rs89212;
}
	// end inline asm
	// begin inline asm
	{add.f16 %rs89230,%rs89206,%rs89227;
}
	// end inline asm
	// begin inline asm
	{mul.f16 %rs89233,%rs89212,%rs89218;
}
	// end inline asm
	// begin inline asm
	{add.f16 %rs89236,%rs89212,%rs89233;
}
	// end inline asm
	// begin inline asm
	{mul.f16 %rs89239,%rs89218,%rs89224;
}
	// end inline asm
	// begin inline asm
	{add.f16 %rs89242,%rs89218,%rs89239;
}
	// end inline asm
	// begin inline asm
	{mul.f16 %rs89245,%rs89224,%rs89230;
}
	// end inline asm
	// begin inline asm
	{add.f16 %rs89248,%rs89224,%rs89245;
}
	// end inline asm
	// begin inline asm
	{mul.f16 %rs89251,%rs89230,%rs89236;
}
	// end inline asm
	// begin inline asm
	{add.f16 %rs89254,%rs89230,%rs89251;
}
	// end inline asm
	// begin inline asm
	{mul.f16 %rs89257,%rs89236,%rs89242;
}
	// end inline asm
	// begin inline asm
	{add.f16 %rs89260,%rs89236,%rs89257;
}
	// end inline asm
	// begin inline asm
	{mul.f16 %rs89263,%rs89242,%rs89248;
}
	// end inline asm
	// begin inline asm
	{add.f16 %rs89266,%rs89242,%rs89263;
}
	// end inline asm
	// begin inline asm
	{mul.f16 %rs89269,%rs89248,%rs89254;
}
	// end inline asm
	// begin inline asm
	{add.f16 %rs89272,%rs89248,%rs89269;
}
	// end inline asm
	// begin inline asm
	{mul.f16 %rs89275,%rs89254,%rs89260;
}
	// end inline asm
	// begin inline asm
	{add.f16 %rs89278,%rs89254,%rs89275;
}
	// end inline asm
	// begin inline asm
	{mul.f16 %rs89281,%rs89260,%rs89266;
}
	// end inline asm
	// begin inline asm
	{add.f16 %rs89284,%rs89260,%rs89281;
}
	// end inline asm
	// begin inline asm
	{mul.f16 %rs89287,%rs89266,%rs89272;
}
	// end inline asm
	// begin inline asm
	{add.f16 %rs89290,%rs89266,%rs89287;
}
	// end inline asm
	// begin inline asm
	{mul.f16 %rs89293,%rs89272,%rs89278;
}
	// end inline asm
	// begin inline asm
	{add.f16 %rs89296,%rs89272,%rs89293;
}
	// end inline asm
	// begin inline asm
	{mul.f16 %rs89299,%rs89278,%rs89284;
}
	// end inline asm
	// begin inline asm
	{add.f16 %rs89302,%rs89278,%rs89299;
}
	// end inline asm
	// begin inline asm
	{mul.f16 %rs89305,%rs89284,%rs89290;
}
	// end inline asm
	// begin inline asm
	{add.f16 %rs89308,%rs89284,%rs89305;
}
	// end inline asm
	// begin inline asm
	{mul.f16 %rs89311,%rs89290,%rs89296;
}
	// end inline asm
	// begin inline asm
	{add.f16 %rs89314,%rs89290,%rs89311;
}
	// end inline asm
	// begin inline asm
	{mul.f16 %rs89317,%rs89296,%rs89302;
}
	// end inline asm
	// begin inline asm
	{add.f16 %rs89320,%rs89296,%rs89317;
}
	// end inline asm
	// begin inline asm
	{mul.f16 %rs89323,%rs89302,%rs89308;
}
	// end inline asm
	// begin inline asm
	{add.f16 %rs89326,%rs89302,%rs89323;
}
	// end inline asm
	// begin inline asm
	{mul.f16 %rs89329,%rs89308,%rs89314;
}
	// end inline asm
	// begin inline asm
	{add.f16 %rs89332,%rs89308,%rs89329;
}
	// end inline asm
	// begin inline asm
	{mul.f16 %rs89335,%rs89314,%rs89320;
}
	// end inline asm
	// begin inline asm
	{add.f16 %rs89338,%rs89314,%rs89335;
}
	// end inline asm
	// begin inline asm
	{mul.f16 %rs89341,%rs89320,%rs89326;
}
	// end inline asm
	// begin inline asm
	{add.f16 %rs89344,%rs89320,%rs89341;
}
	// end inline asm
	// begin inline asm
	{mul.f16 %rs89347,%rs89326,%rs89332;
}
	// end inline asm
	// begin inline asm
	{add.f16 %rs89350,%rs89326,%rs89347;
}
	// end inline asm
	// begin inline asm
	{mul.f16 %rs89353,%rs89332,%rs89338;
}
	// end inline asm
	// begin inline asm
	{add.f16 %rs89356,%rs89332,%rs89353;
}
	// end inline asm
	// begin inline asm
	{mul.f16 %rs89359,%rs89338,%rs89344;
}
	// end inline asm
	// begin inline asm
	{add.f16 %rs89362,%rs89338,%rs89359;
}
	// end inline asm
	// begin inline asm
	{mul.f16 %rs89365,%rs89344,%rs89350;
}
	// end inline asm
	// begin inline asm
	{add.f16 %rs89368,%rs89344,%rs89365;
}
	// end inline asm
	// begin inline asm
	{mul.f16 %rs89371,%rs89350,%rs89356;
}
	// end inline asm
	// begin inline asm
	{add.f16 %rs89374,%rs89350,%rs89371;
}
	// end inline asm
	// begin inline asm
	{mul.f16 %rs89377,%rs89356,%rs89362;
}
	// end inline asm
	// begin inline asm
	{add.f16 %rs89380,%rs89356,%rs89377;
}
	// end inline asm
	// begin inline asm
	{mul.f16 %rs89383,%rs89362,%rs89368;
}
	// end inline asm
	// begin inline asm
	{add.f16 %rs89386,%rs89362,%rs89383;
}
	// end inline asm
	// begin inline asm
	{mul.f16 %rs89389,%rs89368,%rs89374;
}
	// end inline asm
	// begin inline asm
	{add.f16 %rs89392,%rs89368,%rs89389;
}
	// end inline asm
	// begin inline asm
	{mul.f16 %rs89395,%rs89374,%rs89380;
}
	// end inline asm
	// begin inline asm
	{add.f16 %rs89398,%rs89374,%rs89395;
}
	// end inline asm
	// begin inline asm
	{mul.f16 %rs89401,%rs89380,%rs89386;
}
	// end inline asm
	// begin inline asm
	{add.f16 %rs89404,%rs89380,%rs89401;
}
	// end inline asm
	// begin inline asm
	{mul.f16 %rs89407,%rs89386,%rs89392;
}
	// end inline asm
	// begin inline asm
	{add.f16 %rs89410,%rs89386,%rs89407;
}
	// end inline asm
	// begin inline asm
	{mul.f16 %rs89413,%rs89392,%rs89398;
}
	// end inline asm
	// begin inline asm
	{add.f16 %rs89416,%rs89392,%rs89413;
}
	// end inline asm
	// begin inline asm
	{mul.f16 %rs89419,%rs89398,%rs89404;
}
	// end inline asm
	// begin inline asm
	{add.f16 %rs89422,%rs89398,%rs89419;
}
	// end inline asm
	// begin inline asm
	{mul.f16 %rs89425,%rs89404,%rs89410;
}
	// end inline asm
	// begin inline asm
	{add.f16 %rs89428,%rs89404,%rs89425;
}
	// end inline asm
	// begin inline asm
	{mul.f16 %rs89431,%rs89410,%rs89416;
}
	// end inline asm
	// begin inline asm
	{add.f16 %rs89434,%rs89410,%rs89431;
}
	// end inline asm
	// begin inline asm
	{mul.f16 %rs89437,%rs89416,%rs89422;
}
	// end inline asm
	// begin inline asm
	{add.f16 %rs89440,%rs89416,%rs89437;
}
	// end inline asm
	// begin inline asm
	{mul.f16 %rs89443,%rs89422,%rs89428;
}
	// end inline asm
	// begin inline asm
	{add.f16 %rs89446,%rs89422,%rs89443;
}
	// end inline asm
	// begin inline asm
	{mul.f16 %rs89449,%rs89428,%rs89434;
}
	// end inline asm
	// begin inline asm
	{add.f16 %rs89452,%rs89428,%rs89449;
}
	// end inline asm
	// begin inline asm
	{mul.f16 %rs89455,%rs89434,%rs89440;
}
	// end inline asm
	// begin inline asm
	{add.f16 %rs89458,%rs89434,%rs89455;
}
	// end inline asm
	// begin inline asm
	{mul.f16 %rs89461,%rs89440,%rs89446;
}
	// end inline asm
	// begin inline asm
	{add.f16 %rs89464,%rs89440,%rs89461;
}
	// end inline asm
	// begin inline asm
	{mul.f16 %rs89467,%rs89446,%rs89452;
}
	// end inline asm
	// begin inline asm
	{add.f16 %rs89470,%rs89446,%rs89467;
}
	// end inline asm
	// begin inline asm
	{mul.f16 %rs89473,%rs89452,%rs89458;
}
	// end inline asm
	// begin inline asm
	{add.f16 %rs89476,%rs89452,%rs89473;
}
	// end inline asm
	// begin inline asm
	{mul.f16 %rs89479,%rs89458,%rs89464;
}
	// end inline asm
	// begin inline asm
	{add.f16 %rs89482,%rs89458,%rs89479;
}
	// end inline asm
	// begin inline asm
	{mul.f16 %rs89485,%rs89464,%rs89470;
}
	// end inline asm
	// begin inline asm
	{add.f16 %rs89488,%rs89464,%rs89485;
}
	// end inline asm
	// begin inline asm
	{mul.f16 %rs89491,%rs89470,%rs89476;
}
	// end inline asm
	// begin inline asm
	{add.f16 %rs89494,%rs89470,%rs89491;
}
	// end inline asm
	// begin inline asm
	{mul.f16 %rs89497,%rs89476,%rs89482;
}
	// end inline asm
	// begin inline asm
	{add.f16 %rs89500,%rs89476,%rs89497;
}
	// end inline asm
	// begin inline asm
	{mul.f16 %rs89503,%rs89482,%rs89488;
}
	// end inline asm
	// begin inline asm
	{add.f16 %rs89506,%rs89482,%rs89503;
}
	// end inline asm
	// begin inline asm
	{mul.f16 %rs89509,%rs89488,%rs89494;
}
	// end inline asm
	// begin inline asm
	{add.f16 %rs89512,%rs89488,%rs89509;
}
	// end inline asm
	// begin inline asm
	{mul.f16 %rs89515,%rs89494,%rs89500;
}
	// end inline asm
	// begin inline asm
	{add.f16 %rs89518,%rs89494,%rs89515;
}
	// end inline asm
	// begin inline asm
	{mul.f16 %rs89521,%rs89500,%rs89506;
}
	// end inline asm
	// begin inline asm
	{add.f16 %rs89524,%rs89500,%rs89521;
}
	// end inline asm
	// begin inline asm
	{mul.f16 %rs89527,%rs89506,%rs89512;
}
	// end inline asm
	// begin inline asm
	{add.f16 %rs89530,%rs89506,%rs89527;
}
	// end inline asm
	// begin inline asm
	{mul.f16 %rs89533,%rs89512,%rs89518;
}
	// end inline asm
	// begin inline asm
	{add.f16 %rs89536,%rs89512,%rs89533;
}
	// end inline asm
	// begin inline asm
	{mul.f16 %rs89539,%rs89518,%rs89524;
}
	// end inline asm
	// begin inline asm
	{add.f16 %rs89542,%rs89518,%rs89539;
}
	// end inline asm
	// begin inline asm
	{mul.f16 %rs89545,%rs89524,%rs89530;
}
	// end inline asm
	// begin inline asm
	{add.f16 %rs89548,%rs89524,%rs89545;
}
	// end inline asm
	// begin inline asm
	{mul.f16 %rs89551,%rs89530,%rs89536;
}
	// end inline asm
	// begin inline asm
	{add.f16 %rs89554,%rs89530,%rs89551;
}
	// end inline asm
	// begin inline asm
	{mul.f16 %rs89557,%rs89536,%rs89542;
}
	// end inline asm
	// begin inline asm
	{add.f16 %rs89560,%rs89536,%rs89557;
}
	// end inline asm
	// begin inline asm
	{mul.f16 %rs89563,%rs89542,%rs89548;
}
	// end inline asm
	// begin inline asm
	{add.f16 %rs89566,%rs89542,%rs89563;
}
	// end inline asm
	// begin inline asm
	{mul.f16 %rs89569,%rs89548,%rs89554;
}
	// end inline asm
	// begin inline asm
	{add.f16 %rs89572,%rs89548,%rs89569;
}
	// end inline asm
	// begin inline asm
	{mul.f16 %rs89575,%rs89554,%rs89560;
}
	// end inline asm
	// begin inline asm
	{add.f16 %rs89578,%rs89554,%rs89575;
}
	// end inline asm
	// begin inline asm
	{mul.f16 %rs89581,%rs89560,%rs89566;
}
	// end inline asm
	// begin inline asm
	{add.f16 %rs89584,%rs89560,%rs89581;
}
	// end inline asm
	// begin inline asm
	{mul.f16 %rs89587,%rs89566,%rs89572;
}
	// end inline asm
	// begin inline asm
	{add.f16 %rs89590,%rs89566,%rs89587;
}
	// end inline asm
	// begin inline asm
	{mul.f16 %rs89593,%rs89572,%rs89578;
}
	// end inline asm
	// begin inline asm
	{add.f16 %rs89596,%rs89572,%rs89593;
}
	// end inline asm
	// begin inline asm
	{mul.f16 %rs89599,%rs89578,%rs89584;
}
	// end inline asm
	// begin inline asm
	{add.f16 %rs89602,%rs89578,%rs89599;
}
	// end inline asm
	// begin inline asm
	{mul.f16 %rs89605,%rs89584,%rs89590;
}
	// end inline asm
	// begin inline asm
	{add.f16 %rs89608,%rs89584,%rs89605;
}
	// end inline asm
	// begin inline asm
	{mul.f16 %rs89611,%rs89590,%rs89596;
}
	// end inline asm
	// begin inline asm
	{add.f16 %rs89614,%rs89590,%rs89611;
}
	// end inline asm
	// begin inline asm
	{mul.f16 %rs89617,%rs89596,%rs89602;
}
	// end inline asm
	// begin inline asm
	{add.f16 %rs89620,%rs89596,%rs89617;
}
	// end inline asm
	// begin inline asm
	{mul.f16 %rs89623,%rs89602,%rs89608;
}
	// end inline asm
	// begin inline asm
	{add.f16 %rs89626,%rs89602,%rs89623;
}
	// end inline asm
	// begin inline asm
	{mul.f16 %rs89629,%rs89608,%rs89614;
}
	// end inline asm
	// begin inline asm
	{add.f16 %rs89632,%rs89608,%rs89629;
}
	// end inline asm
	// begin inline asm
	{mul.f16 %rs89635,%rs89614,%rs89620;
}
	// end inline asm
	// begin inline asm
	{add.f16 %rs89638,%rs89614,%rs89635;
}
	// end inline asm
	// begin inline asm
	{mul.f16 %rs89641,%rs89620,%rs89626;
}
	// end inline asm
	// begin inline asm
	{add.f16 %rs89644,%rs89620,%rs89641;
}
	// end inline asm
	// begin inline asm
	{mul.f16 %rs89647,%rs89626,%rs89632;
}
	// end inline asm
	// begin inline asm
	{add.f16 %rs89650,%rs89626,%rs89647;
}
	// end inline asm
	// begin inline asm
	{mul.f16 %rs89653,%rs89632,%rs89638;
}
	// end inline asm
	// begin inline asm
	{add.f16 %rs89656,%rs89632,%rs89653;
}
	// end inline asm
	// begin inline asm
	{mul.f16 %rs89659,%rs89638,%rs89644;
}
	// end inline asm
	// begin inline asm
	{add.f16 %rs89662,%rs89638,%rs89659;
}
	// end inline asm
	// begin inline asm
	{mul.f16 %rs89665,%rs89644,%rs89650;
}
	// end inline asm
	// begin inline asm
	{add.f16 %rs89668,%rs89644,%rs89665;
}
	// end inline asm
	// begin inline asm
	{mul.f16 %rs89671,%rs89650,%rs89656;
}
	// end inline asm
	// begin inline asm
	{add.f16 %rs89674,%rs89650,%rs89671;
}
	// end inline asm
	// begin inline asm
	{mul.f16 %rs89677,%rs89656,%rs89662;
}
	// end inline asm
	// begin inline asm
	{add.f16 %rs89680,%rs89656,%rs89677;
}
	// end inline asm
	// begin inline asm
	{mul.f16 %rs89683,%rs89662,%rs89668;
}
	// end inline asm
	// begin inline asm
	{add.f16 %rs89686,%rs89662,%rs89683;
}
	// end inline asm
	// begin inline asm
	{mul.f16 %rs89689,%rs89668,%rs89674;
}
	// end inline asm
	// begin inline asm
	{add.f16 %rs89692,%rs89668,%rs89689;
}
	// end inline asm
	// begin inline asm
	{mul.f16 %rs89695,%rs89674,%rs89680;
}
	// end inline asm
	// begin inline asm
	{add.f16 %rs89698,%rs89674,%rs89695;
}
	// end inline asm
	// begin inline asm
	{mul.f16 %rs89701,%rs89680,%rs89686;
}
	// end inline asm
	// begin inline asm
	{add.f16 %rs89704,%rs89680,%rs89701;
}
	// end inline asm
	// begin inline asm
	{mul.f16 %rs89707,%rs89686,%rs89692;
}
	// end inline asm
	// begin inline asm
	{add.f16 %rs89710,%rs89686,%rs89707;
}
	// end inline asm
	// begin inline asm
	{mul.f16 %rs89713,%rs89692,%rs89698;
}
	// end inline asm
	// begin inline asm
	{add.f16 %rs89716,%rs89692,%rs89713;
}
	// end inline asm
	// begin inline asm
	{mul.f16 %rs89719,%rs89698,%rs89704;
}
	// end inline asm
	// begin inline asm
	{add.f16 %rs89722,%rs89698,%rs89719;
}
	// end inline asm
	// begin inline asm
	{mul.f16 %rs89725,%rs89704,%rs89710;
}
	// end inline asm
	// begin inline asm
	{add.f16 %rs89728,%rs89704,%rs89725;
}
	// end inline asm
	// begin inline asm
	{mul.f16 %rs89731,%rs89710,%rs89716;
}
	// end inline asm
	// begin inline asm
	{add.f16 %rs89734,%rs89710,%rs89731;
}
	// end inline asm
	// begin inline asm
	{mul.f16 %rs89737,%rs89716,%rs89722;
}
	// end inline asm
	// begin inline asm
	{add.f16 %rs89740,%rs89716,%rs89737;
}
	// end inline asm
	// begin inline asm
	{mul.f16 %rs89743,%rs89722,%rs89728;
}
	// end inline asm
	// begin inline asm
	{add.f16 %rs89746,%rs89722,%rs89743;
}
	// end inline asm
	// begin inline asm
	{mul.f16 %rs89749,%rs89728,%rs89734;
}
	// end inline asm
	// begin inline asm
	{add.f16 %rs89752,%rs89728,%rs89749;
}
	// end inline asm
	// begin inline asm
	{mul.f16 %rs89755,%rs89734,%rs89740;
}
	// end inline asm
	// begin inline asm
	{add.f16 %rs89758,%rs89734,%rs89755;
}
	// end inline asm
	// begin inline asm
	{mul.f16 %rs89761,%rs89740,%rs89746;
}
	// end inline asm
	// begin inline asm
	{add.f16 %rs89764,%rs89740,%rs89761;
}
	// end inline asm
	// begin inline asm
	{mul.f16 %rs89767,%rs89746,%rs89752;
}
	// end inline asm
	// begin inline asm
	{add.f16 %rs89770,%rs89746,%rs89767;
}
	// end inline asm
	// begin inline asm
	{mul.f16 %rs89773,%rs89752,%rs89758;
}
	// end inline asm
	// begin inline asm
	{add.f16 %rs89776,%rs89752,%rs89773;
}
	// end inline asm
	// begin inline asm
	{mul.f16 %rs89779,%rs89758,%rs89764;
}
	// end inline asm
	// begin inline asm
	{add.f16 %rs89782,%rs89758,%rs89779;
}
	// end inline asm
	// begin inline asm
	{mul.f16 %rs89785,%rs89764,%rs89770;
}
	// end inline asm
	// begin inline asm
	{add.f16 %rs89788,%rs89764,%rs89785;
}
	// end inline asm
	// begin inline asm
	{mul.f16 %rs89791,%rs89770,%rs89776;
}
	// end inline asm
	// begin inline asm
	{add.f16 %rs89794,%rs89770,%rs89791;
}
	// end inline asm
	// begin inline asm
	{mul.f16 %rs89797,%rs89776,%rs89782;
}
	// end inline asm
	// begin inline asm
	{add.f16 %rs89800,%rs89776,%rs89797;
}
	// end inline asm
	// begin inline asm
	{mul.f16 %rs89803,%rs89782,%rs89788;
}
	// end inline asm
	// begin inline asm
	{add.f16 %rs89806,%rs89782,%rs89803;
}
	// end inline asm
	// begin inline asm
	{mul.f16 %rs89809,%rs89788,%rs89794;
}
	// end inline asm
	// begin inline asm
	{add.f16 %rs89812,%rs89788,%rs89809;
}
	// end inline asm
	// begin inline asm
	{mul.f16 %rs89815,%rs89794,%rs89800;
}
	// end inline asm
	// begin inline asm
	{add.f16 %rs89818,%rs89794,%rs89815;
}
	// end inline asm
	// begin inline asm
	{mul.f16 %rs89821,%rs89800,%rs89806;
}
	// end inline asm
	// begin inline asm
	{add.f16 %rs89824,%rs89800,%rs89821;
}
	// end inline asm
	// begin inline asm
	{mul.f16 %rs89827,%rs89806,%rs89812;
}
	// end inline asm
	// begin inline asm
	{add.f16 %rs89830,%rs89806,%rs89827;
}
	// end inline asm
	// begin inline asm
	{mul.f16 %rs89833,%rs89812,%rs89818;
}
	// end inline asm
	// begin inline asm
	{add.f16 %rs89836,%rs89812,%rs89833;
}
	// end inline asm
	// begin inline asm
	{mul.f16 %rs89839,%rs89818,%rs89824;
}
	// end inline asm
	// begin inline asm
	{add.f16 %rs89842,%rs89818,%rs89839;
}
	// end inline asm
	// begin inline asm
	{mul.f16 %rs89845,%rs89824,%rs89830;
}
	// end inline asm
	// begin inline asm
	{add.f16 %rs89848,%rs89824,%rs89845;
}
	// end inline asm
	// begin inline asm
	{mul.f16 %rs89851,%rs89830,%rs89836;
}
	// end inline asm
	// begin inline asm
	{add.f16 %rs89854,%rs89830,%rs89851;
}
	// end inline asm
	// begin inline asm
	{mul.f16 %rs89857,%rs89836,%rs89842;
}
	// end inline asm
	// begin inline asm
	{add.f16 %rs89860,%rs89836,%rs89857;
}
	// end inline asm
	// begin inline asm
	{mul.f16 %rs89863,%rs89842,%rs89848;
}
	// end inline asm
	// begin inline asm
	{add.f16 %rs89866,%rs89842,%rs89863;
}
	// end inline asm
	// begin inline asm
	{mul.f16 %rs89869,%rs89848,%rs89854;
}
	// end inline asm
	// begin inline asm
	{add.f16 %rs89872,%rs89848,%rs89869;
}
	// end inline asm
	// begin inline asm
	{mul.f16 %rs89875,%rs89854,%rs89860;
}
	// end inline asm
	// begin inline asm
	{add.f16 %rs89878,%rs89854,%rs89875;
}
	// end inline asm
	// begin inline asm
	{mul.f16 %rs89881,%rs89860,%rs89866;
}
	// end inline asm
	// begin inline asm
	{add.f16 %rs89884,%rs89860,%rs89881;
}
	// end inline asm
	// begin inline asm
	{mul.f16 %rs89887,%rs89866,%rs89872;
}
	// end inline asm
	// begin inline asm
	{add.f16 %rs89890,%rs89866,%rs89887;
}
	// end inline asm
	// begin inline asm
	{mul.f16 %rs89893,%rs89872,%rs89878;
}
	// end inline asm
	// begin inline asm
	{add.f16 %rs89896,%rs89872,%rs89893;
}
	// end inline asm
	// begin inline asm
	{mul.f16 %rs89899,%rs89878,%rs89884;
}
	// end inline asm
	// begin inline asm
	{add.f16 %rs89902,%rs89878,%rs89899;
}
	// end inline asm
	// begin inline asm
	{mul.f16 %rs89905,%rs89884,%rs89890;
}
	// end inline asm
	// begin inline asm
	{add.f16 %rs89908,%rs89884,%rs89905;
}
	// end inline asm
	// begin inline asm
	{mul.f16 %rs89911,%rs89890,%rs89896;
}
	// end inline asm
	// begin inline asm
	{add.f16 %rs89914,%rs89890,%rs89911;
}
	// end inline asm
	// begin inline asm
	{mul.f16 %rs89917,%rs89896,%rs89902;
}
	// end inline asm
	// begin inline asm
	{add.f16 %rs89920,%rs89896,%rs89917;
}
	// end inline asm
	// begin inline asm
	{mul.f16 %rs89923,%rs89902,%rs89908;
}
	// end inline asm
	// begin inline asm
	{add.f16 %rs89926,%rs89902,%rs89923;
}
	// end inline asm
	// begin inline asm
	{mul.f16 %rs89929,%rs89908,%rs89914;
}
	// end inline asm
	// begin inline asm
	{add.f16 %rs89932,%rs89908,%rs89929;
}
	// end inline asm
	// begin inline asm
	{mul.f16 %rs89935,%rs89914,%rs89920;
}
	// end inline asm
	// begin inline asm
	{add.f16 %rs89938,%rs89914,%rs89935;
}
	// end inline asm
	// begin inline asm
	{mul.f16 %rs89941,%rs89920,%rs89926;
}
	// end inline asm
	// begin inline asm
	{add.f16 %rs89944,%rs89920,%rs89941;
}
	// end inline asm
	// begin inline asm
	{mul.f16 %rs89947,%rs89926,%rs89932;
}
	// end inline asm
	// begin inline asm
	{add.f16 %rs89950,%rs89926,%rs89947;
}
	// end inline asm
	// begin inline asm
	{mul.f16 %rs89953,%rs89932,%rs89938;
}
	// end inline asm
	// begin inline asm
	{add.f16 %rs89956,%rs89932,%rs89953;
}
	// end inline asm
	// begin inline asm
	{mul.f16 %rs89959,%rs89938,%rs89944;
}
	// end inline asm
	// begin inline asm
	{add.f16 %rs89962,%rs89938,%rs89959;
}
	// end inline asm
	// begin inline asm
	{mul.f16 %rs89965,%rs89944,%rs89950;
}
	// end inline asm
	// begin inline asm
	{add.f16 %rs89968,%rs89944,%rs89965;
}
	// end inline asm
	// begin inline asm
	{mul.f16 %rs89971,%rs89950,%rs89956;
}
	// end inline asm
	// begin inline asm
	{add.f16 %rs89974,%rs89950,%rs89971;
}
	// end inline asm
	// begin inline asm
	{mul.f16 %rs89977,%rs89956,%rs89962;
}
	// end inline asm
	// begin inline asm
	{add.f16 %rs89980,%rs89956,%rs89977;
}
	// end inline asm
	// begin inline asm
	{mul.f16 %rs89983,%rs89962,%rs89968;
}
	// end inline asm
	// begin inline asm
	{add.f16 %rs89986,%rs89962,%rs89983;
}
	// end inline asm
	// begin inline asm
	{mul.f16 %rs89989,%rs89968,%rs89974;
}
	// end inline asm
	// begin inline asm
	{add.f16 %rs89992,%rs89968,%rs89989;
}
	// end inline asm
	// begin inline asm
	{mul.f16 %rs89995,%rs89974,%rs89980;
}
	// end inline asm
	// begin inline asm
	{add.f16 %rs89998,%rs89974,%rs89995;
}
	// end inline asm
	// begin inline asm
	{mul.f16 %rs90001,%rs89980,%rs89986;
}
	// end inline asm
	// begin inline asm
	{add.f16 %rs90004,%rs89980,%rs90001;
}
	// end inline asm
	// begin inline asm
	{mul.f16 %rs90007,%rs89986,%rs89992;
}
	// end inline asm
	// begin inline asm
	{add.f16 %rs90010,%rs89986,%rs90007;
}
	// end inline asm
	// begin inline asm
	{mul.f16 %rs90013,%rs89992,%rs89998;
}
	// end inline asm
	// begin inline asm
	{add.f16 %rs90016,%rs89992,%rs90013;
}
	// end inline asm
	// begin inline asm
	{mul.f16 %rs90019,%rs89998,%rs90004;
}
	// end inline asm
	// begin inline asm
	{add.f16 %rs90022,%rs89998,%rs90019;
}
	// end inline asm
	// begin inline asm
	{mul.f16 %rs90025,%rs90004,%rs90010;
}
	// end inline asm
	// begin inline asm
	{add.f16 %rs90028,%rs90004,%rs90025;
}
	// end inline asm
	// begin inline asm
	{mul.f16 %rs90031,%rs90010,%rs90016;
}
	// end inline asm
	// begin inline asm
	{add.f16 %rs90034,%rs90010,%rs90031;
}
	// end inline asm
	// begin inline asm
	{mul.f16 %rs90037,%rs90016,%rs90022;
}
	// end inline asm
	// begin inline asm
	{add.f16 %rs90040,%rs90016,%rs90037;
}
	// end inline asm
	// begin inline asm
	{mul.f16 %rs90043,%rs90022,%rs90028;
}
	// end inline asm
	// begin inline asm
	{add.f16 %rs90046,%rs90022,%rs90043;
}
	// end inline asm
	// begin inline asm
	{mul.f16 %rs90049,%rs90028,%rs90034;
}
	// end inline asm
	// begin inline asm
	{add.f16 %rs90052,%rs90028,%rs90049;
}
	// end inline asm
	// begin inline asm
	{mul.f16 %rs90055,%rs90034,%rs90040;
}
	// end inline asm
	// begin inline asm
	{add.f16 %rs90058,%rs90034,%rs90055;
}
	// end inline asm
	// begin inline asm
	{mul.f16 %rs90061,%rs90040,%rs90046;
}
	// end inline asm
	// begin inline asm
	{add.f16 %rs90064,%rs90040,%rs90061;
}
	// end inline asm
	// begin inline asm
	{mul.f16 %rs90067,%rs90046,%rs90052;
}
	// end inline asm
	// begin inline asm
	{add.f16 %rs90070,%rs90046,%rs90067;
}
	// end inline asm
	// begin inline asm
	{mul.f16 %rs90073,%rs90052,%rs90058;
}
	// end inline asm
	// begin inline asm
	{add.f16 %rs90076,%rs90052,%rs90073;
}
	// end inline asm
	// begin inline asm
	{mul.f16 %rs90079,%rs90058,%rs90064;
}
	// end inline asm
	// begin inline asm
	{add.f16 %rs90082,%rs90058,%rs90079;
}
	// end inline asm
	// begin inline asm
	{mul.f16 %rs90085,%rs90064,%rs90070;
}
	// end inline asm
	// begin inline asm
	{add.f16 %rs90088,%rs90064,%rs90085;
}
	// end inline asm
	// begin inline asm
	{mul.f16 %rs90091,%rs90070,%rs90076;
}
	// end inline asm
	// begin inline asm
	{add.f16 %rs90094,%rs90070,%rs90091;
}
	// end inline asm
	// begin inline asm
	{mul.f16 %rs90097,%rs90076,%rs90082;
}
	// end inline asm
	// begin inline asm
	{add.f16 %rs90100,%rs90076,%rs90097;
}
	// end inline asm
	// begin inline asm
	{mul.f16 %rs90103,%rs90082,%rs90088;
}
	// end inline asm
	// begin inline asm
	{add.f16 %rs90106,%rs90082,%rs90103;
}
	// end inline asm
	// begin inline asm
	{mul.f16 %rs90109,%rs90088,%rs90094;
}
	// end inline asm
	// begin inline asm
	{add.f16 %rs90112,%rs90088,%rs90109;
}
	// end inline asm
	// begin inline asm
	{mul.f16 %rs90115,%rs90094,%rs90100;
}
	// end inline asm
	// begin inline asm
	{add.f16 %rs90118,%rs90094,%rs90115;
}
	// end inline asm
	// begin inline asm
	{mul.f16 %rs90121,%rs90100,%rs90106;
}
	// end inline asm
	// begin inline asm
	{add.f16 %rs90124,%rs90100,%rs90121;
}
	// end inline asm
	// begin inline asm
	{mul.f16 %rs90127,%rs90106,%rs90112;
}
	// end inline asm
	// begin inline asm
	{add.f16 %rs90130,%rs90106,%rs90127;
}
	// end inline asm
	// begin inline asm
	{mul.f16 %rs90133,%rs90112,%rs90118;
}
	// end inline asm
	// begin inline asm
	{add.f16 %rs90136,%rs90112,%rs90133;
}
	// end inline asm
	// begin inline asm
	{mul.f16 %rs90139,%rs90118,%rs90124;
}
	// end inline asm
	// begin inline asm
	{add.f16 %rs90142,%rs90118,%rs90139;
}
	// end inline asm
	// begin inline asm
	{mul.f16 %rs90145,%rs90124,%rs90130;
}
	// end inline asm
	// begin inline asm
	{add.f16 %rs90148,%rs90124,%rs90145;
}
	// end inline asm
	// begin inline asm
	{mul.f16 %rs90151,%rs90130,%rs90136;
}
	// end inline asm
	// begin inline asm
	{add.f16 %rs90154,%rs90130,%rs90151;
}
	// end inline asm
	// begin inline asm
	{mul.f16 %rs90157,%rs90136,%rs90142;
}
	// end inline asm
	// begin inline asm
	{add.f16 %rs90160,%rs90136,%rs90157;
}
	// end inline asm
	// begin inline asm
	{mul.f16 %rs90163,%rs90142,%rs90148;
}
	// end inline asm
	// begin inline asm
	{add.f16 %rs90166,%rs90142,%rs90163;
}
	// end inline asm
	// begin inline asm
	{mul.f16 %rs90169,%rs90148,%rs90154;
}
	// end inline asm
	// begin inline asm
	{add.f16 %rs90172,%rs90148,%rs90169;
}
	// end inline asm
	// begin inline asm
	{mul.f16 %rs90175,%rs90154,%rs90160;
}
	// end inline asm
	// begin inline asm
	{add.f16 %rs90178,%rs90154,%rs90175;
}
	// end inline asm
	// begin inline asm
	{mul.f16 %rs90181,%rs90160,%rs90166;
}
	// end inline asm
	// begin inline asm
	{add.f16 %rs90184,%rs90160,%rs90181;
}
	// end inline asm
	// begin inline asm
	{mul.f16 %rs90187,%rs90166,%rs90172;
}
	// end inline asm
	// begin inline asm
	{add.f16 %rs90190,%rs90166,%rs90187;
}
	// end inline asm
	// begin inline asm
	{mul.f16 %rs90193,%rs90172,%rs90178;
}
	// end inline asm
	// begin inline asm
	{add.f16 %rs90196,%rs90172,%rs90193;
}
	// end inline asm
	// begin inline asm
	{mul.f16 %rs90199,%rs90178,%rs90184;
}
	// end inline asm
	// begin inline asm
	{add.f16 %rs90202,%rs90178,%rs90199;
}
	// end inline asm
	// begin inline asm
	{mul.f16 %rs90205,%rs90184,%rs90190;
}
	// end inline asm
	// begin inline asm
	{add.f16 %rs90208,%rs90184,%rs90205;
}
	// end inline asm
	// begin inline asm
	{mul.f16 %rs90211,%rs90190,%rs90196;
}
	// end inline asm
	// begin inline asm
	{add.f16 %rs90214,%rs90190,%rs90211;
}
	// end inline asm
	// begin inline asm
	{mul.f16 %rs90217,%rs90196,%rs90202;
}
	// end inline asm
	// begin inline asm
	{add.f16 %rs90220,%rs90196,%rs90217;
}
	// end inline asm
	// begin inline asm
	{mul.f16 %rs90223,%rs90202,%rs90208;
}
	// end inline asm
	// begin inline asm
	{add.f16 %rs90226,%rs90202,%rs90223;
}
	// end inline asm
	// begin inline asm
	{mul.f16 %rs90229,%rs90208,%rs90214;
}
	// end inline asm
	// begin inline asm
	{add.f16 %rs90232,%rs90208,%rs90229;
}
	// end inline asm
	// begin inline asm
	{mul.f16 %rs90235,%rs90214,%rs90220;
}
	// end inline asm
	// begin inline asm
	{add.f16 %rs90238,%rs90214,%rs90235;
}
	// end inline asm
	// begin inline asm
	{mul.f16 %rs90241,%rs90220,%rs90226;
}
	// end inline asm
	// begin inline asm
	{add.f16 %rs90244,%rs90220,%rs90241;
}
	// end inline asm
	// begin inline asm
	{mul.f16 %rs90247,%rs90226,%rs90232;
}
	// end inline asm
	// begin inline asm
	{add.f16 %rs90250,%rs90226,%rs90247;
}
	// end inline asm
	// begin inline asm
	{mul.f16 %rs90253,%rs90232,%rs90238;
}
	// end inline asm
	// begin inline asm
	{add.f16 %rs90256,%rs90232,%rs90253;
}
	// end inline asm
	// begin inline asm
	{mul.f16 %rs90259,%rs90238,%rs90244;
}
	// end inline asm
	// begin inline asm
	{add.f16 %rs90262,%rs90238,%rs90259;
}
	// end inline asm
	// begin inline asm
	{mul.f16 %rs90265,%rs90244,%rs90250;
}
	// end inline asm
	// begin inline asm
	{add.f16 %rs90268,%rs90244,%rs90265;
}
	// end inline asm
	// begin inline asm
	{mul.f16 %rs90271,%rs90250,%rs90256;
}
	// end inline asm
	// begin inline asm
	{add.f16 %rs90274,%rs90250,%rs90271;
}
	// end inline asm
	// begin inline asm
	{mul.f16 %rs90277,%rs90256,%rs90262;
}
	// end inline asm
	// begin inline asm
	{add.f16 %rs90280,%rs90256,%rs90277;
}
	// end inline asm
	// begin inline asm
	{mul.f16 %rs90283,%rs90262,%rs90268;
}
	// end inline asm
	// begin inline asm
	{add.f16 %rs90286,%rs90262,%rs90283;
}
	// end inline asm
	// begin inline asm
	{mul.f16 %rs90289,%rs90268,%rs90274;
}
	// end inline asm
	// begin inline asm
	{add.f16 %rs90292,%rs90268,%rs90289;
}
	// end inline asm
	// begin inline asm
	{mul.f16 %rs90295,%rs90274,%rs90280;
}
	// end inline asm
	// begin inline asm
	{add.f16 %rs90298,%rs90274,%rs90295;
}
	// end inline asm
	// begin inline asm
	{mul.f16 %rs90301,%rs90280,%rs90286;
}
	// end inline asm
	// begin inline asm
	{add.f16 %rs90304,%rs90280,%rs90301;
}
	// end inline asm
	// begin inline asm
	{mul.f16 %rs90307,%rs90286,%rs90292;
}
	// end inline asm
	// begin inline asm
	{add.f16 %rs90310,%rs90286,%rs90307;
}
	// end inline asm
	// begin inline asm
	{mul.f16 %rs90313,%rs90292,%rs90298;
}
	// end inline asm
	// begin inline asm
	{add.f16 %rs90316,%rs90292,%rs90313;
}
	// end inline asm
	// begin inline asm
	{mul.f16 %rs90319,%rs90298,%rs90304;
}
	// end inline asm
	// begin inline asm
	{add.f16 %rs90322,%rs90298,%rs90319;
}
	// end inline asm
	// begin inline asm
	{mul.f16 %rs90325,%rs90304,%rs90310;
}
	// end inline asm
	// begin inline asm
	{add.f16 %rs90328,%rs90304,%rs90325;
}
	// end inline asm
	// begin inline asm
	{mul.f16 %rs90331,%rs90310,%rs90316;
}
	// end inline asm
	// begin inline asm
	{add.f16 %rs90334,%rs90310,%rs90331;
}
	// end inline asm
	// begin inline asm
	{mul.f16 %rs90337,%rs90316,%rs90322;
}
	// end inline asm
	// begin inline asm
	{add.f16 %rs90340,%rs90316,%rs90337;
}
	// end inline asm
	// begin inline asm
	{mul.f16 %rs90343,%rs90322,%rs90328;
}
	// end inline asm
	// begin inline asm
	{add.f16 %rs90346,%rs90322,%rs90343;
}
	// end inline asm
	// begin inline asm
	{mul.f16 %rs90349,%rs90328,%rs90334;
}
	// end inline asm
	// begin inline asm
	{add.f16 %rs90352,%rs90328,%rs90349;
}
	// end inline asm
	// begin inline asm
	{mul.f16 %rs90355,%rs90334,%rs90340;
}
	// end inline asm
	// begin inline asm
	{add.f16 %rs90358,%rs90334,%rs90355;
}
	// end inline asm
	// begin inline asm
	{mul.f16 %rs90361,%rs90340,%rs90346;
}
	// end inline asm
	// begin inline asm
	{add.f16 %rs90364,%rs90340,%rs90361;
}
	// end inline asm
	// begin inline asm
	{mul.f16 %rs90367,%rs90346,%rs90352;
}
	// end inline asm
	// begin inline asm
	{add.f16 %rs90370,%rs90346,%rs90367;
}
	// end inline asm
	// begin inline asm
	{mul.f16 %rs90373,%rs90352,%rs90358;
}
	// end inline asm
	// begin inline asm
	{add.f16 %rs90376,%rs90352,%rs90373;
}
	// end inline asm
	// begin inline asm
	{mul.f16 %rs90379,%rs90358,%rs90364;
}
	// end inline asm
	// begin inline asm
	{add.f16 %rs90382,%rs90358,%rs90379;
}
	// end inline asm
	// begin inline asm
	{mul.f16 %rs90385,%rs90364,%rs90370;
}
	// end inline asm
	// begin inline asm
	{add.f16 %rs90388,%rs90364,%rs90385;
}
	// end inline asm
	// begin inline asm
	{mul.f16 %rs90391,%rs90370,%rs90376;
}
	// end inline asm
	// begin inline asm
	{add.f16 %rs90394,%rs90370,%rs90391;
}
	// end inline asm
	// begin inline asm
	{mul.f16 %rs90397,%rs90376,%rs90382;
}
	// end inline asm
	// begin inline asm
	{add.f16 %rs90400,%rs90376,%rs90397;
}
	// end inline asm
	// begin inline asm
	{mul.f16 %rs90403,%rs90382,%rs90388;
}
	// end inline asm
	// begin inline asm
	{add.f16 %rs90406,%rs90382,%rs90403;
}
	// end inline asm
	// begin inline asm
	{mul.f16 %rs90409,%rs90388,%rs90394;
}
	// end inline asm
	// begin inline asm
	{add.f16 %rs90412,%rs90388,%rs90409;
}
	// end inline asm
	// begin inline asm
	{mul.f16 %rs90415,%rs90394,%rs90400;
}
	// end inline asm
	// begin inline asm
	{add.f16 %rs90418,%rs90394,%rs90415;
}
	// end inline asm
	// begin inline asm
	{mul.f16 %rs90421,%rs90400,%rs90406;
}
	// end inline asm
	// begin inline asm
	{add.f16 %rs90424,%rs90400,%rs90421;
}
	// end inline asm
	// begin inline asm
	{mul.f16 %rs90427,%rs90406,%rs90412;
}
	// end inline asm
	// begin inline asm
	{add.f16 %rs90430,%rs90406,%rs90427;
}
	// end inline asm
	// begin inline asm
	{mul.f16 %rs90433,%rs90412,%rs90418;
}
	// end inline asm
	// begin inline asm
	{add.f16 %rs90436,%rs90412,%rs90433;
}
	// end inline asm
	// begin inline asm
	{mul.f16 %rs90439,%rs90418,%rs90424;
}
	// end inline asm
	// begin inline asm
	{add.f16 %rs90442,%rs90418,%rs90439;
}
	// end inline asm
	// begin inline asm
	{mul.f16 %rs90445,%rs90424,%rs90430;
}
	// end inline asm
	// begin inline asm
	{add.f16 %rs90448,%rs90424,%rs90445;
}
	// end inline asm
	// begin inline asm
	{mul.f16 %rs90451,%rs90430,%rs90436;
}
	// end inline asm
	// begin inline asm
	{add.f16 %rs90454,%rs90430,%rs90451;
}
	// end inline asm
	// begin inline asm
	{mul.f16 %rs90457,%rs90436,%rs90442;
}
	// end inline asm
	// begin inline asm
	{add.f16 %rs90460,%rs90436,%rs90457;
}
	// end inline asm
	// begin inline asm
	{mul.f16 %rs90463,%rs90442,%rs90448;
}
	// end inline asm
	// begin inline asm
	{add.f16 %rs90466,%rs90442,%rs90463;
}
	// end inline asm
	// begin inline asm
	{mul.f16 %rs90469,%rs90448,%rs90454;
}
	// end inline asm
	// begin inline asm
	{add.f16 %rs90472,%rs90448,%rs90469;
}
	// end inline asm
	// begin inline asm
	{mul.f16 %rs90475,%rs90454,%rs90460;
}
	// end inline asm
	// begin inline asm
	{add.f16 %rs90478,%rs90454,%rs90475;
}
	// end inline asm
	// begin inline asm
	{mul.f16 %rs90481,%rs90460,%rs90466;
}
	// end inline asm
	// begin inline asm
	{add.f16 %rs90484,%rs90460,%rs90481;
}
	// end inline asm
	// begin inline asm
	{mul.f16 %rs90487,%rs90466,%rs90472;
}
	// end inline asm
	// begin inline asm
	{add.f16 %rs90490,%rs90466,%rs90487;
}
	// end inline asm
	// begin inline asm
	{mul.f16 %rs90493,%rs90472,%rs90478;
}
	// end inline asm
	// begin inline asm
	{add.f16 %rs90496,%rs90472,%rs90493;
}
	// end inline asm
	// begin inline asm
	{mul.f16 %rs90499,%rs90478,%rs90484;
}
	// end inline asm
	// begin inline asm
	{add.f16 %rs90502,%rs90478,%rs90499;
}
	// end inline asm
	// begin inline asm
	{mul.f16 %rs90505,%rs90484,%rs90490;
}
	// end inline asm
	// begin inline asm
	{add.f16 %rs90508,%rs90484,%rs90505;
}
	// end inline asm
	// begin inline asm
	{mul.f16 %rs90511,%rs90490,%rs90496;
}
	// end inline asm
	// begin inline asm
	{add.f16 %rs90514,%rs90490,%rs90511;
}
	// end inline asm
	// begin inline asm
	{mul.f16 %rs90517,%rs90496,%rs90502;
}
	// end inline asm
	// begin inline asm
	{add.f16 %rs90520,%rs90496,%rs90517;
}
	// end inline asm
	// begin inline asm
	{mul.f16 %rs90523,%rs90502,%rs90508;
}
	// end inline asm
	// begin inline asm
	{add.f16 %rs90526,%rs90502,%rs90523;
}
	// end inline asm
	// begin inline asm
	{mul.f16 %rs90529,%rs90508,%rs90514;
}
	// end inline asm
	// begin inline asm
	{add.f16 %rs90532,%rs90508,%rs90529;
}
	// end inline asm
	// begin inline asm
	{mul.f16 %rs90535,%rs90514,%rs90520;
}
	// end inline asm
	// begin inline asm
	{add.f16 %rs90538,%rs90514,%rs90535;
}
	// end inline asm
	// begin inline asm
	{mul.f16 %rs90541,%rs90520,%rs90526;
}
	// end inline asm
	// begin inline asm
	{add.f16 %rs90544,%rs90520,%rs90541;
}
	// end inline asm
	// begin inline asm
	{mul.f16 %rs90547,%rs90526,%rs90532;
}
	// end inline asm
	// begin inline asm
	{add.f16 %rs90550,%rs90526,%rs90547;
}
	// end inline asm
	// begin inline asm
	{mul.f16 %rs90553,%rs90532,%rs90538;
}
	// end inline asm
	// begin inline asm
	{add.f16 %rs90556,%rs90532,%rs90553;
}
	// end inline asm
	// begin inline asm
	{mul.f16 %rs90559,%rs90538,%rs90544;
}
	// end inline asm
	// begin inline asm
	{add.f16 %rs90562,%rs90538,%rs90559;
}
	// end inline asm
	// begin inline asm
	{mul.f16 %rs90565,%rs90544,%rs90550;
}
	// end inline asm
	// begin inline asm
	{add.f16 %rs90568,%rs90544,%rs90565;
}
	// end inline asm
	// begin inline asm
	{mul.f16 %rs90571,%rs90550,%rs90556;
}
	// end inline asm
	// begin inline asm
	{add.f16 %rs90574,%rs90550,%rs90571;
}
	// end inline asm
	// begin inline asm
	{mul.f16 %rs90577,%rs90556,%rs90562;
}
	// end inline asm
	// begin inline asm
	{add.f16 %rs90580,%rs90556,%rs90577;
}
	// end inline asm
	// begin inline asm
	{mul.f16 %rs90583,%rs90562,%rs90568;
}
	// end inline asm
	// begin inline asm
	{add.f16 %rs90586,%rs90562,%rs90583;
}
	// end inline asm
	// begin inline asm
	{mul.f16 %rs90589,%rs90568,%rs90574;
}
	// end inline asm
	// begin inline asm
	{add.f16 %rs90592,%rs90568,%rs90589;
}
	// end inline asm
	// begin inline asm
	{mul.f16 %rs90595,%rs90574,%rs90580;
}
	// end inline asm
	// begin inline asm
	{add.f16 %rs90598,%rs90574,%rs90595;
}
	// end inline asm
	// begin inline asm
	{mul.f16 %rs90601,%rs90580,%rs90586;
}
	// end inline asm
	// begin inline asm
	{add.f16 %rs90604,%rs90580,%rs90601;
}
	// end inline asm
	// begin inline asm
	{mul.f16 %rs90607,%rs90586,%rs90592;
}
	// end inline asm
	// begin inline asm
	{add.f16 %rs90610,%rs90586,%rs90607;
}
	// end inline asm
	// begin inline asm
	{mul.f16 %rs90613,%rs90592,%rs90598;
}
	// end inline asm
	// begin inline asm
	{add.f16 %rs90616,%rs90592,%rs90613;
}
	// end inline asm
	// begin inline asm
	{mul.f16 %rs90619,%rs90598,%rs90604;
}
	// end inline asm
	// begin inline asm
	{add.f16 %rs90622,%rs90598,%rs90619;
}
	// end inline asm
	// begin inline asm
	{mul.f16 %rs90625,%rs90604,%rs90610;
}
	// end inline asm
	// begin inline asm
	{add.f16 %rs90628,%rs90604,%rs90625;
}
	// end inline asm
	// begin inline asm
	{mul.f16 %rs90631,%rs90610,%rs90616;
}
	// end inline asm
	// begin inline asm
	{add.f16 %rs90634,%rs90610,%rs90631;
}
	// end inline asm
	// begin inline asm
	{mul.f16 %rs90637,%rs90616,%rs90622;
}
	// end inline asm
	// begin inline asm
	{add.f16 %rs90640,%rs90616,%rs90637;
}
	// end inline asm
	// begin inline asm
	{mul.f16 %rs90643,%rs90622,%rs90628;
}
	// end inline asm
	// begin inline asm
	{add.f16 %rs90646,%rs90622,%rs90643;
}
	// end inline asm
	// begin inline asm
	{mul.f16 %rs90649,%rs90628,%rs90634;
}
	// end inline asm
	// begin inline asm
	{add.f16 %rs90652,%rs90628,%rs90649;
}
	// end inline asm
	// begin inline asm
	{mul.f16 %rs90655,%rs90634,%rs90640;
}
	// end inline asm
	// begin inline asm
	{add.f16 %rs90658,%rs90634,%rs90655;
}
	// end inline asm
	// begin inline asm
	{mul.f16 %rs90661,%rs90640,%rs90646;
}
	// end inline asm
	// begin inline asm
	{add.f16 %rs90664,%rs90640,%rs90661;
}
	// end inline asm
	// begin inline asm
	{mul.f16 %rs90667,%rs90646,%rs90652;
}
	// end inline asm
	// begin inline asm
	{add.f16 %rs90670,%rs90646,%rs90667;
}
	// end inline asm
	// begin inline asm
	{mul.f16 %rs90673,%rs90652,%rs90658;
}
	// end inline asm
	// begin inline asm
	{add.f16 %rs90676,%rs90652,%rs90673;
}
	// end inline asm
	// begin inline asm
	{mul.f16 %rs90679,%rs90658,%rs90664;
}
	// end inline asm
	// begin inline asm
	{add.f16 %rs90682,%rs90658,%rs90679;
}
	// end inline asm
	// begin inline asm
	{mul.f16 %rs90685,%rs90664,%rs90670;
}
	// end inline asm
	// begin inline asm
	{add.f16 %rs90688,%rs90664,%rs90685;
}
	// end inline asm
	// begin inline asm
	{mul.f16 %rs90691,%rs90670,%rs90676;
}
	// end inline asm
	// begin inline asm
	{add.f16 %rs90694,%rs90670,%rs90691;
}
	// end inline asm
	// begin inline asm
	{mul.f16 %rs90697,%rs90676,%rs90682;
}
	// end inline asm
	// begin inline asm
	{add.f16 %rs90700,%rs90676,%rs90697;
}
	// end inline asm
	// begin inline asm
	{mul.f16 %rs90703,%rs90682,%rs90688;
}
	// end inline asm
	// begin inline asm
	{add.f16 %rs90706,%rs90682,%rs90703;
}
	// end inline asm
	// begin inline asm
	{mul.f16 %rs90709,%rs90688,%rs90694;
}
	// end inline asm
	// begin inline asm
	{add.f16 %rs90712,%rs90688,%rs90709;
}
	// end inline asm
	// begin inline asm
	{mul.f16 %rs90715,%rs90694,%rs90700;
}
	// end inline asm
	// begin inline asm
	{add.f16 %rs90718,%rs90694,%rs90715;
}
	// end inline asm
	// begin inline asm
	{mul.f16 %rs90721,%rs90700,%rs90706;
}
	// end inline asm
	// begin inline asm
	{add.f16 %rs90724,%rs90700,%rs90721;
}
	// end inline asm
	// begin inline asm
	{mul.f16 %rs90727,%rs90706,%rs90712;
}
	// end inline asm
	// begin inline asm
	{add.f16 %rs90730,%rs90706,%rs90727;
}
	// end inline asm
	// begin inline asm
	{mul.f16 %rs90733,%rs90712,%rs90718;
}
	// end inline asm
	// begin inline asm
	{add.f16 %rs90736,%rs90712,%rs90733;
}
	// end inline asm
	// begin inline asm
	{mul.f16 %rs90739,%rs90718,%rs90724;
}
	// end inline asm
	// begin inline asm
	{add.f16 %rs90742,%rs90718,%rs90739;
}
	// end inline asm
	// begin inline asm
	{mul.f16 %rs90745,%rs90724,%rs90730;
}
	// end inline asm
	// begin inline asm
	{add.f16 %rs90748,%rs90724,%rs90745;
}
	// end inline asm
	// begin inline asm
	{mul.f16 %rs90751,%rs90730,%rs90736;
}
	// end inline asm
	// begin inline asm
	{add.f16 %rs90754,%rs90730,%rs90751;
}
	// end inline asm
	// begin inline asm
	{mul.f16 %rs90757,%rs90736,%rs90742;
}
	// end inline asm
	// begin inline asm
	{add.f16 %rs90760,%rs90736,%rs90757;
}
	// end inline asm
	// begin inline asm
	{mul.f16 %rs90763,%rs90742,%rs90748;
}
	// end inline asm
	// begin inline asm
	{add.f16 %rs90766,%rs90742,%rs90763;
}
	// end inline asm
	// begin inline asm
	{mul.f16 %rs90769,%rs90748,%rs90754;
}
	// end inline asm
	// begin inline asm
	{add.f16 %rs90772,%rs90748,%rs90769;
}
	// end inline asm
	// begin inline asm
	{mul.f16 %rs90775,%rs90754,%rs90760;
}
	// end inline asm
	// begin inline asm
	{add.f16 %rs90778,%rs90754,%rs90775;
}
	// end inline asm
	// begin inline asm
	{mul.f16 %rs90781,%rs90760,%rs90766;
}
	// end inline asm
	// begin inline asm
	{add.f16 %rs90784,%rs90760,%rs90781;
}
	// end inline asm
	// begin inline asm
	{mul.f16 %rs90787,%rs90766,%rs90772;
}
	// end inline asm
	// begin inline asm
	{add.f16 %rs90790,%rs90766,%rs90787;
}
	// end inline asm
	// begin inline asm
	{mul.f16 %rs90793,%rs90772,%rs90778;
}
	// end inline asm
	// begin inline asm
	{add.f16 %rs90796,%rs90772,%rs90793;
}
	// end inline asm
	// begin inline asm
	{mul.f16 %rs90799,%rs90778,%rs90784;
}
	// end inline asm
	// begin inline asm
	{add.f16 %rs90802,%rs90778,%rs90799;
}
	// end inline asm
	// begin inline asm
	{mul.f16 %rs90805,%rs90784,%rs90790;
}
	// end inline asm
	// begin inline asm
	{add.f16 %rs90808,%rs90784,%rs90805;
}
	// end inline asm
	// begin inline asm
	{mul.f16 %rs90811,%rs90790,%rs90796;
}
	// end inline asm
	// begin inline asm
	{add.f16 %rs90814,%rs90790,%rs90811;
}
	// end inline asm
	// begin inline asm
	{mul.f16 %rs90817,%rs90796,%rs90802;
}
	// end inline asm
	// begin inline asm
	{add.f16 %rs90820,%rs90796,%rs90817;
}
	// end inline asm
	// begin inline asm
	{mul.f16 %rs90823,%rs90802,%rs90808;
}
	// end inline asm
	// begin inline asm
	{add.f16 %rs90826,%rs90802,%rs90823;
}
	// end inline asm
	// begin inline asm
	{mul.f16 %rs90829,%rs90808,%rs90814;
}
	// end inline asm
	// begin inline asm
	{add.f16 %rs90832,%rs90808,%rs90829;
}
	// end inline asm
	// begin inline asm
	{mul.f16 %rs90835,%rs90814,%rs90820;
}
	// end inline asm
	// begin inline asm
	{add.f16 %rs90838,%rs90814,%rs90835;
}
	// end inline asm
	// begin inline asm
	{mul.f16 %rs90841,%rs90820,%rs90826;
}
	// end inline asm
	// begin inline asm
	{add.f16 %rs90844,%rs90820,%rs90841;
}
	// end inline asm
	// begin inline asm
	{mul.f16 %rs90847,%rs90826,%rs90832;
}
	// end inline asm
	// begin inline asm
	{add.f16 %rs90850,%rs90826,%rs90847;
}
	// end inline asm
	// begin inline asm
	{mul.f16 %rs90853,%rs90832,%rs90838;
}
	// end inline asm
	// begin inline asm
	{add.f16 %rs90856,%rs90832,%rs90853;
}
	// end inline asm
	// begin inline asm
	{mul.f16 %rs90859,%rs90838,%rs90844;
}
	// end inline asm
	// begin inline asm
	{add.f16 %rs90862,%rs90838,%rs90859;
}
	// end inline asm
	// begin inline asm
	{mul.f16 %rs90865,%rs90844,%rs90850;
}
	// end inline asm
	// begin inline asm
	{add.f16 %rs90868,%rs90844,%rs90865;
}
	// end inline asm
	// begin inline asm
	{mul.f16 %rs90871,%rs90850,%rs90856;
}
	// end inline asm
	// begin inline asm
	{add.f16 %rs90874,%rs90850,%rs90871;
}
	// end inline asm
	// begin inline asm
	{mul.f16 %rs90877,%rs90856,%rs90862;
}
	// end inline asm
	// begin inline asm
	{add.f16 %rs90880,%rs90856,%rs90877;
}
	// end inline asm
	// begin inline asm
	{mul.f16 %rs90883,%rs90862,%rs90868;
}
	// end inline asm
	// begin inline asm
	{add.f16 %rs90886,%rs90862,%rs90883;
}
	// end inline asm
	// begin inline asm
	{mul.f16 %rs90889,%rs90868,%rs90874;
}
	// end inline asm
	// begin inline asm
	{add.f16 %rs90892,%rs90868,%rs90889;
}
	// end inline asm
	// begin inline asm
	{mul.f16 %rs90895,%rs90874,%rs90880;
}
	// end inline asm
	// begin inline asm
	{add.f16 %rs90898,%rs90874,%rs90895;
}
	// end inline asm
	// begin inline asm
	{mul.f16 %rs90901,%rs90880,%rs90886;
}
	// end inline asm
	// begin inline asm
	{add.f16 %rs90904,%rs90880,%rs90901;
}
	// end inline asm
	// begin inline asm
	{mul.f16 %rs90907,%rs90886,%rs90892;
}
	// end inline asm
	// begin inline asm
	{add.f16 %rs90910,%rs90886,%rs90907;
}
	// end inline asm
	// begin inline asm
	{mul.f16 %rs90913,%rs90892,%rs90898;
}
	// end inline asm
	// begin inline asm
	{add.f16 %rs90916,%rs90892,%rs90913;
}
	// end inline asm
	// begin inline asm
	{mul.f16 %rs90919,%rs90898,%rs90904;
}
	// end inline asm
	// begin inline asm
	{add.f16 %rs90922,%rs90898,%rs90919;
}
	// end inline asm
	// begin inline asm
	{mul.f16 %rs90925,%rs90904,%rs90910;
}
	// end inline asm
	// begin inline asm
	{add.f16 %rs90928,%rs90904,%rs90925;
}
	// end inline asm
	// begin inline asm
	{mul.f16 %rs90931,%rs90910,%rs90916;
}
	// end inline asm
	// begin inline asm
	{add.f16 %rs90934,%rs90910,%rs90931;
}
	// end inline asm
	// begin inline asm
	{mul.f16 %rs90937,%rs90916,%rs90922;
}
	// end inline asm
	// begin inline asm
	{add.f16 %rs90940,%rs90916,%rs90937;
}
	// end inline asm
	// begin inline asm
	{mul.f16 %rs90943,%rs90922,%rs90928;
}
	// end inline asm
	// begin inline asm
	{add.f16 %rs90946,%rs90922,%rs90943;
}
	// end inline asm
	// begin inline asm
	{mul.f16 %rs90949,%rs90928,%rs90934;
}
	// end inline asm
	// begin inline asm
	{add.f16 %rs90952,%rs90928,%rs90949;
}
	// end inline asm
	// begin inline asm
	{mul.f16 %rs90955,%rs90934,%rs90940;
}
	// end inline asm
	// begin inline asm
	{add.f16 %rs90958,%rs90934,%rs90955;
}
	// end inline asm
	// begin inline asm
	{mul.f16 %rs90961,%rs90940,%rs90946;
}
	// end inline asm
	// begin inline asm
	{add.f16 %rs90964,%rs90940,%rs90961;
}
	// end inline asm
	// begin inline asm
	{mul.f16 %rs90967,%rs90946,%rs90952;
}
	// end inline asm
	// begin inline asm
	{add.f16 %rs90970,%rs90946,%rs90967;
}
	// end inline asm
	// begin inline asm
	{mul.f16 %rs90973,%rs90952,%rs90958;
}
	// end inline asm
	// begin inline asm
	{add.f16 %rs90976,%rs90952,%rs90973;
}
	// end inline asm
	// begin inline asm
	{mul.f16 %rs90979,%rs90958,%rs90964;
}
	// end inline asm
	// begin inline asm
	{add.f16 %rs90982,%rs90958,%rs90979;
}
	// end inline asm
	// begin inline asm
	{mul.f16 %rs90985,%rs90964,%rs90970;
}
	// end inline asm
	// begin inline asm
	{add.f16 %rs90988,%rs90964,%rs90985;
}
	// end inline asm
	// begin inline asm
	{mul.f16 %rs90991,%rs90970,%rs90976;
}
	// end inline asm
	// begin inline asm
	{add.f16 %rs90994,%rs90970,%rs90991;
}
	// end inline asm
	// begin inline asm
	{mul.f16 %rs90997,%rs90976,%rs90982;
}
	// end inline asm
	// begin inline asm
	{add.f16 %rs91000,%rs90976,%rs90997;
}
	// end inline asm
	// begin inline asm
	{mul.f16 %rs91003,%rs90982,%rs90988;
}
	// end inline asm
	// begin inline asm
	{add.f16 %rs91006,%rs90982,%rs91003;
}
	// end inline asm
	// begin inline asm
	{mul.f16 %rs91009,%rs90988,%rs90994;
}
	// end inline asm
	// begin inline asm
	{add.f16 %rs91012,%rs90988,%rs91009;
}
	// end inline asm
	// begin inline asm
	{mul.f16 %rs91015,%rs90994,%rs91000;
}
	// end inline asm
	// begin inline asm
	{add.f16 %rs91018,%rs90994,%rs91015;
}
	// end inline asm
	// begin inline asm
	{mul.f16 %rs91021,%rs91000,%rs91006;
}
	// end inline asm
	// begin inline asm
	{add.f16 %rs91024,%rs91000,%rs91021;
}
	// end inline asm
	// begin inline asm
	{mul.f16 %rs91027,%rs91006,%rs91012;
}
	// end inline asm
	// begin inline asm
	{add.f16 %rs91030,%rs91006,%rs91027;
}
	// end inline asm
	// begin inline asm
	{mul.f16 %rs91033,%rs91012,%rs91018;
}
	// end inline asm
	// begin inline asm
	{add.f16 %rs91036,%rs91012,%rs91033;
}
	// end inline asm
	// begin inline asm
	{mul.f16 %rs91039,%rs91018,%rs91024;
}
	// end inline asm
	// begin inline asm
	{add.f16 %rs91042,%rs91018,%rs91039;
}
	// end inline asm
	// begin inline asm
	{mul.f16 %rs91045,%rs91024,%rs91030;
}
	// end inline asm
	// begin inline asm
	{add.f16 %rs91048,%rs91024,%rs91045;
}
	// end inline asm
	// begin inline asm
	{mul.f16 %rs91051,%rs91030,%rs91036;
}
	// end inline asm
	// begin inline asm
	{add.f16 %rs91054,%rs91030,%rs91051;
}
	// end inline asm
	// begin inline asm
	{mul.f16 %rs91057,%rs91036,%rs91042;
}
	// end inline asm
	// begin inline asm
	{add.f16 %rs91060,%rs91036,%rs91057;
}
	// end inline asm
	// begin inline asm
	{mul.f16 %rs91063,%rs91042,%rs91048;
}
	// end inline asm
	// begin inline asm
	{add.f16 %rs91066,%rs91042,%rs91063;
}
	// end inline asm
	// begin inline asm
	{mul.f16 %rs91069,%rs91048,%rs91054;
}
	// end inline asm
	// begin inline asm
	{add.f16 %rs91072,%rs91048,%rs91069;
}
	// end inline asm
	// begin inline asm
	{mul.f16 %rs91075,%rs91054,%rs91060;
}
	// end inline asm
	// begin inline asm
	{add.f16 %rs91078,%rs91054,%rs91075;
}
	// end inline asm
	// begin inline asm
	{mul.f16 %rs91081,%rs91060,%rs91066;
}
	// end inline asm
	// begin inline asm
	{add.f16 %rs91084,%rs91060,%rs91081;
}
	// end inline asm
	// begin inline asm
	{mul.f16 %rs91087,%rs91066,%rs91072;
}
	// end inline asm
	// begin inline asm
	{add.f16 %rs91090,%rs91066,%rs91087;
}
	// end inline asm
	// begin inline asm
	{mul.f16 %rs91093,%rs91072,%rs91078;
}
	// end inline asm
	// begin inline asm
	{add.f16 %rs91096,%rs91072,%rs91093;
}
	// end inline asm
	// begin inline asm
	{mul.f16 %rs91099,%rs91078,%rs91084;
}
	// end inline asm
	// begin inline asm
	{add.f16 %rs91102,%rs91078,%rs91099;
}
	// end inline asm
	// begin inline asm
	{mul.f16 %rs91105,%rs91084,%rs91090;
}
	// end inline asm
	// begin inline asm
	{add.f16 %rs91108,%rs91084,%rs91105;
}
	// end inline asm
	// begin inline asm
	{mul.f16 %rs91111,%rs91090,%rs91096;
}
	// end inline asm
	// begin inline asm
	{add.f16 %rs91114,%rs91090,%rs91111;
}
	// end inline asm
	// begin inline asm
	{mul.f16 %rs91117,%rs91096,%rs91102;
}
	// end inline asm
	// begin inline asm
	{add.f16 %rs91120,%rs91096,%rs91117;
}
	// end inline asm
	// begin inline asm
	{mul.f16 %rs91123,%rs91102,%rs91108;
}
	// end inline asm
	// begin inline asm
	{add.f16 %rs91126,%rs91102,%rs91123;
}
	// end inline asm
	// begin inline asm
	{mul.f16 %rs91129,%rs91108,%rs91114;
}
	// end inline asm
	// begin inline asm
	{add.f16 %rs91132,%rs91108,%rs91129;
}
	// end inline asm
	// begin inline asm
	{mul.f16 %rs91135,%rs91114,%rs91120;
}
	// end inline asm
	// begin inline asm
	{add.f16 %rs91138,%rs91114,%rs91135;
}
	// end inline asm
	// begin inline asm
	{mul.f16 %rs91141,%rs91120,%rs91126;
}
	// end inline asm
	// begin inline asm
	{add.f16 %rs91144,%rs91120,%rs91141;
}
	// end inline asm
	// begin inline asm
	{mul.f16 %rs91147,%rs91126,%rs91132;
}
	// end inline asm
	// begin inline asm
	{add.f16 %rs91150,%rs91126,%rs91147;
}
	// end inline asm
	// begin inline asm
	{mul.f16 %rs91153,%rs91132,%rs91138;
}
	// end inline asm
	// begin inline asm
	{add.f16 %rs91156,%rs91132,%rs91153;
}
	// end inline asm
	// begin inline asm
	{mul.f16 %rs91159,%rs91138,%rs91144;
}
	// end inline asm
	// begin inline asm
	{add.f16 %rs91162,%rs91138,%rs91159;
}
	// end inline asm
	// begin inline asm
	{mul.f16 %rs91165,%rs91144,%rs91150;
}
	// end inline asm
	// begin inline asm
	{add.f16 %rs91168,%rs91144,%rs91165;
}
	// end inline asm
	// begin inline asm
	{mul.f16 %rs91171,%rs91150,%rs91156;
}
	// end inline asm
	// begin inline asm
	{add.f16 %rs91174,%rs91150,%rs91171;
}
	// end inline asm
	// begin inline asm
	{mul.f16 %rs91177,%rs91156,%rs91162;
}
	// end inline asm
	// begin inline asm
	{add.f16 %rs91180,%rs91156,%rs91177;
}
	// end inline asm
	// begin inline asm
	{mul.f16 %rs91183,%rs91162,%rs91168;
}
	// end inline asm
	// begin inline asm
	{add.f16 %rs91186,%rs91162,%rs91183;
}
	// end inline asm
	// begin inline asm
	{mul.f16 %rs91189,%rs91168,%rs91174;
}
	// end inline asm
	// begin inline asm
	{add.f16 %rs91192,%rs91168,%rs91189;
}
	// end inline asm
	// begin inline asm
	{mul.f16 %rs91195,%rs91174,%rs91180;
}
	// end inline asm
	// begin inline asm
	{add.f16 %rs91198,%rs91174,%rs91195;
}
	// end inline asm
	// begin inline asm
	{mul.f16 %rs91201,%rs91180,%rs91186;
}
	// end inline asm
	// begin inline asm
	{add.f16 %rs91204,%rs91180,%rs91201;
}
	// end inline asm
	// begin inline asm
	{mul.f16 %rs91207,%rs91186,%rs91192;
}
	// end inline asm
	// begin inline asm
	{add.f16 %rs91210,%rs91186,%rs91207;
}
	// end inline asm
	// begin inline asm
	{mul.f16 %rs91213,%rs91192,%rs91198;
}
	// end inline asm
	// begin inline asm
	{add.f16 %rs91216,%rs91192,%rs91213;
}
	// end inline asm
	// begin inline asm
	{mul.f16 %rs91219,%rs91198,%rs91204;
}
	// end inline asm
	// begin inline asm
	{add.f16 %rs91222,%rs91198,%rs91219;
}
	// end inline asm
	// begin inline asm
	{mul.f16 %rs91225,%rs91204,%rs91210;
}
	// end inline asm
	// begin inline asm
	{add.f16 %rs91228,%rs91204,%rs91225;
}
	// end inline asm
	// begin inline asm
	{mul.f16 %rs91231,%rs91210,%rs91216;
}
	// end inline asm
	// begin inline asm
	{add.f16 %rs91234,%rs91210,%rs91231;
}
	// end inline asm
	// begin inline asm
	{mul.f16 %rs91237,%rs91216,%rs91222;
}
	// end inline asm
	// begin inline asm
	{add.f16 %rs91240,%rs91216,%rs91237;
}
	// end inline asm
	// begin inline asm
	{mul.f16 %rs91243,%rs91222,%rs91228;
}
	// end inline asm
	// begin inline asm
	{add.f16 %rs91246,%rs91222,%rs91243;
}
	// end inline asm
	// begin inline asm
	{mul.f16 %rs91249,%rs91228,%rs91234;
}
	// end inline asm
	// begin inline asm
	{add.f16 %rs91252,%rs91228,%rs91249;
}
	// end inline asm
	// begin inline asm
	{mul.f16 %rs91255,%rs91234,%rs91240;
}
	// end inline asm
	// begin inline asm
	{add.f16 %rs91258,%rs91234,%rs91255;
}
	// end inline asm
	// begin inline asm
	{mul.f16 %rs91261,%rs91240,%rs91246;
}
	// end inline asm
	// begin inline asm
	{add.f16 %rs91264,%rs91240,%rs91261;
}
	// end inline asm
	// begin inline asm
	{mul.f16 %rs91267,%rs91246,%rs91252;
}
	// end inline asm
	// begin inline asm
	{add.f16 %rs91270,%rs91246,%rs91267;
}
	// end inline asm
	// begin inline asm
	{mul.f16 %rs91273,%rs91252,%rs91258;
}
	// end inline asm
	// begin inline asm
	{add.f16 %rs91276,%rs91252,%rs91273;
}
	// end inline asm
	// begin inline asm
	{mul.f16 %rs91279,%rs91258,%rs91264;
}
	// end inline asm
	// begin inline asm
	{add.f16 %rs91282,%rs91258,%rs91279;
}
	// end inline asm
	// begin inline asm
	{mul.f16 %rs91285,%rs91264,%rs91270;
}
	// end inline asm
	// begin inline asm
	{add.f16 %rs91288,%rs91264,%rs91285;
}
	// end inline asm
	// begin inline asm
	{mul.f16 %rs91291,%rs91270,%rs91276;
}
	// end inline asm
	// begin inline asm
	{add.f16 %rs91294,%rs91270,%rs91291;
}
	// end inline asm
	// begin inline asm
	{mul.f16 %rs91297,%rs91276,%rs91282;
}
	// end inline asm
	// begin inline asm
	{add.f16 %rs91300,%rs91276,%rs91297;
}
	// end inline asm
	// begin inline asm
	{mul.f16 %rs91303,%rs91282,%rs91288;
}
	// end inline asm
	// begin inline asm
	{add.f16 %rs91306,%rs91282,%rs91303;
}
	// end inline asm
	// begin inline asm
	{mul.f16 %rs91309,%rs91288,%rs91294;
}
	// end inline asm
	// begin inline asm
	{add.f16 %rs91312,%rs91288,%rs91309;
}
	// end inline asm
	// begin inline asm
	{mul.f16 %rs91315,%rs91294,%rs91300;
}
	// end inline asm
	// begin inline asm
	{add.f16 %rs91318,%rs91294,%rs91315;
}
	// end inline asm
	// begin inline asm
	{mul.f16 %rs91321,%rs91300,%rs91306;
}
	// end inline asm
	// begin inline asm
	{add.f16 %rs91324,%rs91300,%rs91321;
}
	// end inline asm
	// begin inline asm
	{mul.f16 %rs91327,%rs91306,%rs91312;
}
	// end inline asm
	// begin inline asm
	{add.f16 %rs91330,%rs91306,%rs91327;
}
	// end inline asm
	// begin inline asm
	{mul.f16 %rs91333,%rs91312,%rs91318;
}
	// end inline asm
	// begin inline asm
	{add.f16 %rs91336,%rs91312,%rs91333;
}
	// end inline asm
	// begin inline asm
	{mul.f16 %rs91339,%rs91318,%rs91324;
}
	// end inline asm
	// begin inline asm
	{add.f16 %rs91342,%rs91318,%rs91339;
}
	// end inline asm
	// begin inline asm
	{mul.f16 %rs91345,%rs91324,%rs91330;
}
	// end inline asm
	// begin inline asm
	{add.f16 %rs91348,%rs91324,%rs91345;
}
	// end inline asm
	// begin inline asm
	{mul.f16 %rs91351,%rs91330,%rs91336;
}
	// end inline asm
	// begin inline asm
	{add.f16 %rs91354,%rs91330,%rs91351;
}
	// end inline asm
	// begin inline asm
	{mul.f16 %rs91357,%rs91336,%rs91342;
}
	// end inline asm
	// begin inline asm
	{add.f16 %rs91360,%rs91336,%rs91357;
}
	// end inline asm
	// begin inline asm
	{mul.f16 %rs91363,%rs91342,%rs91348;
}
	// end inline asm
	// begin inline asm
	{add.f16 %rs91366,%rs91342,%rs91363;
}
	// end inline asm
	// begin inline asm
	{mul.f16 %rs91369,%rs91348,%rs91354;
}
	// end inline asm
	// begin inline asm
	{add.f16 %rs91372,%rs91348,%rs91369;
}
	// end inline asm
	// begin inline asm
	{mul.f16 %rs91375,%rs91354,%rs91360;
}
	// end inline asm
	// begin inline asm
	{add.f16 %rs91378,%rs91354,%rs91375;
}
	// end inline asm
	// begin inline asm
	{mul.f16 %rs91381,%rs91360,%rs91366;
}
	// end inline asm
	// begin inline asm
	{add.f16 %rs91384,%rs91360,%rs91381;
}
	// end inline asm
	// begin inline asm
	{mul.f16 %rs91387,%rs91366,%rs91372;
}
	// end inline asm
	// begin inline asm
	{add.f16 %rs91390,%rs91366,%rs91387;
}
	// end inline asm
	// begin inline asm
	{mul.f16 %rs91393,%rs91372,%rs91378;
}
	// end inline asm
	// begin inline asm
	{add.f16 %rs91396,%rs91372,%rs91393;
}
	// end inline asm
	// begin inline asm
	{mul.f16 %rs91399,%rs91378,%rs91384;
}
	// end inline asm
	// begin inline asm
	{add.f16 %rs91402,%rs91378,%rs91399;
}
	// end inline asm
	// begin inline asm
	{mul.f16 %rs91405,%rs91384,%rs91390;
}
	// end inline asm
	// begin inline asm
	{add.f16 %rs91408,%rs91384,%rs91405;
}
	// end inline asm
	// begin inline asm
	{mul.f16 %rs91411,%rs91390,%rs91396;
}
	// end inline asm
	// begin inline asm
	{add.f16 %rs91414,%rs91390,%rs91411;
}
	// end inline asm
	// begin inline asm
	{mul.f16 %rs91417,%rs91396,%rs91402;
}
	// end inline asm
	// begin inline asm
	{add.f16 %rs91420,%rs91396,%rs91417;
}
	// end inline asm
	// begin inline asm
	{mul.f16 %rs91423,%rs91402,%rs91408;
}
	// end inline asm
	// begin inline asm
	{add.f16 %rs91426,%rs91402,%rs91423;
}
	// end inline asm
	// begin inline asm
	{mul.f16 %rs91429,%rs91408,%rs91414;
}
	// end inline asm
	// begin inline asm
	{add.f16 %rs91432,%rs91408,%rs91429;
}
	// end inline asm
	// begin inline asm
	{mul.f16 %rs91435,%rs91414,%rs91420;
}
	// end inline asm
	// begin inline asm
	{add.f16 %rs91438,%rs91414,%rs91435;
}
	// end inline asm
	// begin inline asm
	{mul.f16 %rs91441,%rs91420,%rs91426;
}
	// end inline asm
	// begin inline asm
	{add.f16 %rs91444,%rs91420,%rs91441;
}
	// end inline asm
	// begin inline asm
	{mul.f16 %rs91447,%rs91426,%rs91432;
}
	// end inline asm
	// begin inline asm
	{add.f16 %rs91450,%rs91426,%rs91447;
}
	// end inline asm
	// begin inline asm
	{mul.f16 %rs91453,%rs91432,%rs91438;
}
	// end inline asm
	// begin inline asm
	{add.f16 %rs91456,%rs91432,%rs91453;
}
	// end inline asm
	// begin inline asm
	{mul.f16 %rs91459,%rs91438,%rs91444;
}
	// end inline asm
	// begin inline asm
	{add.f16 %rs91462,%rs91438,%rs91459;
}
	// end inline asm
	// begin inline asm
	{mul.f16 %rs91465,%rs91444,%rs91450;
}
	// end inline asm
	// begin inline asm
	{add.f16 %rs91468,%rs91444,%rs91465;
}
	// end inline asm
	// begin inline asm
	{mul.f16 %rs91471,%rs91450,%rs91456;
}
	// end inline asm
	// begin inline asm
	{add.f16 %rs91474,%rs91450,%rs91471;
}
	// end inline asm
	// begin inline asm
	{mul.f16 %rs91477,%rs91456,%rs91462;
}
	// end inline asm
	// begin inline asm
	{add.f16 %rs91480,%rs91456,%rs91477;
}
	// end inline asm
	// begin inline asm
	{mul.f16 %rs91483,%rs91462,%rs91468;
}
	// end inline asm
	// begin inline asm
	{add.f16 %rs91486,%rs91462,%rs91483;
}
	// end inline asm
	// begin inline asm
	{mul.f16 %rs91489,%rs91468,%rs91474;
}
	// end inline asm
	// begin inline asm
	{add.f16 %rs91492,%rs91468,%rs91489;
}
	// end inline asm
	// begin inline asm
	{mul.f16 %rs91495,%rs91474,%rs91480;
}
	// end inline asm
	// begin inline asm
	{add.f16 %rs91498,%rs91474,%rs91495;
}
	// end inline asm
	// begin inline asm
	{mul.f16 %rs91501,%rs91480,%rs91486;
}
	// end inline asm
	// begin inline asm
	{add.f16 %rs91504,%rs91480,%rs91501;
}
	// end inline asm
	// begin inline asm
	{mul.f16 %rs91507,%rs91486,%rs91492;
}
	// end inline asm
	// begin inline asm
	{add.f16 %rs91510,%rs91486,%rs91507;
}
	// end inline asm
	// begin inline asm
	{mul.f16 %rs91513,%rs91492,%rs91498;
}
	// end inline asm
	// begin inline asm
	{add.f16 %rs91516,%rs91492,%rs91513;
}
	// end inline asm
	// begin inline asm
	{mul.f16 %rs91519,%rs91498,%rs91504;
}
	// end inline asm
	// begin inline asm
	{add.f16 %rs91522,%rs91498,%rs91519;
}
	// end inline asm
	// begin inline asm
	{mul.f16 %rs91525,%rs91504,%rs91510;
}
	// end inline asm
	// begin inline asm
	{add.f16 %rs91528,%rs91504,%rs91525;
}
	// end inline asm
	// begin inline asm
	{mul.f16 %rs91531,%rs91510,%rs91516;
}
	// end inline asm
	// begin inline asm
	{add.f16 %rs91534,%rs91510,%rs91531;
}
	// end inline asm
	// begin inline asm
	{mul.f16 %rs91537,%rs91516,%rs91522;
}
	// end inline asm
	// begin inline asm
	{add.f16 %rs91540,%rs91516,%rs91537;
}
	// end inline asm
	// begin inline asm
	{mul.f16 %rs91543,%rs91522,%rs91528;
}
	// end inline asm
	// begin inline asm
	{add.f16 %rs91546,%rs91522,%rs91543;
}
	// end inline asm
	// begin inline asm
	{mul.f16 %rs91549,%rs91528,%rs91534;
}
	// end inline asm
	// begin inline asm
	{add.f16 %rs91552,%rs91528,%rs91549;
}
	// end inline asm
	// begin inline asm
	{mul.f16 %rs91555,%rs91534,%rs91540;
}
	// end inline asm
	// begin inline asm
	{add.f16 %rs91558,%rs91534,%rs91555;
}
	// end inline asm
	// begin inline asm
	{mul.f16 %rs91561,%rs91540,%rs91546;
}
	// end inline asm
	// begin inline asm
	{add.f16 %rs91564,%rs91540,%rs91561;
}
	// end inline asm
	// begin inline asm
	{mul.f16 %rs91567,%rs91546,%rs91552;
}
	// end inline asm
	// begin inline asm
	{add.f16 %rs91570,%rs91546,%rs91567;
}
	// end inline asm
	// begin inline asm
	{mul.f16 %rs91573,%rs91552,%rs91558;
}
	// end inline asm
	// begin inline asm
	{add.f16 %rs91576,%rs91552,%rs91573;
}
	// end inline asm
	// begin inline asm
	{mul.f16 %rs91579,%rs91558,%rs91564;
}
	// end inline asm
	// begin inline asm
	{add.f16 %rs91582,%rs91558,%rs91579;
}
	// end inline asm
	// begin inline asm
	{mul.f16 %rs91585,%rs91564,%rs91570;
}
	// end inline asm
	// begin inline asm
	{add.f16 %rs91588,%rs91564,%rs91585;
}
	// end inline asm
	// begin inline asm
	{mul.f16 %rs91591,%rs91570,%rs91576;
}
	// end inline asm
	// begin inline asm
	{add.f16 %rs91594,%rs91570,%rs91591;
}
	// end inline asm
	// begin inline asm
	{mul.f16 %rs91597,%rs91576,%rs91582;
}
	// end inline asm
	// begin inline asm
	{add.f16 %rs91600,%rs91576,%rs91597;
}
	// end inline asm
	// begin inline asm
	{mul.f16 %rs91603,%rs91582,%rs91588;
}
	// end inline asm
	// begin inline asm
	{add.f16 %rs91606,%rs91582,%rs91603;
}
	// end inline asm
	// begin inline asm
	{mul.f16 %rs91609,%rs91588,%rs91594;
}
	// end inline asm
	// begin inline asm
	{add.f16 %rs91612,%rs91588,%rs91609;
}
	// end inline asm
	// begin inline asm
	{mul.f16 %rs91615,%rs91594,%rs91600;
}
	// end inline asm
	// begin inline asm
	{add.f16 %rs91618,%rs91594,%rs91615;
}
	// end inline asm
	// begin inline asm
	{mul.f16 %rs91621,%rs91600,%rs91606;
}
	// end inline asm
	// begin inline asm
	{add.f16 %rs91624,%rs91600,%rs91621;
}
	// end inline asm
	// begin inline asm
	{mul.f16 %rs91627,%rs91606,%rs91612;
}
	// end inline asm
	// begin inline asm
	{add.f16 %rs91630,%rs91606,%rs91627;
}
	// end inline asm
	// begin inline asm
	{mul.f16 %rs91633,%rs91612,%rs91618;
}
	// end inline asm
	// begin inline asm
	{add.f16 %rs91636,%rs91612,%rs91633;
}
	// end inline asm
	// begin inline asm
	{mul.f16 %rs91639,%rs91618,%rs91624;
}
	// end inline asm
	// begin inline asm
	{add.f16 %rs91642,%rs91618,%rs91639;
}
	// end inline asm
	// begin inline asm
	{mul.f16 %rs91645,%rs91624,%rs91630;
}
	// end inline asm
	// begin inline asm
	{add.f16 %rs91648,%rs91624,%rs91645;
}
	// end inline asm
	// begin inline asm
	{mul.f16 %rs91651,%rs91630,%rs91636;
}
	// end inline asm
	// begin inline asm
	{add.f16 %rs91654,%rs91630,%rs91651;
}
	// end inline asm
	// begin inline asm
	{mul.f16 %rs91657,%rs91636,%rs91642;
}
	// end inline asm
	// begin inline asm
	{add.f16 %rs91660,%rs91636,%rs91657;
}
	// end inline asm
	// begin inline asm
	{mul.f16 %rs91663,%rs91642,%rs91648;
}
	// end inline asm
	// begin inline asm
	{add.f16 %rs91666,%rs91642,%rs91663;
}
	// end inline asm
	// begin inline asm
	{mul.f16 %rs91669,%rs91648,%rs91654;
}
	// end inline asm
	// begin inline asm
	{add.f16 %rs91672,%rs91648,%rs91669;
}
	// end inline asm
	// begin inline asm
	{mul.f16 %rs91675,%rs91654,%rs91660;
}
	// end inline asm
	// begin inline asm
	{add.f16 %rs91678,%rs91654,%rs91675;
}
	// end inline asm
	// begin inline asm
	{mul.f16 %rs91681,%rs91660,%rs91666;
}
	// end inline asm
	// begin inline asm
	{add.f16 %rs91684,%rs91660,%rs91681;
}
	// end inline asm
	// begin inline asm
	{mul.f16 %rs91687,%rs91666,%rs91672;
}
	// end inline asm
	// begin inline asm
	{add.f16 %rs91690,%rs91666,%rs91687;
}
	// end inline asm
	// begin inline asm
	{mul.f16 %rs91693,%rs91672,%rs91678;
}
	// end inline asm
	// begin inline asm
	{add.f16 %rs91696,%rs91672,%rs91693;
}
	// end inline asm
	// begin inline asm
	{mul.f16 %rs91699,%rs91678,%rs91684;
}
	// end inline asm
	// begin inline asm
	{add.f16 %rs91702,%rs91678,%rs91699;
}
	// end inline asm
	// begin inline asm
	{mul.f16 %rs91705,%rs91684,%rs91690;
}
	// end inline asm
	// begin inline asm
	{add.f16 %rs91708,%rs91684,%rs91705;
}
	// end inline asm
	// begin inline asm
	{mul.f16 %rs91711,%rs91690,%rs91696;
}
	// end inline asm
	// begin inline asm
	{add.f16 %rs91714,%rs91690,%rs91711;
}
	// end inline asm
	// begin inline asm
	{mul.f16 %rs91717,%rs91696,%rs91702;
}
	// end inline asm
	// begin inline asm
	{add.f16 %rs91720,%rs91696,%rs91717;
}
	// end inline asm
	// begin inline asm
	{mul.f16 %rs91723,%rs91702,%rs91708;
}
	// end inline asm
	// begin inline asm
	{add.f16 %rs91726,%rs91702,%rs91723;
}
	// end inline asm
	// begin inline asm
	{mul.f16 %rs91729,%rs91708,%rs91714;
}
	// end inline asm
	// begin inline asm
	{add.f16 %rs91732,%rs91708,%rs91729;
}
	// end inline asm
	// begin inline asm
	{mul.f16 %rs91735,%rs91714,%rs91720;
}
	// end inline asm
	// begin inline asm
	{add.f16 %rs91738,%rs91714,%rs91735;
}
	// end inline asm
	// begin inline asm
	{mul.f16 %rs91741,%rs91720,%rs91726;
}
	// end inline asm
	// begin inline asm
	{add.f16 %rs91744,%rs91720,%rs91741;
}
	// end inline asm
	// begin inline asm
	{mul.f16 %rs91747,%rs91726,%rs91732;
}
	// end inline asm
	// begin inline asm
	{add.f16 %rs91750,%rs91726,%rs91747;
}
	// end inline asm
	// begin inline asm
	{mul.f16 %rs91753,%rs91732,%rs91738;
}
	// end inline asm
	// begin inline asm
	{add.f16 %rs91756,%rs91732,%rs91753;
}
	// end inline asm
	// begin inline asm
	{mul.f16 %rs91759,%rs91738,%rs91744;
}
	// end inline asm
	// begin inline asm
	{add.f16 %rs91762,%rs91738,%rs91759;
}
	// end inline asm
	// begin inline asm
	{mul.f16 %rs91765,%rs91744,%rs91750;
}
	// end inline asm
	// begin inline asm
	{add.f16 %rs91768,%rs91744,%rs91765;
}
	// end inline asm
	// begin inline asm
	{mul.f16 %rs91771,%rs91750,%rs91756;
}
	// end inline asm
	// begin inline asm
	{add.f16 %rs91774,%rs91750,%rs91771;
}
	// end inline asm
	// begin inline asm
	{mul.f16 %rs91777,%rs91756,%rs91762;
}
	// end inline asm
	// begin inline asm
	{add.f16 %rs91780,%rs91756,%rs91777;
}
	// end inline asm
	// begin inline asm
	{mul.f16 %rs91783,%rs91762,%rs91768;
}
	// end inline asm
	// begin inline asm
	{add.f16 %rs91786,%rs91762,%rs91783;
}
	// end inline asm
	// begin inline asm
	{mul.f16 %rs91789,%rs91768,%rs91774;
}
	// end inline asm
	// begin inline asm
	{add.f16 %rs91792,%rs91768,%rs91789;
}
	// end inline asm
	// begin inline asm
	{mul.f16 %rs91795,%rs91774,%rs91780;
}
	// end inline asm
	// begin inline asm
	{add.f16 %rs91798,%rs91774,%rs91795;
}
	// end inline asm
	// begin inline asm
	{mul.f16 %rs91801,%rs91780,%rs91786;
}
	// end inline asm
	// begin inline asm
	{add.f16 %rs91804,%rs91780,%rs91801;
}
	// end inline asm
	// begin inline asm
	{mul.f16 %rs91807,%rs91786,%rs91792;
}
	// end inline asm
	// begin inline asm
	{add.f16 %rs91810,%rs91786,%rs91807;
}
	// end inline asm
	// begin inline asm
	{mul.f16 %rs91813,%rs91792,%rs91798;
}
	// end inline asm
	// begin inline asm
	{add.f16 %rs91816,%rs91792,%rs91813;
}
	// end inline asm
	// begin inline asm
	{mul.f16 %rs91819,%rs91798,%rs91804;
}
	// end inline asm
	// begin inline asm
	{add.f16 %rs91822,%rs91798,%rs91819;
}
	// end inline asm
	// begin inline asm
	{mul.f16 %rs91825,%rs91804,%rs91810;
}
	// end inline asm
	// begin inline asm
	{add.f16 %rs91828,%rs91804,%rs91825;
}
	// end inline asm
	// begin inline asm
	{mul.f16 %rs91831,%rs91810,%rs91816;
}
	// end inline asm
	// begin inline asm
	{add.f16 %rs91834,%rs91810,%rs91831;
}
	// end inline asm
	// begin inline asm
	{mul.f16 %rs91837,%rs91816,%rs91822;
}
	// end inline asm
	// begin inline asm
	{add.f16 %rs91840,%rs91816,%rs91837;
}
	// end inline asm
	// begin inline asm
	{mul.f16 %rs91843,%rs91822,%rs91828;
}
	// end inline asm
	// begin inline asm
	{add.f16 %rs91846,%rs91822,%rs91843;
}
	// end inline asm
	// begin inline asm
	{mul.f16 %rs91849,%rs91828,%rs91834;
}
	// end inline asm
	// begin inline asm
	{add.f16 %rs91852,%rs91828,%rs91849;
}
	// end inline asm
	// begin inline asm
	{mul.f16 %rs91855,%rs91834,%rs91840;
}
	// end inline asm
	// begin inline asm
	{add.f16 %rs91858,%rs91834,%rs91855;
}
	// end inline asm
	// begin inline asm
	{mul.f16 %rs91861,%rs91840,%rs91846;
}
	// end inline asm
	// begin inline asm
	{add.f16 %rs91864,%rs91840,%rs91861;
}
	// end inline asm
	// begin inline asm
	{mul.f16 %rs91867,%rs91846,%rs91852;
}
	// end inline asm
	// begin inline asm
	{add.f16 %rs91870,%rs91846,%rs91867;
}
	// end inline asm
	// begin inline asm
	{mul.f16 %rs91873,%rs91852,%rs91858;
}
	// end inline asm
	// begin inline asm
	{add.f16 %rs91876,%rs91852,%rs91873;
}
	// end inline asm
	// begin inline asm
	{mul.f16 %rs91879,%rs91858,%rs91864;
}
	// end inline asm
	// begin inline asm
	{add.f16 %rs91882,%rs91858,%rs91879;
}
	// end inline asm
	// begin inline asm
	{mul.f16 %rs91885,%rs91864,%rs91870;
}
	// end inline asm
	// begin inline asm
	{add.f16 %rs91888,%rs91864,%rs91885;
}
	// end inline asm
	// begin inline asm
	{mul.f16 %rs91891,%rs91870,%rs91876;
}
	// end inline asm
	// begin inline asm
	{add.f16 %rs91894,%rs91870,%rs91891;
}
	// end inline asm
	// begin inline asm
	{mul.f16 %rs91897,%rs91876,%rs91882;
}
	// end inline asm
	// begin inline asm
	{add.f16 %rs91900,%rs91876,%rs91897;
}
	// end inline asm
	// begin inline asm
	{mul.f16 %rs91903,%rs91882,%rs91888;
}
	// end inline asm
	// begin inline asm
	{add.f16 %rs91906,%rs91882,%rs91903;
}
	// end inline asm
	// begin inline asm
	{mul.f16 %rs91909,%rs91888,%rs91894;
}
	// end inline asm
	// begin inline asm
	{add.f16 %rs91912,%rs91888,%rs91909;
}
	// end inline asm
	// begin inline asm
	{mul.f16 %rs91915,%rs91894,%rs91900;
}
	// end inline asm
	// begin inline asm
	{add.f16 %rs91918,%rs91894,%rs91915;
}
	// end inline asm
	// begin inline asm
	{mul.f16 %rs91921,%rs91900,%rs91906;
}
	// end inline asm
	// begin inline asm
	{add.f16 %rs91924,%rs91900,%rs91921;
}
	// end inline asm
	// begin inline asm
	{mul.f16 %rs91927,%rs91906,%rs91912;
}
	// end inline asm
	// begin inline asm
	{add.f16 %rs91930,%rs91906,%rs91927;
}
	// end inline asm
	// begin inline asm
	{mul.f16 %rs91933,%rs91912,%rs91918;
}
	// end inline asm
	// begin inline asm
	{add.f16 %rs91936,%rs91912,%rs91933;
}
	// end inline asm
	// begin inline asm
	{mul.f16 %rs91939,%rs91918,%rs91924;
}
	// end inline asm
	// begin inline asm
	{add.f16 %rs91942,%rs91918,%rs91939;
}
	// end inline asm
	// begin inline asm
	{mul.f16 %rs91945,%rs91924,%rs91930;
}
	// end inline asm
	// begin inline asm
	{add.f16 %rs91948,%rs91924,%rs91945;
}
	// end inline asm
	// begin inline asm
	{mul.f16 %rs91951,%rs91930,%rs91936;
}
	// end inline asm
	// begin inline asm
	{add.f16 %rs91954,%rs91930,%rs91951;
}
	// end inline asm
	// begin inline asm
	{mul.f16 %rs91957,%rs91936,%rs91942;
}
	// end inline asm
	// begin inline asm
	{add.f16 %rs91960,%rs91936,%rs91957;
}
	// end inline asm
	// begin inline asm
	{mul.f16 %rs91963,%rs91942,%rs91948;
}
	// end inline asm
	// begin inline asm
	{add.f16 %rs91966,%rs91942,%rs91963;
}
	// end inline asm
	// begin inline asm
	{mul.f16 %rs91969,%rs91948,%rs91954;
}
	// end inline asm
	// begin inline asm
	{add.f16 %rs91972,%rs91948,%rs91969;
}
	// end inline asm
	// begin inline asm
	{mul.f16 %rs91975,%rs91954,%rs91960;
}
	// end inline asm
	// begin inline asm
	{add.f16 %rs91978,%rs91954,%rs91975;
}
	// end inline asm
	// begin inline asm
	{mul.f16 %rs91981,%rs91960,%rs91966;
}
	// end inline asm
	// begin inline asm
	{add.f16 %rs91984,%rs91960,%rs91981;
}
	// end inline asm
	// begin inline asm
	{mul.f16 %rs91987,%rs91966,%rs91972;
}
	// end inline asm
	// begin inline asm
	{add.f16 %rs91990,%rs91966,%rs91987;
}
	// end inline asm
	// begin inline asm
	{mul.f16 %rs91993,%rs91972,%rs91978;
}
	// end inline asm
	// begin inline asm
	{add.f16 %rs91996,%rs91972,%rs91993;
}
	// end inline asm
	// begin inline asm
	{mul.f16 %rs91999,%rs91978,%rs91984;
}
	// end inline asm
	// begin inline asm
	{add.f16 %rs92002,%rs91978,%rs91999;
}
	// end inline asm
	// begin inline asm
	{mul.f16 %rs92005,%rs91984,%rs91990;
}
	// end inline asm
	// begin inline asm
	{add.f16 %rs92008,%rs91984,%rs92005;
}
	// end inline asm
	// begin inline asm
	{mul.f16 %rs92011,%rs91990,%rs91996;
}
	// end inline asm
	// begin inline asm
	{add.f16 %rs92014,%rs91990,%rs92011;
}
	// end inline asm
	// begin inline asm
	{mul.f16 %rs92017,%rs91996,%rs92002;
}
	// end inline asm
	// begin inline asm
	{add.f16 %rs92020,%rs91996,%rs92017;
}
	// end inline asm
	// begin inline asm
	{mul.f16 %rs92023,%rs92002,%rs92008;
}
	// end inline asm
	// begin inline asm
	{add.f16 %rs92026,%rs92002,%rs92023;
}
	// end inline asm
	// begin inline asm
	{mul.f16 %rs92029,%rs92008,%rs92014;
}
	// end inline asm
	// begin inline asm
	{add.f16 %rs92032,%rs92008,%rs92029;
}
	// end inline asm
	// begin inline asm
	{mul.f16 %rs92035,%rs92014,%rs92020;
}
	// end inline asm
	// begin inline asm
	{add.f16 %rs92038,%rs92014,%rs92035;
}
	// end inline asm
	// begin inline asm
	{mul.f16 %rs92041,%rs92020,%rs92026;
}
	// end inline asm
	// begin inline asm
	{add.f16 %rs92044,%rs92020,%rs92041;
}
	// end inline asm
	// begin inline asm
	{mul.f16 %rs92047,%rs92026,%rs92032;
}
	// end inline asm
	// begin inline asm
	{add.f16 %rs92050,%rs92026,%rs92047;
}
	// end inline asm
	// begin inline asm
	{mul.f16 %rs92053,%rs92032,%rs92038;
}
	// end inline asm
	// begin inline asm
	{add.f16 %rs92056,%rs92032,%rs92053;
}
	// end inline asm
	// begin inline asm
	{mul.f16 %rs92059,%rs92038,%rs92044;
}
	// end inline asm
	// begin inline asm
	{add.f16 %rs92062,%rs92038,%rs92059;
}
	// end inline asm
	// begin inline asm
	{mul.f16 %rs92065,%rs92044,%rs92050;
}
	// end inline asm
	// begin inline asm
	{add.f16 %rs92068,%rs92044,%rs92065;
}
	// end inline asm
	// begin inline asm
	{mul.f16 %rs92071,%rs92050,%rs92056;
}
	// end inline asm
	// begin inline asm
	{add.f16 %rs92074,%rs92050,%rs92071;
}
	// end inline asm
	// begin inline asm
	{mul.f16 %rs92077,%rs92056,%rs92062;
}
	// end inline asm
	// begin inline asm
	{add.f16 %rs92080,%rs92056,%rs92077;
}
	// end inline asm
	// begin inline asm
	{mul.f16 %rs92083,%rs92062,%rs92068;
}
	// end inline asm
	// begin inline asm
	{add.f16 %rs92086,%rs92062,%rs92083;
}
	// end inline asm
	// begin inline asm
	{mul.f16 %rs92089,%rs92068,%rs92074;
}
	// end inline asm
	// begin inline asm
	{add.f16 %rs92092,%rs92068,%rs92089;
}
	// end inline asm
	// begin inline asm
	{mul.f16 %rs92095,%rs92074,%rs92080;
}
	// end inline asm
	// begin inline asm
	{add.f16 %rs92098,%rs92074,%rs92095;
}
	// end inline asm
	// begin inline asm
	{mul.f16 %rs92101,%rs92080,%rs92086;
}
	// end inline asm
	// begin inline asm
	{add.f16 %rs92104,%rs92080,%rs92101;
}
	// end inline asm
	// begin inline asm
	{mul.f16 %rs92107,%rs92086,%rs92092;
}
	// end inline asm
	// begin inline asm
	{add.f16 %rs92110,%rs92086,%rs92107;
}
	// end inline asm
	// begin inline asm
	{mul.f16 %rs92113,%rs92092,%rs92098;
}
	// end inline asm
	// begin inline asm
	{add.f16 %rs92116,%rs92092,%rs92113;
}
	// end inline asm
	// begin inline asm
	{mul.f16 %rs92119,%rs92098,%rs92104;
}
	// end inline asm
	// begin inline asm
	{add.f16 %rs92122,%rs92098,%rs92119;
}
	// end inline asm
	// begin inline asm
	{mul.f16 %rs92125,%rs92104,%rs92110;
}
	// end inline asm
	// begin inline asm
	{add.f16 %rs92128,%rs92104,%rs92125;
}
	// end inline asm
	// begin inline asm
	{mul.f16 %rs92131,%rs92110,%rs92116;
}
	// end inline asm
	// begin inline asm
	{add.f16 %rs92134,%rs92110,%rs92131;
}
	// end inline asm
	// begin inline asm
	{mul.f16 %rs92137,%rs92116,%rs92122;
}
	// end inline asm
	// begin inline asm
	{add.f16 %rs92140,%rs92116,%rs92137;
}
	// end inline asm
	// begin inline asm
	{mul.f16 %rs92143,%rs92122,%rs92128;
}
	// end inline asm
	// begin inline asm
	{add.f16 %rs92146,%rs92122,%rs92143;
}
	// end inline asm
	// begin inline asm
	{mul.f16 %rs92149,%rs92128,%rs92134;
}
	// end inline asm
	// begin inline asm
	{add.f16 %rs92152,%rs92128,%rs92149;
}
	// end inline asm
	// begin inline asm
	{mul.f16 %rs92155,%rs92134,%rs92140;
}
	// end inline asm
	// begin inline asm
	{add.f16 %rs92158,%rs92134,%rs92155;
}
	// end inline asm
	// begin inline asm
	{mul.f16 %rs92161,%rs92140,%rs92146;
}
	// end inline asm
	// begin inline asm
	{add.f16 %rs92164,%rs92140,%rs92161;
}
	// end inline asm
	// begin inline asm
	{mul.f16 %rs92167,%rs92146,%rs92152;
}
	// end inline asm
	// begin inline asm
	{add.f16 %rs92170,%rs92146,%rs92167;
}
	// end inline asm
	// begin inline asm
	{mul.f16 %rs92173,%rs92152,%rs92158;
}
	// end inline asm
	// begin inline asm
	{add.f16 %rs92176,%rs92152,%rs92173;
}
	// end inline asm
	// begin inline asm
	{mul.f16 %rs92179,%rs92158,%rs92164;
}
	// end inline asm
	// begin inline asm
	{add.f16 %rs92182,%rs92158,%rs92179;
}
	// end inline asm
	// begin inline asm
	{mul.f16 %rs92185,%rs92164,%rs92170;
}
	// end inline asm
	// begin inline asm
	{add.f16 %rs92188,%rs92164,%rs92185;
}
	// end inline asm
	// begin inline asm
	{mul.f16 %rs92191,%rs92170,%rs92176;
}
	// end inline asm
	// begin inline asm
	{add.f16 %rs92194,%rs92170,%rs92191;
}
	// end inline asm
	// begin inline asm
	{mul.f16 %rs92197,%rs92176,%rs92182;
}
	// end inline asm
	// begin inline asm
	{add.f16 %rs92200,%rs92176,%rs92197;
}
	// end inline asm
	// begin inline asm
	{mul.f16 %rs92203,%rs92182,%rs92188;
}
	// end inline asm
	// begin inline asm
	{add.f16 %rs92206,%rs92182,%rs92203;
}
	// end inline asm
	// begin inline asm
	{mul.f16 %rs92209,%rs92188,%rs92194;
}
	// end inline asm
	// begin inline asm
	{add.f16 %rs92212,%rs92188,%rs92209;
}
	// end inline asm
	// begin inline asm
	{mul.f16 %rs92215,%rs92194,%rs92200;
}
	// end inline asm
	// begin inline asm
	{add.f16 %rs92218,%rs92194,%rs92215;
}
	// end inline asm
	// begin inline asm
	{mul.f16 %rs92221,%rs92200,%rs92206;
}
	// end inline asm
	// begin inline asm
	{add.f16 %rs92224,%rs92200,%rs92221;
}
	// end inline asm
	// begin inline asm
	{mul.f16 %rs92227,%rs92206,%rs92212;
}
	// end inline asm
	// begin inline asm
	{add.f16 %rs92230,%rs92206,%rs92227;
}
	// end inline asm
	// begin inline asm
	{mul.f16 %rs92233,%rs92212,%rs92218;
}
	// end inline asm
	// begin inline asm
	{add.f16 %rs92236,%rs92212,%rs92233;
}
	// end inline asm
	// begin inline asm
	{mul.f16 %rs92239,%rs92218,%rs92224;
}
	// end inline asm
	// begin inline asm
	{add.f16 %rs92242,%rs92218,%rs92239;
}
	// end inline asm
	// begin inline asm
	{mul.f16 %rs92245,%rs92224,%rs92230;
}
	// end inline asm
	// begin inline asm
	{add.f16 %rs92248,%rs92224,%rs92245;
}
	// end inline asm
	// begin inline asm
	{mul.f16 %rs92251,%rs92230,%rs92236;
}
	// end inline asm
	// begin inline asm
	{add.f16 %rs92254,%rs92230,%rs92251;
}
	// end inline asm
	// begin inline asm
	{mul.f16 %rs92257,%rs92236,%rs92242;
}
	// end inline asm
	// begin inline asm
	{add.f16 %rs92260,%rs92236,%rs92257;
}
	// end inline asm
	// begin inline asm
	{mul.f16 %rs92263,%rs92242,%rs92248;
}
	// end inline asm
	// begin inline asm
	{add.f16 %rs92266,%rs92242,%rs92263;
}
	// end inline asm
	// begin inline asm
	{mul.f16 %rs92269,%rs92248,%rs92254;
}
	// end inline asm
	// begin inline asm
	{add.f16 %rs92272,%rs92248,%rs92269;
}
	// end inline asm
	// begin inline asm
	{mul.f16 %rs92275,%rs92254,%rs92260;
}
	// end inline asm
	// begin inline asm
	{add.f16 %rs92278,%rs92254,%rs92275;
}
	// end inline asm
	// begin inline asm
	{mul.f16 %rs92281,%rs92260,%rs92266;
}
	// end inline asm
	// begin inline asm
	{add.f16 %rs92284,%rs92260,%rs92281;
}
	// end inline asm
	// begin inline asm
	{mul.f16 %rs92287,%rs92266,%rs92272;
}
	// end inline asm
	// begin inline asm
	{add.f16 %rs92290,%rs92266,%rs92287;
}
	// end inline asm
	// begin inline asm
	{mul.f16 %rs92293,%rs92272,%rs92278;
}
	// end inline asm
	// begin inline asm
	{add.f16 %rs92296,%rs92272,%rs92293;
}
	// end inline asm
	// begin inline asm
	{mul.f16 %rs92299,%rs92278,%rs92284;
}
	// end inline asm
	// begin inline asm
	{add.f16 %rs92302,%rs92278,%rs92299;
}
	// end inline asm
	// begin inline asm
	{mul.f16 %rs92305,%rs92284,%rs92290;
}
	// end inline asm
	// begin inline asm
	{add.f16 %rs92308,%rs92284,%rs92305;
}
	// end inline asm
	// begin inline asm
	{mul.f16 %rs92311,%rs92290,%rs92296;
}
	// end inline asm
	// begin inline asm
	{add.f16 %rs92314,%rs92290,%rs92311;
}
	// end inline asm
	// begin inline asm
	{mul.f16 %rs92317,%rs92296,%rs92302;
}
	// end inline asm
	// begin inline asm
	{add.f16 %rs92320,%rs92296,%rs92317;
}
	// end inline asm
	// begin inline asm
	{mul.f16 %rs92323,%rs92302,%rs92308;
}
	// end inline asm
	// begin inline asm
	{add.f16 %rs92326,%rs92302,%rs92323;
}
	// end inline asm
	// begin inline asm
	{mul.f16 %rs92329,%rs92308,%rs92314;
}
	// end inline asm
	// begin inline asm
	{add.f16 %rs92332,%rs92308,%rs92329;
}
	// end inline asm
	// begin inline asm
	{mul.f16 %rs92335,%rs92314,%rs92320;
}
	// end inline asm
	// begin inline asm
	{add.f16 %rs92338,%rs92314,%rs92335;
}
	// end inline asm
	// begin inline asm
	{mul.f16 %rs92341,%rs92320,%rs92326;
}
	// end inline asm
	// begin inline asm
	{add.f16 %rs92344,%rs92320,%rs92341;
}
	// end inline asm
	// begin inline asm
	{mul.f16 %rs92347,%rs92326,%rs92332;
}
	// end inline asm
	// begin inline asm
	{add.f16 %rs92350,%rs92326,%rs92347;
}
	// end inline asm
	// begin inline asm
	{mul.f16 %rs92353,%rs92332,%rs92338;
}
	// end inline asm
	// begin inline asm
	{add.f16 %rs92356,%rs92332,%rs92353;
}
	// end inline asm
	// begin inline asm
	{mul.f16 %rs92359,%rs92338,%rs92344;
}
	// end inline asm
	// begin inline asm
	{add.f16 %rs92362,%rs92338,%rs92359;
}
	// end inline asm
	// begin inline asm
	{mul.f16 %rs92365,%rs92344,%rs92350;
}
	// end inline asm
	// begin inline asm
	{add.f16 %rs92368,%rs92344,%rs92365;
}
	// end inline asm
	// begin inline asm
	{mul.f16 %rs92371,%rs92350,%rs92356;
}
	// end inline asm
	// begin inline asm
	{add.f16 %rs92374,%rs92350,%rs92371;
}
	// end inline asm
	// begin inline asm
	{mul.f16 %rs92377,%rs92356,%rs92362;
}
	// end inline asm
	// begin inline asm
	{add.f16 %rs92380,%rs92356,%rs92377;
}
	// end inline asm
	// begin inline asm
	{mul.f16 %rs92383,%rs92362,%rs92368;
}
	// end inline asm
	// begin inline asm
	{add.f16 %rs92386,%rs92362,%rs92383;
}
	// end inline asm
	// begin inline asm
	{mul.f16 %rs92389,%rs92368,%rs92374;
}
	// end inline asm
	// begin inline asm
	{add.f16 %rs92392,%rs92368,%rs92389;
}
	// end inline asm
	// begin inline asm
	{mul.f16 %rs92395,%rs92374,%rs92380;
}
	// end inline asm
	// begin inline asm
	{add.f16 %rs92398,%rs92374,%rs92395;
}
	// end inline asm
	// begin inline asm
	{mul.f16 %rs92401,%rs92380,%rs92386;
}
	// end inline asm
	// begin inline asm
	{add.f16 %rs92404,%rs92380,%rs92401;
}
	// end inline asm
	// begin inline asm
	{mul.f16 %rs92407,%rs92386,%rs92392;
}
	// end inline asm
	// begin inline asm
	{add.f16 %rs92410,%rs92386,%rs92407;
}
	// end inline asm
	// begin inline asm
	{mul.f16 %rs92413,%rs92392,%rs92398;
}
	// end inline asm
	// begin inline asm
	{add.f16 %rs92416,%rs92392,%rs92413;
}
	// end inline asm
	// begin inline asm
	{mul.f16 %rs92419,%rs92398,%rs92404;
}
	// end inline asm
	// begin inline asm
	{add.f16 %rs92422,%rs92398,%rs92419;
}
	// end inline asm
	// begin inline asm
	{mul.f16 %rs92425,%rs92404,%rs92410;
}
	// end inline asm
	// begin inline asm
	{add.f16 %rs92428,%rs92404,%rs92425;
}
	// end inline asm
	// begin inline asm
	{mul.f16 %rs92431,%rs92410,%rs92416;
}
	// end inline asm
	// begin inline asm
	{add.f16 %rs92434,%rs92410,%rs92431;
}
	// end inline asm
	// begin inline asm
	{mul.f16 %rs92437,%rs92416,%rs92422;
}
	// end inline asm
	// begin inline asm
	{add.f16 %rs92440,%rs92416,%rs92437;
}
	// end inline asm
	// begin inline asm
	{mul.f16 %rs92443,%rs92422,%rs92428;
}
	// end inline asm
	// begin inline asm
	{add.f16 %rs92446,%rs92422,%rs92443;
}
	// end inline asm
	// begin inline asm
	{mul.f16 %rs92449,%rs92428,%rs92434;
}
	// end inline asm
	// begin inline asm
	{add.f16 %rs92452,%rs92428,%rs92449;
}
	// end inline asm
	// begin inline asm
	{mul.f16 %rs92455,%rs92434,%rs92440;
}
	// end inline asm
	// begin inline asm
	{add.f16 %rs92458,%rs92434,%rs92455;
}
	// end inline asm
	// begin inline asm
	{mul.f16 %rs92461,%rs92440,%rs92446;
}
	// end inline asm
	// begin inline asm
	{add.f16 %rs92464,%rs92440,%rs92461;
}
	// end inline asm
	// begin inline asm
	{mul.f16 %rs92467,%rs92446,%rs92452;
}
	// end inline asm
	// begin inline asm
	{add.f16 %rs92470,%rs92446,%rs92467;
}
	// end inline asm
	// begin inline asm
	{mul.f16 %rs92473,%rs92452,%rs92458;
}
	// end inline asm
	// begin inline asm
	{add.f16 %rs92476,%rs92452,%rs92473;
}
	// end inline asm
	// begin inline asm
	{mul.f16 %rs92479,%rs92458,%rs92464;
}
	// end inline asm
	// begin inline asm
	{add.f16 %rs92482,%rs92458,%rs92479;
}
	// end inline asm
	// begin inline asm
	{mul.f16 %rs92485,%rs92464,%rs92470;
}
	// end inline asm
	// begin inline asm
	{add.f16 %rs92488,%rs92464,%rs92485;
}
	// end inline asm
	// begin inline asm
	{mul.f16 %rs92491,%rs92470,%rs92476;
}
	// end inline asm
	// begin inline asm
	{add.f16 %rs92494,%rs92470,%rs92491;
}
	// end inline asm
	// begin inline asm
	{mul.f16 %rs92497,%rs92476,%rs92482;
}
	// end inline asm
	// begin inline asm
	{add.f16 %rs92500,%rs92476,%rs92497;
}
	// end inline asm
	// begin inline asm
	{mul.f16 %rs92503,%rs92482,%rs92488;
}
	// end inline asm
	// begin inline asm
	{add.f16 %rs92506,%rs92482,%rs92503;
}
	// end inline asm
	// begin inline asm
	{mul.f16 %rs92509,%rs92488,%rs92494;
}
	// end inline asm
	// begin inline asm
	{add.f16 %rs92512,%rs92488,%rs92509;
}
	// end inline asm
	// begin inline asm
	{mul.f16 %rs92515,%rs92494,%rs92500;
}
	// end inline asm
	// begin inline asm
	{add.f16 %rs92518,%rs92494,%rs92515;
}
	// end inline asm
	// begin inline asm
	{mul.f16 %rs92521,%rs92500,%rs92506;
}
	// end inline asm
	// begin inline asm
	{add.f16 %rs92524,%rs92500,%rs92521;
}
	// end inline asm
	// begin inline asm
	{mul.f16 %rs92527,%rs92506,%rs92512;
}
	// end inline asm
	// begin inline asm
	{add.f16 %rs92530,%rs92506,%rs92527;
}
	// end inline asm
	// begin inline asm
	{mul.f16 %rs92533,%rs92512,%rs92518;
}
	// end inline asm
	// begin inline asm
	{add.f16 %rs92536,%rs92512,%rs92533;
}
	// end inline asm
	// begin inline asm
	{mul.f16 %rs92539,%rs92518,%rs92524;
}
	// end inline asm
	// begin inline asm
	{add.f16 %rs92542,%rs92518,%rs92539;
}
	// end inline asm
	// begin inline asm
	{mul.f16 %rs92545,%rs92524,%rs92530;
}
	// end inline asm
	// begin inline asm
	{add.f16 %rs92548,%rs92524,%rs92545;
}
	// end inline asm
	// begin inline asm
	{mul.f16 %rs92551,%rs92530,%rs92536;
}
	// end inline asm
	// begin inline asm
	{add.f16 %rs92554,%rs92530,%rs92551;
}
	// end inline asm
	// begin inline asm
	{mul.f16 %rs92557,%rs92536,%rs92542;
}
	// end inline asm
	// begin inline asm
	{add.f16 %rs92560,%rs92536,%rs92557;
}
	// end inline asm
	// begin inline asm
	{mul.f16 %rs92563,%rs92542,%rs92548;
}
	// end inline asm
	// begin inline asm
	{add.f16 %rs92566,%rs92542,%rs92563;
}
	// end inline asm
	// begin inline asm
	{mul.f16 %rs92569,%rs92548,%rs92554;
}
	// end inline asm
	// begin inline asm
	{add.f16 %rs92572,%rs92548,%rs92569;
}
	// end inline asm
	// begin inline asm
	{mul.f16 %rs92575,%rs92554,%rs92560;
}
	// end inline asm
	// begin inline asm
	{add.f16 %rs92578,%rs92554,%rs92575;
}
	// end inline asm
	// begin inline asm
	{mul.f16 %rs92581,%rs92560,%rs92566;
}
	// end inline asm
	// begin inline asm
	{add.f16 %rs92584,%rs92560,%rs92581;
}
	// end inline asm
	// begin inline asm
	{mul.f16 %rs92587,%rs92566,%rs92572;
}
	// end inline asm
	// begin inline asm
	{add.f16 %rs92590,%rs92566,%rs92587;
}
	// end inline asm
	// begin inline asm
	{mul.f16 %rs92593,%rs92572,%rs92578;
}
	// end inline asm
	// begin inline asm
	{add.f16 %rs92596,%rs92572,%rs92593;
}
	// end inline asm
	// begin inline asm
	{mul.f16 %rs92599,%rs92578,%rs92584;
}
	// end inline asm
	// begin inline asm
	{add.f16 %rs92602,%rs92578,%rs92599;
}
	// end inline asm
	// begin inline asm
	{mul.f16 %rs92605,%rs92584,%rs92590;
}
	// end inline asm
	// begin inline asm
	{add.f16 %rs92608,%rs92584,%rs92605;
}
	// end inline asm
	// begin inline asm
	{mul.f16 %rs92611,%rs92590,%rs92596;
}
	// end inline asm
	// begin inline asm
	{add.f16 %rs92614,%rs92590,%rs92611;
}
	// end inline asm
	// begin inline asm
	{mul.f16 %rs92617,%rs92596,%rs92602;
}
	// end inline asm
	// begin inline asm
	{add.f16 %rs92620,%rs92596,%rs92617;
}
	// end inline asm
	// begin inline asm
	{mul.f16 %rs92623,%rs92602,%rs92608;
}
	// end inline asm
	// begin inline asm
	{add.f16 %rs92626,%rs92602,%rs92623;
}
	// end inline asm
	// begin inline asm
	{mul.f16 %rs92629,%rs92608,%rs92614;
}
	// end inline asm
	// begin inline asm
	{add.f16 %rs92632,%rs92608,%rs92629;
}
	// end inline asm
	// begin inline asm
	{mul.f16 %rs92635,%rs92614,%rs92620;
}
	// end inline asm
	// begin inline asm
	{add.f16 %rs92638,%rs92614,%rs92635;
}
	// end inline asm
	// begin inline asm
	{mul.f16 %rs92641,%rs92620,%rs92626;
}
	// end inline asm
	// begin inline asm
	{add.f16 %rs92644,%rs92620,%rs92641;
}
	// end inline asm
	// begin inline asm
	{mul.f16 %rs92647,%rs92626,%rs92632;
}
	// end inline asm
	// begin inline asm
	{add.f16 %rs92650,%rs92626,%rs92647;
}
	// end inline asm
	// begin inline asm
	{mul.f16 %rs92653,%rs92632,%rs92638;
}
	// end inline asm
	// begin inline asm
	{add.f16 %rs92656,%rs92632,%rs92653;
}
	// end inline asm
	// begin inline asm
	{mul.f16 %rs92659,%rs92638,%rs92644;
}
	// end inline asm
	// begin inline asm
	{add.f16 %rs92662,%rs92638,%rs92659;
}
	// end inline asm
	// begin inline asm
	{mul.f16 %rs92665,%rs92644,%rs92650;
}
	// end inline asm
	// begin inline asm
	{add.f16 %rs92668,%rs92644,%rs92665;
}
	// end inline asm
	// begin inline asm
	{mul.f16 %rs92671,%rs92650,%rs92656;
}
	// end inline asm
	// begin inline asm
	{add.f16 %rs92674,%rs92650,%rs92671;
}
	// end inline asm
	// begin inline asm
	{mul.f16 %rs92677,%rs92656,%rs92662;
}
	// end inline asm
	// begin inline asm
	{add.f16 %rs92680,%rs92656,%rs92677;
}
	// end inline asm
	// begin inline asm
	{mul.f16 %rs92683,%rs92662,%rs92668;
}
	// end inline asm
	// begin inline asm
	{add.f16 %rs92686,%rs92662,%rs92683;
}
	// end inline asm
	// begin inline asm
	{mul.f16 %rs92689,%rs92668,%rs92674;
}
	// end inline asm
	// begin inline asm
	{add.f16 %rs92692,%rs92668,%rs92689;
}
	// end inline asm
	// begin inline asm
	{mul.f16 %rs92695,%rs92674,%rs92680;
}
	// end inline asm
	// begin inline asm
	{add.f16 %rs92698,%rs92674,%rs92695;
}
	// end inline asm
	// begin inline asm
	{mul.f16 %rs92701,%rs92680,%rs92686;
}
	// end inline asm
	// begin inline asm
	{add.f16 %rs92704,%rs92680,%rs92701;
}
	// end inline asm
	// begin inline asm
	{mul.f16 %rs92707,%rs92686,%rs92692;
}
	// end inline asm
	// begin inline asm
	{add.f16 %rs92710,%rs92686,%rs92707;
}
	// end inline asm
	// begin inline asm
	{mul.f16 %rs92713,%rs92692,%rs92698;
}
	// end inline asm
	// begin inline asm
	{add.f16 %rs92716,%rs92692,%rs92713;
}
	// end inline asm
	// begin inline asm
	{mul.f16 %rs92719,%rs92698,%rs92704;
}
	// end inline asm
	// begin inline asm
	{add.f16 %rs92722,%rs92698,%rs92719;
}
	// end inline asm
	// begin inline asm
	{mul.f16 %rs92725,%rs92704,%rs92710;
}
	// end inline asm
	// begin inline asm
	{add.f16 %rs92728,%rs92704,%rs92725;
}
	// end inline asm
	// begin inline asm
	{mul.f16 %rs92731,%rs92710,%rs92716;
}
	// end inline asm
	// begin inline asm
	{add.f16 %rs92734,%rs92710,%rs92731;
}
	// end inline asm
	// begin inline asm
	{mul.f16 %rs92737,%rs92716,%rs92722;
}
	// end inline asm
	// begin inline asm
	{add.f16 %rs92740,%rs92716,%rs92737;
}
	// end inline asm
	// begin inline asm
	{mul.f16 %rs92743,%rs92722,%rs92728;
}
	// end inline asm
	// begin inline asm
	{add.f16 %rs92746,%rs92722,%rs92743;
}
	// end inline asm
	// begin inline asm
	{mul.f16 %rs92749,%rs92728,%rs92734;
}
	// end inline asm
	// begin inline asm
	{add.f16 %rs92752,%rs92728,%rs92749;
}
	// end inline asm
	// begin inline asm
	{mul.f16 %rs92755,%rs92734,%rs92740;
}
	// end inline asm
	// begin inline asm
	{add.f16 %rs92758,%rs92734,%rs92755;
}
	// end inline asm
	// begin inline asm
	{mul.f16 %rs92761,%rs92740,%rs92746;
}
	// end inline asm
	// begin inline asm
	{add.f16 %rs92764,%rs92740,%rs92761;
}
	// end inline asm
	// begin inline asm
	{mul.f16 %rs92767,%rs92746,%rs92752;
}
	// end inline asm
	// begin inline asm
	{add.f16 %rs92770,%rs92746,%rs92767;
}
	// end inline asm
	// begin inline asm
	{mul.f16 %rs92773,%rs92752,%rs92758;
}
	// end inline asm
	// begin inline asm
	{add.f16 %rs92776,%rs92752,%rs92773;
}
	// end inline asm
	// begin inline asm
	{mul.f16 %rs92779,%rs92758,%rs92764;
}
	// end inline asm
	// begin inline asm
	{add.f16 %rs92782,%rs92758,%rs92779;
}
	// end inline asm
	// begin inline asm
	{mul.f16 %rs92785,%rs92764,%rs92770;
}
	// end inline asm
	// begin inline asm
	{add.f16 %rs92788,%rs92764,%rs92785;
}
	// end inline asm
	// begin inline asm
	{mul.f16 %rs92791,%rs92770,%rs92776;
}
	// end inline asm
	// begin inline asm
	{add.f16 %rs92794,%rs92770,%rs92791;
}
	// end inline asm
	// begin inline asm
	{mul.f16 %rs92797,%rs92776,%rs92782;
}
	// end inline asm
	// begin inline asm
	{add.f16 %rs92800,%rs92776,%rs92797;
}
	// end inline asm
	// begin inline asm
	{mul.f16 %rs92803,%rs92782,%rs92788;
}
	// end inline asm
	// begin inline asm
	{add.f16 %rs92806,%rs92782,%rs92803;
}
	// end inline asm
	// begin inline asm
	{mul.f16 %rs92809,%rs92788,%rs92794;
}
	// end inline asm
	// begin inline asm
	{add.f16 %rs92812,%rs92788,%rs92809;
}
	// end inline asm
	// begin inline asm
	{mul.f16 %rs92815,%rs92794,%rs92800;
}
	// end inline asm
	// begin inline asm
	{add.f16 %rs92818,%rs92794,%rs92815;
}
	// end inline asm
	// begin inline asm
	{mul.f16 %rs92821,%rs92800,%rs92806;
}
	// end inline asm
	// begin inline asm
	{add.f16 %rs92824,%rs92800,%rs92821;
}
	// end inline asm
	// begin inline asm
	{mul.f16 %rs92827,%rs92806,%rs92812;
}
	// end inline asm
	// begin inline asm
	{add.f16 %rs92830,%rs92806,%rs92827;
}
	// end inline asm
	// begin inline asm
	{mul.f16 %rs92833,%rs92812,%rs92818;
}
	// end inline asm
	// begin inline asm
	{add.f16 %rs92836,%rs92812,%rs92833;
}
	// end inline asm
	// begin inline asm
	{mul.f16 %rs92839,%rs92818,%rs92824;
}
	// end inline asm
	// begin inline asm
	{add.f16 %rs92842,%rs92818,%rs92839;
}
	// end inline asm
	// begin inline asm
	{mul.f16 %rs92845,%rs92824,%rs92830;
}
	// end inline asm
	// begin inline asm
	{add.f16 %rs92848,%rs92824,%rs92845;
}
	// end inline asm
	// begin inline asm
	{mul.f16 %rs92851,%rs92830,%rs92836;
}
	// end inline asm
	// begin inline asm
	{add.f16 %rs92854,%rs92830,%rs92851;
}
	// end inline asm
	// begin inline asm
	{mul.f16 %rs92857,%rs92836,%rs92842;
}
	// end inline asm
	// begin inline asm
	{add.f16 %rs92860,%rs92836,%rs92857;
}
	// end inline asm
	// begin inline asm
	{mul.f16 %rs92863,%rs92842,%rs92848;
}
	// end inline asm
	// begin inline asm
	{add.f16 %rs92866,%rs92842,%rs92863;
}
	// end inline asm
	// begin inline asm
	{mul.f16 %rs92869,%rs92848,%rs92854;
}
	// end inline asm
	// begin inline asm
	{add.f16 %rs92872,%rs92848,%rs92869;
}
	// end inline asm
	// begin inline asm
	{mul.f16 %rs92875,%rs92854,%rs92860;
}
	// end inline asm
	// begin inline asm
	{add.f16 %rs92878,%rs92854,%rs92875;
}
	// end inline asm
	// begin inline asm
	{mul.f16 %rs92881,%rs92860,%rs92866;
}
	// end inline asm
	// begin inline asm
	{add.f16 %rs92884,%rs92860,%rs92881;
}
	// end inline asm
	// begin inline asm
	{mul.f16 %rs92887,%rs92866,%rs92872;
}
	// end inline asm
	// begin inline asm
	{add.f16 %rs92890,%rs92866,%rs92887;
}
	// end inline asm
	// begin inline asm
	{mul.f16 %rs92893,%rs92872,%rs92878;
}
	// end inline asm
	// begin inline asm
	{add.f16 %rs92896,%rs92872,%rs92893;
}
	// end inline asm
	// begin inline asm
	{mul.f16 %rs92899,%rs92878,%rs92884;
}
	// end inline asm
	// begin inline asm
	{add.f16 %rs92902,%rs92878,%rs92899;
}
	// end inline asm
	// begin inline asm
	{mul.f16 %rs92905,%rs92884,%rs92890;
}
	// end inline asm
	// begin inline asm
	{add.f16 %rs92908,%rs92884,%rs92905;
}
	// end inline asm
	// begin inline asm
	{mul.f16 %rs92911,%rs92890,%rs92896;
}
	// end inline asm
	// begin inline asm
	{add.f16 %rs92914,%rs92890,%rs92911;
}
	// end inline asm
	// begin inline asm
	{mul.f16 %rs92917,%rs92896,%rs92902;
}
	// end inline asm
	// begin inline asm
	{add.f16 %rs92920,%rs92896,%rs92917;
}
	// end inline asm
	// begin inline asm
	{mul.f16 %rs92923,%rs92902,%rs92908;
}
	// end inline asm
	// begin inline asm
	{add.f16 %rs92926,%rs92902,%rs92923;
}
	// end inline asm
	// begin inline asm
	{mul.f16 %rs92929,%rs92908,%rs92914;
}
	// end inline asm
	// begin inline asm
	{add.f16 %rs92932,%rs92908,%rs92929;
}
	// end inline asm
	// begin inline asm
	{mul.f16 %rs92935,%rs92914,%rs92920;
}
	// end inline asm
	// begin inline asm
	{add.f16 %rs92938,%rs92914,%rs92935;
}
	// end inline asm
	// begin inline asm
	{mul.f16 %rs92941,%rs92920,%rs92926;
}
	// end inline asm
	// begin inline asm
	{add.f16 %rs92944,%rs92920,%rs92941;
}
	// end inline asm
	// begin inline asm
	{mul.f16 %rs92947,%rs92926,%rs92932;
}
	// end inline asm
	// begin inline asm
	{add.f16 %rs92950,%rs92926,%rs92947;
}
	// end inline asm
	// begin inline asm
	{mul.f16 %rs92953,%rs92932,%rs92938;
}
	// end inline asm
	// begin inline asm
	{add.f16 %rs92956,%rs92932,%rs92953;
}
	// end inline asm
	// begin inline asm
	{mul.f16 %rs92959,%rs92938,%rs92944;
}
	// end inline asm
	// begin inline asm
	{add.f16 %rs92962,%rs92938,%rs92959;
}
	// end inline asm
	// begin inline asm
	{mul.f16 %rs92965,%rs92944,%rs92950;
}
	// end inline asm
	// begin inline asm
	{add.f16 %rs92968,%rs92944,%rs92965;
}
	// end inline asm
	// begin inline asm
	{mul.f16 %rs92971,%rs92950,%rs92956;
}
	// end inline asm
	// begin inline asm
	{add.f16 %rs92974,%rs92950,%rs92971;
}
	// end inline asm
	// begin inline asm
	{mul.f16 %rs92977,%rs92956,%rs92962;
}
	// end inline asm
	// begin inline asm
	{add.f16 %rs92980,%rs92956,%rs92977;
}
	// end inline asm
	// begin inline asm
	{mul.f16 %rs92983,%rs92962,%rs92968;
}
	// end inline asm
	// begin inline asm
	{add.f16 %rs92986,%rs92962,%rs92983;
}
	// end inline asm
	// begin inline asm
	{mul.f16 %rs92989,%rs92968,%rs92974;
}
	// end inline asm
	// begin inline asm
	{add.f16 %rs92992,%rs92968,%rs92989;
}
	// end inline asm
	// begin inline asm
	{mul.f16 %rs92995,%rs92974,%rs92980;
}
	// end inline asm
	// begin inline asm
	{add.f16 %rs92998,%rs92974,%rs92995;
}
	// end inline asm
	// begin inline asm
	{mul.f16 %rs93001,%rs92980,%rs92986;
}
	// end inline asm
	// begin inline asm
	{add.f16 %rs93004,%rs92980,%rs93001;
}
	// end inline asm
	// begin inline asm
	{mul.f16 %rs93007,%rs92986,%rs92992;
}
	// end inline asm
	// begin inline asm
	{add.f16 %rs93010,%rs92986,%rs93007;
}
	// end inline asm
	// begin inline asm
	{mul.f16 %rs93013,%rs92992,%rs92998;
}
	// end inline asm
	// begin inline asm
	{add.f16 %rs93016,%rs92992,%rs93013;
}
	// end inline asm
	// begin inline asm
	{mul.f16 %rs93019,%rs92998,%rs93004;
}
	// end inline asm
	// begin inline asm
	{add.f16 %rs93022,%rs92998,%rs93019;
}
	// end inline asm
	// begin inline asm
	{mul.f16 %rs93025,%rs93004,%rs93010;
}
	// end inline asm
	// begin inline asm
	{add.f16 %rs93028,%rs93004,%rs93025;
}
	// end inline asm
	// begin inline asm
	{mul.f16 %rs93031,%rs93010,%rs93016;
}
	// end inline asm
	// begin inline asm
	{add.f16 %rs93034,%rs93010,%rs93031;
}
	// end inline asm
	// begin inline asm
	{mul.f16 %rs93037,%rs93016,%rs93022;
}
	// end inline asm
	// begin inline asm
	{add.f16 %rs93040,%rs93016,%rs93037;
}
	// end inline asm
	// begin inline asm
	{mul.f16 %rs93043,%rs93022,%rs93028;
}
	// end inline asm
	// begin inline asm
	{add.f16 %rs93046,%rs93022,%rs93043;
}
	// end inline asm
	// begin inline asm
	{mul.f16 %rs93049,%rs93028,%rs93034;
}
	// end inline asm
	// begin inline asm
	{add.f16 %rs93052,%rs93028,%rs93049;
}
	// end inline asm
	// begin inline asm
	{mul.f16 %rs93055,%rs93034,%rs93040;
}
	// end inline asm
	// begin inline asm
	{add.f16 %rs93058,%rs93034,%rs93055;
}
	// end inline asm
	// begin inline asm
	{mul.f16 %rs93061,%rs93040,%rs93046;
}
	// end inline asm
	// begin inline asm
	{add.f16 %rs93064,%rs93040,%rs93061;
}
	// end inline asm
	// begin inline asm
	{mul.f16 %rs93067,%rs93046,%rs93052;
}
	// end inline asm
	// begin inline asm
	{add.f16 %rs93070,%rs93046,%rs93067;
}
	// end inline asm
	// begin inline asm
	{mul.f16 %rs93073,%rs93052,%rs93058;
}
	// end inline asm
	// begin inline asm
	{add.f16 %rs93076,%rs93052,%rs93073;
}
	// end inline asm
	// begin inline asm
	{mul.f16 %rs93079,%rs93058,%rs93064;
}
	// end inline asm
	// begin inline asm
	{add.f16 %rs93082,%rs93058,%rs93079;
}
	// end inline asm
	// begin inline asm
	{mul.f16 %rs93085,%rs93064,%rs93070;
}
	// end inline asm
	// begin inline asm
	{add.f16 %rs93088,%rs93064,%rs93085;
}
	// end inline asm
	// begin inline asm
	{mul.f16 %rs93091,%rs93070,%rs93076;
}
	// end inline asm
	// begin inline asm
	{add.f16 %rs93094,%rs93070,%rs93091;
}
	// end inline asm
	// begin inline asm
	{mul.f16 %rs93097,%rs93076,%rs93082;
}
	// end inline asm
	// begin inline asm
	{add.f16 %rs93100,%rs93076,%rs93097;
}
	// end inline asm
	// begin inline asm
	{mul.f16 %rs93103,%rs93082,%rs93088;
}
	// end inline asm
	// begin inline asm
	{add.f16 %rs93106,%rs93082,%rs93103;
}
	// end inline asm
	// begin inline asm
	{mul.f16 %rs93109,%rs93088,%rs93094;
}
	// end inline asm
	// begin inline asm
	{add.f16 %rs93112,%rs93088,%rs93109;
}
	// end inline asm
	// begin inline asm
	{mul.f16 %rs93115,%rs93094,%rs93100;
}
	// end inline asm
	// begin inline asm
	{add.f16 %rs93118,%rs93094,%rs93115;
}
	// end inline asm
	// begin inline asm
	{mul.f16 %rs93121,%rs93100,%rs93106;
}
	// end inline asm
	// begin inline asm
	{add.f16 %rs93124,%rs93100,%rs93121;
}
	// end inline asm
	// begin inline asm
	{mul.f16 %rs93127,%rs93106,%rs93112;
}
	// end inline asm
	// begin inline asm
	{add.f16 %rs93130,%rs93106,%rs93127;
}
	// end inline asm
	// begin inline asm
	{mul.f16 %rs93133,%rs93112,%rs93118;
}
	// end inline asm
	// begin inline asm
	{add.f16 %rs93136,%rs93112,%rs93133;
}
	// end inline asm
	// begin inline asm
	{mul.f16 %rs93139,%rs93118,%rs93124;
}
	// end inline asm
	// begin inline asm
	{add.f16 %rs93142,%rs93118,%rs93139;
}
	// end inline asm
	// begin inline asm
	{mul.f16 %rs93145,%rs93124,%rs93130;
}
	// end inline asm
	// begin inline asm
	{add.f16 %rs93148,%rs93124,%rs93145;
}
	// end inline asm
	// begin inline asm
	{mul.f16 %rs93151,%rs93130,%rs93136;
}
	// end inline asm
	// begin inline asm
	{add.f16 %rs93154,%rs93130,%rs93151;
}
	// end inline asm
	// begin inline asm
	{mul.f16 %rs93157,%rs93136,%rs93142;
}
	// end inline asm
	// begin inline asm
	{add.f16 %rs93160,%rs93136,%rs93157;
}
	// end inline asm
	// begin inline asm
	{mul.f16 %rs93163,%rs93142,%rs93148;
}
	// end inline asm
	// begin inline asm
	{add.f16 %rs93166,%rs93142,%rs93163;
}
	// end inline asm
	// begin inline asm
	{mul.f16 %rs93169,%rs93148,%rs93154;
}
	// end inline asm
	// begin inline asm
	{add.f16 %rs93172,%rs93148,%rs93169;
}
	// end inline asm
	// begin inline asm
	{mul.f16 %rs93175,%rs93154,%rs93160;
}
	// end inline asm
	// begin inline asm
	{add.f16 %rs93178,%rs93154,%rs93175;
}
	// end inline asm
	// begin inline asm
	{mul.f16 %rs93181,%rs93160,%rs93166;
}
	// end inline asm
	// begin inline asm
	{add.f16 %rs93184,%rs93160,%rs93181;
}
	// end inline asm
	// begin inline asm
	{mul.f16 %rs93187,%rs93166,%rs93172;
}
	// end inline asm
	// begin inline asm
	{add.f16 %rs93190,%rs93166,%rs93187;
}
	// end inline asm
	// begin inline asm
	{mul.f16 %rs93193,%rs93172,%rs93178;
}
	// end inline asm
	// begin inline asm
	{add.f16 %rs93196,%rs93172,%rs93193;
}
	// end inline asm
	// begin inline asm
	{mul.f16 %rs93199,%rs93178,%rs93184;
}
	// end inline asm
	// begin inline asm
	{add.f16 %rs93202,%rs93178,%rs93199;
}
	// end inline asm
	// begin inline asm
	{mul.f16 %rs93205,%rs93184,%rs93190;
}
	// end inline asm
	// begin inline asm
	{add.f16 %rs93208,%rs93184,%rs93205;
}
	// end inline asm
	// begin inline asm
	{mul.f16 %rs93211,%rs93190,%rs93196;
}
	// end inline asm
	// begin inline asm
	{add.f16 %rs93214,%rs93190,%rs93211;
}
	// end inline asm
	// begin inline asm
	{mul.f16 %rs93217,%rs93196,%rs93202;
}
	// end inline asm
	// begin inline asm
	{add.f16 %rs93220,%rs93196,%rs93217;
}
	// end inline asm
	// begin inline asm
	{mul.f16 %rs93223,%rs93202,%rs93208;
}
	// end inline asm
	// begin inline asm
	{add.f16 %rs93226,%rs93202,%rs93223;
}
	// end inline asm
	// begin inline asm
	{mul.f16 %rs93229,%rs93208,%rs93214;
}
	// end inline asm
	// begin inline asm
	{add.f16 %rs93232,%rs93208,%rs93229;
}
	// end inline asm
	// begin inline asm
	{mul.f16 %rs93235,%rs93214,%rs93220;
}
	// end inline asm
	// begin inline asm
	{add.f16 %rs93238,%rs93214,%rs93235;
}
	// end inline asm
	// begin inline asm
	{mul.f16 %rs93241,%rs93220,%rs93226;
}
	// end inline asm
	// begin inline asm
	{add.f16 %rs93244,%rs93220,%rs93241;
}
	// end inline asm
	// begin inline asm
	{mul.f16 %rs93247,%rs93226,%rs93232;
}
	// end inline asm
	// begin inline asm
	{add.f16 %rs93250,%rs93226,%rs93247;
}
	// end inline asm
	// begin inline asm
	{mul.f16 %rs93253,%rs93232,%rs93238;
}
	// end inline asm
	// begin inline asm
	{add.f16 %rs93256,%rs93232,%rs93253;
}
	// end inline asm
	// begin inline asm
	{mul.f16 %rs93259,%rs93238,%rs93244;
}
	// end inline asm
	// begin inline asm
	{add.f16 %rs93262,%rs93238,%rs93259;
}
	// end inline asm
	// begin inline asm
	{mul.f16 %rs93265,%rs93244,%rs93250;
}
	// end inline asm
	// begin inline asm
	{add.f16 %rs93268,%rs93244,%rs93265;
}
	// end inline asm
	// begin inline asm
	{mul.f16 %rs93271,%rs93250,%rs93256;
}
	// end inline asm
	// begin inline asm
	{add.f16 %rs93274,%rs93250,%rs93271;
}
	// end inline asm
	// begin inline asm
	{mul.f16 %rs93277,%rs93256,%rs93262;
}
	// end inline asm
	// begin inline asm
	{add.f16 %rs93280,%rs93256,%rs93277;
}
	// end inline asm
	// begin inline asm
	{mul.f16 %rs93283,%rs93262,%rs93268;
}
	// end inline asm
	// begin inline asm
	{add.f16 %rs93286,%rs93262,%rs93283;
}
	// end inline asm
	// begin inline asm
	{mul.f16 %rs93289,%rs93268,%rs93274;
}
	// end inline asm
	// begin inline asm
	{add.f16 %rs93292,%rs93268,%rs93289;
}
	// end inline asm
	// begin inline asm
	{mul.f16 %rs93295,%rs93274,%rs93280;
}
	// end inline asm
	// begin inline asm
	{add.f16 %rs93298,%rs93274,%rs93295;
}
	// end inline asm
	// begin inline asm
	{mul.f16 %rs93301,%rs93280,%rs93286;
}
	// end inline asm
	// begin inline asm
	{add.f16 %rs93304,%rs93280,%rs93301;
}
	// end inline asm
	// begin inline asm
	{mul.f16 %rs93307,%rs93286,%rs93292;
}
	// end inline asm
	// begin inline asm
	{add.f16 %rs93310,%rs93286,%rs93307;
}
	// end inline asm
	// begin inline asm
	{mul.f16 %rs93313,%rs93292,%rs93298;
}
	// end inline asm
	// begin inline asm
	{add.f16 %rs93316,%rs93292,%rs93313;
}
	// end inline asm
	// begin inline asm
	{mul.f16 %rs93319,%rs93298,%rs93304;
}
	// end inline asm
	// begin inline asm
	{add.f16 %rs93322,%rs93298,%rs93319;
}
	// end inline asm
	// begin inline asm
	{mul.f16 %rs93325,%rs93304,%rs93310;
}
	// end inline asm
	// begin inline asm
	{add.f16 %rs93328,%rs93304,%rs93325;
}
	// end inline asm
	// begin inline asm
	{mul.f16 %rs93331,%rs93310,%rs93316;
}
	// end inline asm
	// begin inline asm
	{add.f16 %rs93334,%rs93310,%rs93331;
}
	// end inline asm
	// begin inline asm
	{mul.f16 %rs93337,%rs93316,%rs93322;
}
	// end inline asm
	// begin inline asm
	{add.f16 %rs93340,%rs93316,%rs93337;
}
	// end inline asm
	// begin inline asm
	{mul.f16 %rs93343,%rs93322,%rs93328;
}
	// end inline asm
	// begin inline asm
	{add.f16 %rs93346,%rs93322,%rs93343;
}
	// end inline asm
	// begin inline asm
	{mul.f16 %rs93349,%rs93328,%rs93334;
}
	// end inline asm
	// begin inline asm
	{add.f16 %rs93352,%rs93328,%rs93349;
}
	// end inline asm
	// begin inline asm
	{mul.f16 %rs93355,%rs93334,%rs93340;
}
	// end inline asm
	// begin inline asm
	{add.f16 %rs93358,%rs93334,%rs93355;
}
	// end inline asm
	// begin inline asm
	{mul.f16 %rs93361,%rs93340,%rs93346;
}
	// end inline asm
	// begin inline asm
	{add.f16 %rs93364,%rs93340,%rs93361;
}
	// end inline asm
	// begin inline asm
	{mul.f16 %rs93367,%rs93346,%rs93352;
}
	// end inline asm
	// begin inline asm
	{add.f16 %rs93370,%rs93346,%rs93367;
}
	// end inline asm
	// begin inline asm
	{mul.f16 %rs93373,%rs93352,%rs93358;
}
	// end inline asm
	// begin inline asm
	{add.f16 %rs93376,%rs93352,%rs93373;
}
	// end inline asm
	// begin inline asm
	{mul.f16 %rs93379,%rs93358,%rs93364;
}
	// end inline asm
	// begin inline asm
	{add.f16 %rs93382,%rs93358,%rs93379;
}
	// end inline asm
	// begin inline asm
	{mul.f16 %rs93385,%rs93364,%rs93370;
}
	// end inline asm
	// begin inline asm
	{add.f16 %rs93388,%rs93364,%rs93385;
}
	// end inline asm
	// begin inline asm
	{mul.f16 %rs93391,%rs93370,%rs93376;
}
	// end inline asm
	// begin inline asm
	{add.f16 %rs93394,%rs93370,%rs93391;
}
	// end inline asm
	// begin inline asm
	{mul.f16 %rs93397,%rs93376,%rs93382;
}
	// end inline asm
	// begin inline asm
	{add.f16 %rs93400,%rs93376,%rs93397;
}
	// end inline asm
	// begin inline asm
	{mul.f16 %rs93403,%rs93382,%rs93388;
}
	// end inline asm
	// begin inline asm
	{add.f16 %rs93406,%rs93382,%rs93403;
}
	// end inline asm
	// begin inline asm
	{mul.f16 %rs93409,%rs93388,%rs93394;
}
	// end inline asm
	// begin inline asm
	{add.f16 %rs93412,%rs93388,%rs93409;
}
	// end inline asm
	// begin inline asm
	{mul.f16 %rs93415,%rs93394,%rs93400;
}
	// end inline asm
	// begin inline asm
	{add.f16 %rs93418,%rs93394,%rs93415;
}
	// end inline asm
	// begin inline asm
	{mul.f16 %rs93421,%rs93400,%rs93406;
}
	// end inline asm
	// begin inline asm
	{add.f16 %rs93424,%rs93400,%rs93421;
}
	// end inline asm
	// begin inline asm
	{mul.f16 %rs93427,%rs93406,%rs93412;
}
	// end inline asm
	// begin inline asm
	{add.f16 %rs93430,%rs93406,%rs93427;
}
	// end inline asm
	// begin inline asm
	{mul.f16 %rs93433,%rs93412,%rs93418;
}
	// end inline asm
	// begin inline asm
	{add.f16 %rs93436,%rs93412,%rs93433;
}
	// end inline asm
	// begin inline asm
	{mul.f16 %rs93439,%rs93418,%rs93424;
}
	// end inline asm
	// begin inline asm
	{add.f16 %rs93442,%rs93418,%rs93439;
}
	// end inline asm
	// begin inline asm
	{mul.f16 %rs93445,%rs93424,%rs93430;
}
	// end inline asm
	// begin inline asm
	{add.f16 %rs93448,%rs93424,%rs93445;
}
	// end inline asm
	// begin inline asm
	{mul.f16 %rs93451,%rs93430,%rs93436;
}
	// end inline asm
	// begin inline asm
	{add.f16 %rs93454,%rs93430,%rs93451;
}
	// end inline asm
	// begin inline asm
	{mul.f16 %rs93457,%rs93436,%rs93442;
}
	// end inline asm
	// begin inline asm
	{add.f16 %rs93460,%rs93436,%rs93457;
}
	// end inline asm
	// begin inline asm
	{mul.f16 %rs93463,%rs93442,%rs93448;
}
	// end inline asm
	// begin inline asm
	{add.f16 %rs93466,%rs93442,%rs93463;
}
	// end inline asm
	// begin inline asm
	{mul.f16 %rs93469,%rs93448,%rs93454;
}
	// end inline asm
	// begin inline asm
	{add.f16 %rs93472,%rs93448,%rs93469;
}
	// end inline asm
	// begin inline asm
	{mul.f16 %rs93475,%rs93454,%rs93460;
}
	// end inline asm
	// begin inline asm
	{add.f16 %rs93478,%rs93454,%rs93475;
}
	// end inline asm
	// begin inline asm
	{mul.f16 %rs93481,%rs93460,%rs93466;
}
	// end inline asm
	// begin inline asm
	{add.f16 %rs93484,%rs93460,%rs93481;
}
	// end inline asm
	// begin inline asm
	{mul.f16 %rs93487,%rs93466,%rs93472;
}
	// end inline asm
	// begin inline asm
	{add.f16 %rs93490,%rs93466,%rs93487;
}
	// end inline asm
	// begin inline asm
	{mul.f16 %rs93493,%rs93472,%rs93478;
}
	// end inline asm
	// begin inline asm
	{add.f16 %rs93496,%rs93472,%rs93493;
}
	// end inline asm
	// begin inline asm
	{mul.f16 %rs93499,%rs93478,%rs93484;
}
	// end inline asm
	// begin inline asm
	{add.f16 %rs93502,%rs93478,%rs93499;
}
	// end inline asm
	// begin inline asm
	{mul.f16 %rs93505,%rs93484,%rs93490;
}
	// end inline asm
	// begin inline asm
	{add.f16 %rs93508,%rs93484,%rs93505;
}
	// end inline asm
	// begin inline asm
	{mul.f16 %rs93511,%rs93490,%rs93496;
}
	// end inline asm
	// begin inline asm
	{add.f16 %rs93514,%rs93490,%rs93511;
}
	// end inline asm
	// begin inline asm
	{mul.f16 %rs93517,%rs93496,%rs93502;
}
	// end inline asm
	// begin inline asm
	{add.f16 %rs93520,%rs93496,%rs93517;
}
	// end inline asm
	// begin inline asm
	{mul.f16 %rs93523,%rs93502,%rs93508;
}
	// end inline asm
	// begin inline asm
	{add.f16 %rs93526,%rs93502,%rs93523;
}
	// end inline asm
	// begin inline asm
	{mul.f16 %rs93529,%rs93508,%rs93514;
}
	// end inline asm
	// begin inline asm
	{add.f16 %rs93532,%rs93508,%rs93529;
}
	// end inline asm
	// begin inline asm
	{mul.f16 %rs93535,%rs93514,%rs93520;
}
	// end inline asm
	// begin inline asm
	{add.f16 %rs93538,%rs93514,%rs93535;
}
	// end inline asm
	// begin inline asm
	{mul.f16 %rs93541,%rs93520,%rs93526;
}
	// end inline asm
	// begin inline asm
	{add.f16 %rs93544,%rs93520,%rs93541;
}
	// end inline asm
	// begin inline asm
	{mul.f16 %rs93547,%rs93526,%rs93532;
}
	// end inline asm
	// begin inline asm
	{add.f16 %rs93550,%rs93526,%rs93547;
}
	// end inline asm
	// begin inline asm
	{mul.f16 %rs93553,%rs93532,%rs93538;
}
	// end inline asm
	// begin inline asm
	{add.f16 %rs93556,%rs93532,%rs93553;
}
	// end inline asm
	// begin inline asm
	{mul.f16 %rs93559,%rs93538,%rs93544;
}
	// end inline asm
	// begin inline asm
	{add.f16 %rs93562,%rs93538,%rs93559;
}
	// end inline asm
	// begin inline asm
	{mul.f16 %rs93565,%rs93544,%rs93550;
}
	// end inline asm
	// begin inline asm
	{add.f16 %rs93568,%rs93544,%rs93565;
}
	// end inline asm
	// begin inline asm
	{mul.f16 %rs93571,%rs93550,%rs93556;
}
	// end inline asm
	// begin inline asm
	{add.f16 %rs93574,%rs93550,%rs93571;
}
	// end inline asm
	// begin inline asm
	{mul.f16 %rs93577,%rs93556,%rs93562;
}
	// end inline asm
	// begin inline asm
	{add.f16 %rs93580,%rs93556,%rs93577;
}
	// end inline asm
	// begin inline asm
	{mul.f16 %rs93583,%rs93562,%rs93568;
}
	// end inline asm
	// begin inline asm
	{add.f16 %rs93586,%rs93562,%rs93583;
}
	// end inline asm
	// begin inline asm
	{mul.f16 %rs93589,%rs93568,%rs93574;
}
	// end inline asm
	// begin inline asm
	{add.f16 %rs93592,%rs93568,%rs93589;
}
	// end inline asm
	// begin inline asm
	{mul.f16 %rs93595,%rs93574,%rs93580;
}
	// end inline asm
	// begin inline asm
	{add.f16 %rs93598,%rs93574,%rs93595;
}
	// end inline asm
	// begin inline asm
	{mul.f16 %rs93601,%rs93580,%rs93586;
}
	// end inline asm
	// begin inline asm
	{add.f16 %rs93604,%rs93580,%rs93601;
}
	// end inline asm
	// begin inline asm
	{mul.f16 %rs93607,%rs93586,%rs93592;
}
	// end inline asm
	// begin inline asm
	{add.f16 %rs93610,%rs93586,%rs93607;
}
	// end inline asm
	// begin inline asm
	{mul.f16 %rs93613,%rs93592,%rs93598;
}
	// end inline asm
	// begin inline asm
	{add.f16 %rs93616,%rs93592,%rs93613;
}
	// end inline asm
	// begin inline asm
	{mul.f16 %rs93619,%rs93598,%rs93604;
}
	// end inline asm
	// begin inline asm
	{add.f16 %rs93622,%rs93598,%rs93619;
}
	// end inline asm
	// begin inline asm
	{mul.f16 %rs93625,%rs93604,%rs93610;
}
	// end inline asm
	// begin inline asm
	{add.f16 %rs93628,%rs93604,%rs93625;
}
	// end inline asm
	// begin inline asm
	{mul.f16 %rs93631,%rs93610,%rs93616;
}
	// end inline asm
	// begin inline asm
	{add.f16 %rs93634,%rs93610,%rs93631;
}
	// end inline asm
	// begin inline asm
	{mul.f16 %rs93637,%rs93616,%rs93622;
}
	// end inline asm
	// begin inline asm
	{add.f16 %rs93640,%rs93616,%rs93637;
}
	// end inline asm
	// begin inline asm
	{mul.f16 %rs93643,%rs93622,%rs93628;
}
	// end inline asm
	// begin inline asm
	{add.f16 %rs93646,%rs93622,%rs93643;
}
	// end inline asm
	// begin inline asm
	{mul.f16 %rs93649,%rs93628,%rs93634;
}
	// end inline asm
	// begin inline asm
	{add.f16 %rs93652,%rs93628,%rs93649;
}
	// end inline asm
	// begin inline asm
	{mul.f16 %rs93655,%rs93634,%rs93640;
}
	// end inline asm
	// begin inline asm
	{add.f16 %rs93658,%rs93634,%rs93655;
}
	// end inline asm
	// begin inline asm
	{mul.f16 %rs93661,%rs93640,%rs93646;
}
	// end inline asm
	// begin inline asm
	{add.f16 %rs93664,%rs93640,%rs93661;
}
	// end inline asm
	// begin inline asm
	{mul.f16 %rs93667,%rs93646,%rs93652;
}
	// end inline asm
	// begin inline asm
	{add.f16 %rs93670,%rs93646,%rs93667;
}
	// end inline asm
	// begin inline asm
	{mul.f16 %rs93673,%rs93652,%rs93658;
}
	// end inline asm
	// begin inline asm
	{add.f16 %rs93676,%rs93652,%rs93673;
}
	// end inline asm
	// begin inline asm
	{mul.f16 %rs93679,%rs93658,%rs93664;
}
	// end inline asm
	// begin inline asm
	{add.f16 %rs93682,%rs93658,%rs93679;
}
	// end inline asm
	// begin inline asm
	{mul.f16 %rs93685,%rs93664,%rs93670;
}
	// end inline asm
	// begin inline asm
	{add.f16 %rs93688,%rs93664,%rs93685;
}
	// end inline asm
	// begin inline asm
	{mul.f16 %rs93691,%rs93670,%rs93676;
}
	// end inline asm
	// begin inline asm
	{add.f16 %rs93694,%rs93670,%rs93691;
}
	// end inline asm
	// begin inline asm
	{mul.f16 %rs93697,%rs93676,%rs93682;
}
	// end inline asm
	// begin inline asm
	{add.f16 %rs93700,%rs93676,%rs93697;
}
	// end inline asm
	// begin inline asm
	{mul.f16 %rs93703,%rs93682,%rs93688;
}
	// end inline asm
	// begin inline asm
	{add.f16 %rs93706,%rs93682,%rs93703;
}
	// end inline asm
	// begin inline asm
	{mul.f16 %rs93709,%rs93688,%rs93694;
}
	// end inline asm
	// begin inline asm
	{add.f16 %rs93712,%rs93688,%rs93709;
}
	// end inline asm
	// begin inline asm
	{mul.f16 %rs93715,%rs93694,%rs93700;
}
	// end inline asm
	// begin inline asm
	{add.f16 %rs93718,%rs93694,%rs93715;
}
	// end inline asm
	// begin inline asm
	{mul.f16 %rs93721,%rs93700,%rs93706;
}
	// end inline asm
	// begin inline asm
	{add.f16 %rs93724,%rs93700,%rs93721;
}
	// end inline asm
	// begin inline asm
	{mul.f16 %rs93727,%rs93706,%rs93712;
}
	// end inline asm
	// begin inline asm
	{add.f16 %rs93730,%rs93706,%rs93727;
}
	// end inline asm
	// begin inline asm
	{mul.f16 %rs93733,%rs93712,%rs93718;
}
	// end inline asm
	// begin inline asm
	{add.f16 %rs93736,%rs93712,%rs93733;
}
	// end inline asm
	// begin inline asm
	{mul.f16 %rs93739,%rs93718,%rs93724;
}
	// end inline asm
	// begin inline asm
	{add.f16 %rs93742,%rs93718,%rs93739;
}
	// end inline asm
	// begin inline asm
	{mul.f16 %rs93745,%rs93724,%rs93730;
}
	// end inline asm
	// begin inline asm
	{add.f16 %rs93748,%rs93724,%rs93745;
}
	// end inline asm
	// begin inline asm
	{mul.f16 %rs93751,%rs93730,%rs93736;
}
	// end inline asm
	// begin inline asm
	{add.f16 %rs93754,%rs93730,%rs93751;
}
	// end inline asm
	// begin inline asm
	{mul.f16 %rs93757,%rs93736,%rs93742;
}
	// end inline asm
	// begin inline asm
	{add.f16 %rs93760,%rs93736,%rs93757;
}
	// end inline asm
	// begin inline asm
	{mul.f16 %rs93763,%rs93742,%rs93748;
}
	// end inline asm
	// begin inline asm
	{add.f16 %rs93766,%rs93742,%rs93763;
}
	// end inline asm
	// begin inline asm
	{mul.f16 %rs93769,%rs93748,%rs93754;
}
	// end inline asm
	// begin inline asm
	{add.f16 %rs93772,%rs93748,%rs93769;
}
	// end inline asm
	// begin inline asm
	{mul.f16 %rs93775,%rs93754,%rs93760;
}
	// end inline asm
	// begin inline asm
	{add.f16 %rs93778,%rs93754,%rs93775;
}
	// end inline asm
	// begin inline asm
	{mul.f16 %rs93781,%rs93760,%rs93766;
}
	// end inline asm
	// begin inline asm
	{add.f16 %rs93784,%rs93760,%rs93781;
}
	// end inline asm
	// begin inline asm
	{mul.f16 %rs93787,%rs93766,%rs93772;
}
	// end inline asm
	// begin inline asm
	{add.f16 %rs93790,%rs93766,%rs93787;
}
	// end inline asm
	// begin inline asm
	{mul.f16 %rs93793,%rs93772,%rs93778;
}
	// end inline asm
	// begin inline asm
	{add.f16 %rs93796,%rs93772,%rs93793;
}
	// end inline asm
	// begin inline asm
	{mul.f16 %rs93799,%rs93778,%rs93784;
}
	// end inline asm
	// begin inline asm
	{add.f16 %rs93802,%rs93778,%rs93799;
}
	// end inline asm
	// begin inline asm
	{mul.f16 %rs93805,%rs93784,%rs93790;
}
	// end inline asm
	// begin inline asm
	{add.f16 %rs93808,%rs93784,%rs93805;
}
	// end inline asm
	// begin inline asm
	{mul.f16 %rs93811,%rs93790,%rs93796;
}
	// end inline asm
	// begin inline asm
	{add.f16 %rs93814,%rs93790,%rs93811;
}
	// end inline asm
	// begin inline asm
	{mul.f16 %rs93817,%rs93796,%rs93802;
}
	// end inline asm
	// begin inline asm
	{add.f16 %rs93820,%rs93796,%rs93817;
}
	// end inline asm
	// begin inline asm
	{mul.f16 %rs93823,%rs93802,%rs93808;
}
	// end inline asm
	// begin inline asm
	{add.f16 %rs93826,%rs93802,%rs93823;
}
	// end inline asm
	// begin inline asm
	{mul.f16 %rs93829,%rs93808,%rs93814;
}
	// end inline asm
	// begin inline asm
	{add.f16 %rs93832,%rs93808,%rs93829;
}
	// end inline asm
	// begin inline asm
	{mul.f16 %rs93835,%rs93814,%rs93820;
}
	// end inline asm
	// begin inline asm
	{add.f16 %rs93838,%rs93814,%rs93835;
}
	// end inline asm
	// begin inline asm
	{mul.f16 %rs93841,%rs93820,%rs93826;
}
	// end inline asm
	// begin inline asm
	{add.f16 %rs93844,%rs93820,%rs93841;
}
	// end inline asm
	// begin inline asm
	{mul.f16 %rs93847,%rs93826,%rs93832;
}
	// end inline asm
	// begin inline asm
	{add.f16 %rs93850,%rs93826,%rs93847;
}
	// end inline asm
	// begin inline asm
	{mul.f16 %rs93853,%rs93832,%rs93838;
}
	// end inline asm
	// begin inline asm
	{add.f16 %rs93856,%rs93832,%rs93853;
}
	// end inline asm
	// begin inline asm
	{mul.f16 %rs93859,%rs93838,%rs93844;
}
	// end inline asm
	// begin inline asm
	{add.f16 %rs93862,%rs93838,%rs93859;
}
	// end inline asm
	// begin inline asm
	{mul.f16 %rs93865,%rs93844,%rs93850;
}
	// end inline asm
	// begin inline asm
	{add.f16 %rs93868,%rs93844,%rs93865;
}
	// end inline asm
	// begin inline asm
	{mul.f16 %rs93871,%rs93850,%rs93856;
}
	// end inline asm
	// begin inline asm
	{add.f16 %rs93874,%rs93850,%rs93871;
}
	// end inline asm
	// begin inline asm
	{mul.f16 %rs93877,%rs93856,%rs93862;
}
	// end inline asm
	// begin inline asm
	{add.f16 %rs93880,%rs93856,%rs93877;
}
	// end inline asm
	// begin inline asm
	{mul.f16 %rs93883,%rs93862,%rs93868;
}
	// end inline asm
	// begin inline asm
	{add.f16 %rs93886,%rs93862,%rs93883;
}
	// end inline asm
	// begin inline asm
	{mul.f16 %rs93889,%rs93868,%rs93874;
}
	// end inline asm
	// begin inline asm
	{add.f16 %rs93892,%rs93868,%rs93889;
}
	// end inline asm
	// begin inline asm
	{mul.f16 %rs93895,%rs93874,%rs93880;
}
	// end inline asm
	// begin inline asm
	{add.f16 %rs93898,%rs93874,%rs93895;
}
	// end inline asm
	// begin inline asm
	{mul.f16 %rs93901,%rs93880,%rs93886;
}
	// end inline asm
	// begin inline asm
	{add.f16 %rs93904,%rs93880,%rs93901;
}
	// end inline asm
	// begin inline asm
	{mul.f16 %rs93907,%rs93886,%rs93892;
}
	// end inline asm
	// begin inline asm
	{add.f16 %rs93910,%rs93886,%rs93907;
}
	// end inline asm
	// begin inline asm
	{mul.f16 %rs93913,%rs93892,%rs93898;
}
	// end inline asm
	// begin inline asm
	{add.f16 %rs93916,%rs93892,%rs93913;
}
	// end inline asm
	// begin inline asm
	{mul.f16 %rs93919,%rs93898,%rs93904;
}
	// end inline asm
	// begin inline asm
	{add.f16 %rs93922,%rs93898,%rs93919;
}
	// end inline asm
	// begin inline asm
	{mul.f16 %rs93925,%rs93904,%rs93910;
}
	// end inline asm
	// begin inline asm
	{add.f16 %rs93928,%rs93904,%rs93925;
}
	// end inline asm
	// begin inline asm
	{mul.f16 %rs93931,%rs93910,%rs93916;
}
	// end inline asm
	// begin inline asm
	{add.f16 %rs93934,%rs93910,%rs93931;
}
	// end inline asm
	// begin inline asm
	{mul.f16 %rs93937,%rs93916,%rs93922;
}
	// end inline asm
	// begin inline asm
	{add.f16 %rs93940,%rs93916,%rs93937;
}
	// end inline asm
	// begin inline asm
	{mul.f16 %rs93943,%rs93922,%rs93928;
}
	// end inline asm
	// begin inline asm
	{add.f16 %rs93946,%rs93922,%rs93943;
}
	// end inline asm
	// begin inline asm
	{mul.f16 %rs93949,%rs93928,%rs93934;
}
	// end inline asm
	// begin inline asm
	{add.f16 %rs93952,%rs93928,%rs93949;
}
	// end inline asm
	// begin inline asm
	{mul.f16 %rs93955,%rs93934,%rs93940;
}
	// end inline asm
	// begin inline asm
	{add.f16 %rs93958,%rs93934,%rs93955;
}
	// end inline asm
	// begin inline asm
	{mul.f16 %rs93961,%rs93940,%rs93946;
}
	// end inline asm
	// begin inline asm
	{add.f16 %rs93964,%rs93940,%rs93961;
}
	// end inline asm
	// begin inline asm
	{mul.f16 %rs93967,%rs93946,%rs93952;
}
	// end inline asm
	// begin inline asm
	{add.f16 %rs93970,%rs93946,%rs93967;
}
	// end inline asm
	// begin inline asm
	{mul.f16 %rs93973,%rs93952,%rs93958;
}
	// end inline asm
	// begin inline asm
	{add.f16 %rs93976,%rs93952,%rs93973;
}
	// end inline asm
	// begin inline asm
	{mul.f16 %rs93979,%rs93958,%rs93964;
}
	// end inline asm
	// begin inline asm
	{add.f16 %rs93982,%rs93958,%rs93979;
}
	// end inline asm
	// begin inline asm
	{mul.f16 %rs93985,%rs93964,%rs93970;
}
	// end inline asm
	// begin inline asm
	{add.f16 %rs93988,%rs93964,%rs93985;
}
	// end inline asm
	// begin inline asm
	{mul.f16 %rs93991,%rs93970,%rs93976;
}
	// end inline asm
	// begin inline asm
	{add.f16 %rs93994,%rs93970,%rs93991;
}
	// end inline asm
	// begin inline asm
	{mul.f16 %rs93997,%rs93976,%rs93982;
}
	// end inline asm
	// begin inline asm
	{add.f16 %rs94000,%rs93976,%rs93997;
}
	// end inline asm
	// begin inline asm
	{mul.f16 %rs94003,%rs93982,%rs93988;
}
	// end inline asm
	// begin inline asm
	{add.f16 %rs94006,%rs93982,%rs94003;
}
	// end inline asm
	// begin inline asm
	{mul.f16 %rs94009,%rs93988,%rs93994;
}
	// end inline asm
	// begin inline asm
	{add.f16 %rs94012,%rs93988,%rs94009;
}
	// end inline asm
	// begin inline asm
	{mul.f16 %rs94015,%rs93994,%rs94000;
}
	// end inline asm
	// begin inline asm
	{add.f16 %rs94018,%rs93994,%rs94015;
}
	// end inline asm
	// begin inline asm
	{mul.f16 %rs94021,%rs94000,%rs94006;
}
	// end inline asm
	// begin inline asm
	{add.f16 %rs94024,%rs94000,%rs94021;
}
	// end inline asm
	// begin inline asm
	{mul.f16 %rs94027,%rs94006,%rs94012;
}
	// end inline asm
	// begin inline asm
	{add.f16 %rs94030,%rs94006,%rs94027;
}
	// end inline asm
	// begin inline asm
	{mul.f16 %rs94033,%rs94012,%rs94018;
}
	// end inline asm
	// begin inline asm
	{add.f16 %rs94036,%rs94012,%rs94033;
}
	// end inline asm
	// begin inline asm
	{mul.f16 %rs94039,%rs94018,%rs94024;
}
	// end inline asm
	// begin inline asm
	{add.f16 %rs94042,%rs94018,%rs94039;
}
	// end inline asm
	// begin inline asm
	{mul.f16 %rs94045,%rs94024,%rs94030;
}
	// end inline asm
	// begin inline asm
	{add.f16 %rs94048,%rs94024,%rs94045;
}
	// end inline asm
	// begin inline asm
	{mul.f16 %rs94051,%rs94030,%rs94036;
}
	// end inline asm
	// begin inline asm
	{add.f16 %rs94054,%rs94030,%rs94051;
}
	// end inline asm
	// begin inline asm
	{mul.f16 %rs94057,%rs94036,%rs94042;
}
	// end inline asm
	// begin inline asm
	{add.f16 %rs94060,%rs94036,%rs94057;
}
	// end inline asm
	// begin inline asm
	{mul.f16 %rs94063,%rs94042,%rs94048;
}
	// end inline asm
	// begin inline asm
	{add.f16 %rs94066,%rs94042,%rs94063;
}
	// end inline asm
	// begin inline asm
	{mul.f16 %rs94069,%rs94048,%rs94054;
}
	// end inline asm
	// begin inline asm
	{add.f16 %rs94072,%rs94048,%rs94069;
}
	// end inline asm
	// begin inline asm
	{mul.f16 %rs94075,%rs94054,%rs94060;
}
	// end inline asm
	// begin inline asm
	{add.f16 %rs94078,%rs94054,%rs94075;
}
	// end inline asm
	// begin inline asm
	{mul.f16 %rs94081,%rs94060,%rs94066;
}
	// end inline asm
	// begin inline asm
	{add.f16 %rs94084,%rs94060,%rs94081;
}
	// end inline asm
	// begin inline asm
	{mul.f16 %rs94087,%rs94066,%rs94072;
}
	// end inline asm
	// begin inline asm
	{add.f16 %rs94090,%rs94066,%rs94087;
}
	// end inline asm
	// begin inline asm
	{mul.f16 %rs94093,%rs94072,%rs94078;
}
	// end inline asm
	// begin inline asm
	{add.f16 %rs94096,%rs94072,%rs94093;
}
	// end inline asm
	// begin inline asm
	{mul.f16 %rs94099,%rs94078,%rs94084;
}
	// end inline asm
	// begin inline asm
	{add.f16 %rs94102,%rs94078,%rs94099;
}
	// end inline asm
	// begin inline asm
	{mul.f16 %rs94105,%rs94084,%rs94090;
}
	// end inline asm
	// begin inline asm
	{add.f16 %rs94108,%rs94084,%rs94105;
}
	// end inline asm
	// begin inline asm
	{mul.f16 %rs94111,%rs94090,%rs94096;
}
	// end inline asm
	// begin inline asm
	{add.f16 %rs94114,%rs94090,%rs94111;
}
	// end inline asm
	// begin inline asm
	{mul.f16 %rs94117,%rs94096,%rs94102;
}
	// end inline asm
	// begin inline asm
	{add.f16 %rs94120,%rs94096,%rs94117;
}
	// end inline asm
	// begin inline asm
	{mul.f16 %rs94123,%rs94102,%rs94108;
}
	// end inline asm
	// begin inline asm
	{add.f16 %rs94126,%rs94102,%rs94123;
}
	// end inline asm
	// begin inline asm
	{mul.f16 %rs94129,%rs94108,%rs94114;
}
	// end inline asm
	// begin inline asm
	{add.f16 %rs94132,%rs94108,%rs94129;
}
	// end inline asm
	// begin inline asm
	{mul.f16 %rs94135,%rs94114,%rs94120;
}
	// end inline asm
	// begin inline asm
	{add.f16 %rs94138,%rs94114,%rs94135;
}
	// end inline asm
	// begin inline asm
	{mul.f16 %rs94141,%rs94120,%rs94126;
}
	// end inline asm
	// begin inline asm
	{add.f16 %rs94144,%rs94120,%rs94141;
}
	// end inline asm
	// begin inline asm
	{mul.f16 %rs94147,%rs94126,%rs94132;
}
	// end inline asm
	// begin inline asm
	{add.f16 %rs94150,%rs94126,%rs94147;
}
	// end inline asm
	// begin inline asm
	{mul.f16 %rs94153,%rs94132,%rs94138;
}
	// end inline asm
	// begin inline asm
	{add.f16 %rs94156,%rs94132,%rs94153;
}
	// end inline asm
	// begin inline asm
	{mul.f16 %rs94159,%rs94138,%rs94144;
}
	// end inline asm
	// begin inline asm
	{add.f16 %rs94162,%rs94138,%rs94159;
}
	// end inline asm
	// begin inline asm
	{mul.f16 %rs94165,%rs94144,%rs94150;
}
	// end inline asm
	// begin inline asm
	{add.f16 %rs94168,%rs94144,%rs94165;
}
	// end inline asm
	// begin inline asm
	{mul.f16 %rs94171,%rs94150,%rs94156;
}
	// end inline asm
	// begin inline asm
	{add.f16 %rs94174,%rs94150,%rs94171;
}
	// end inline asm
	// begin inline asm
	{mul.f16 %rs94177,%rs94156,%rs94162;
}
	// end inline asm
	// begin inline asm
	{add.f16 %rs94180,%rs94156,%rs94177;
}
	// end inline asm
	// begin inline asm
	{mul.f16 %rs94183,%rs94162,%rs94168;
}
	// end inline asm
	// begin inline asm
	{add.f16 %rs94186,%rs94162,%rs94183;
}
	// end inline asm
	// begin inline asm
	{mul.f16 %rs94189,%rs94168,%rs94174;
}
	// end inline asm
	// begin inline asm
	{add.f16 %rs94192,%rs94168,%rs94189;
}
	// end inline asm
	// begin inline asm
	{mul.f16 %rs94195,%rs94174,%rs94180;
}
	// end inline asm
	// begin inline asm
	{add.f16 %rs94198,%rs94174,%rs94195;
}
	// end inline asm
	// begin inline asm
	{mul.f16 %rs94201,%rs94180,%rs94186;
}
	// end inline asm
	// begin inline asm
	{add.f16 %rs94204,%rs94180,%rs94201;
}
	// end inline asm
	// begin inline asm
	{mul.f16 %rs94207,%rs94186,%rs94192;
}
	// end inline asm
	// begin inline asm
	{add.f16 %rs94210,%rs94186,%rs94207;
}
	// end inline asm
	// begin inline asm
	{mul.f16 %rs94213,%rs94192,%rs94198;
}
	// end inline asm
	// begin inline asm
	{add.f16 %rs94216,%rs94192,%rs94213;
}
	// end inline asm
	// begin inline asm
	{mul.f16 %rs94219,%rs94198,%rs94204;
}
	// end inline asm
	// begin inline asm
	{add.f16 %rs94222,%rs94198,%rs94219;
}
	// end inline asm
	// begin inline asm
	{mul.f16 %rs94225,%rs94204,%rs94210;
}
	// end inline asm
	// begin inline asm
	{add.f16 %rs94228,%rs94204,%rs94225;
}
	// end inline asm
	// begin inline asm
	{mul.f16 %rs94231,%rs94210,%rs94216;
}
	// end inline asm
	// begin inline asm
	{add.f16 %rs94234,%rs94210,%rs94231;
}
	// end inline asm
	// begin inline asm
	{mul.f16 %rs94237,%rs94216,%rs94222;
}
	// end inline asm
	// begin inline asm
	{add.f16 %rs94240,%rs94216,%rs94237;
}
	// end inline asm
	// begin inline asm
	{mul.f16 %rs94243,%rs94222,%rs94228;
}
	// end inline asm
	// begin inline asm
	{add.f16 %rs94246,%rs94222,%rs94243;
}
	// end inline asm
	// begin inline asm
	{mul.f16 %rs94249,%rs94228,%rs94234;
}
	// end inline asm
	// begin inline asm
	{add.f16 %rs94252,%rs94228,%rs94249;
}
	// end inline asm
	// begin inline asm
	{mul.f16 %rs94255,%rs94234,%rs94240;
}
	// end inline asm
	// begin inline asm
	{add.f16 %rs94258,%rs94234,%rs94255;
}
	// end inline asm
	// begin inline asm
	{mul.f16 %rs94261,%rs94240,%rs94246;
}
	// end inline asm
	// begin inline asm
	{add.f16 %rs94264,%rs94240,%rs94261;
}
	// end inline asm
	// begin inline asm
	{mul.f16 %rs94267,%rs94246,%rs94252;
}
	// end inline asm
	// begin inline asm
	{add.f16 %rs94270,%rs94246,%rs94267;
}
	// end inline asm
	// begin inline asm
	{mul.f16 %rs94273,%rs94252,%rs94258;
}
	// end inline asm
	// begin inline asm
	{add.f16 %rs94276,%rs94252,%rs94273;
}
	// end inline asm
	// begin inline asm
	{mul.f16 %rs94279,%rs94258,%rs94264;
}
	// end inline asm
	// begin inline asm
	{add.f16 %rs94282,%rs94258,%rs94279;
}
	// end inline asm
	// begin inline asm
	{mul.f16 %rs94285,%rs94264,%rs94270;
}
	// end inline asm
	// begin inline asm
	{add.f16 %rs94288,%rs94264,%rs94285;
}
	// end inline asm
	// begin inline asm
	{mul.f16 %rs94291,%rs94270,%rs94276;
}
	// end inline asm
	// begin inline asm
	{add.f16 %rs94294,%rs94270,%rs94291;
}
	// end inline asm
	// begin inline asm
	{mul.f16 %rs94297,%rs94276,%rs94282;
}
	// end inline asm
	// begin inline asm
	{add.f16 %rs94300,%rs94276,%rs94297;
}
	// end inline asm
	// begin inline asm
	{mul.f16 %rs94303,%rs94282,%rs94288;
}
	// end inline asm
	// begin inline asm
	{add.f16 %rs94306,%rs94282,%rs94303;
}
	// end inline asm
	// begin inline asm
	{mul.f16 %rs94309,%rs94288,%rs94294;
}
	// end inline asm
	// begin inline asm
	{add.f16 %rs94312,%rs94288,%rs94309;
}
	// end inline asm
	// begin inline asm
	{mul.f16 %rs94315,%rs94294,%rs94300;
}
	// end inline asm
	// begin inline asm
	{add.f16 %rs94318,%rs94294,%rs94315;
}
	// end inline asm
	// begin inline asm
	{mul.f16 %rs94321,%rs94300,%rs94306;
}
	// end inline asm
	// begin inline asm
	{add.f16 %rs94324,%rs94300,%rs94321;
}
	// end inline asm
	// begin inline asm
	{mul.f16 %rs94327,%rs94306,%rs94312;
}
	// end inline asm
	// begin inline asm
	{add.f16 %rs94330,%rs94306,%rs94327;
}
	// end inline asm
	// begin inline asm
	{mul.f16 %rs94333,%rs94312,%rs94318;
}
	// end inline asm
	// begin inline asm
	{add.f16 %rs94336,%rs94312,%rs94333;
}
	// end inline asm
	// begin inline asm
	{mul.f16 %rs94339,%rs94318,%rs94324;
}
	// end inline asm
	// begin inline asm
	{add.f16 %rs94342,%rs94318,%rs94339;
}
	// end inline asm
	// begin inline asm
	{mul.f16 %rs94345,%rs94324,%rs94330;
}
	// end inline asm
	// begin inline asm
	{add.f16 %rs94348,%rs94324,%rs94345;
}
	// end inline asm
	// begin inline asm
	{mul.f16 %rs94351,%rs94330,%rs94336;
}
	// end inline asm
	// begin inline asm
	{add.f16 %rs94354,%rs94330,%rs94351;
}
	// end inline asm
	// begin inline asm
	{mul.f16 %rs94357,%rs94336,%rs94342;
}
	// end inline asm
	// begin inline asm
	{add.f16 %rs94360,%rs94336,%rs94357;
}
	// end inline asm
	// begin inline asm
	{mul.f16 %rs94363,%rs94342,%rs94348;
}
	// end inline asm
	// begin inline asm
	{add.f16 %rs94366,%rs94342,%rs94363;
}
	// end inline asm
	// begin inline asm
	{mul.f16 %rs94369,%rs94348,%rs94354;
}
	// end inline asm
	// begin inline asm
	{add.f16 %rs94372,%rs94348,%rs94369;
}
	// end inline asm
	// begin inline asm
	{mul.f16 %rs94375,%rs94354,%rs94360;
}
	// end inline asm
	// begin inline asm
	{add.f16 %rs94378,%rs94354,%rs94375;
}
	// end inline asm
	// begin inline asm
	{mul.f16 %rs94381,%rs94360,%rs94366;
}
	// end inline asm
	// begin inline asm
	{add.f16 %rs94384,%rs94360,%rs94381;
}
	// end inline asm
	// begin inline asm
	{mul.f16 %rs94387,%rs94366,%rs94372;
}
	// end inline asm
	// begin inline asm
	{add.f16 %rs94390,%rs94366,%rs94387;
}
	// end inline asm
	// begin inline asm
	{mul.f16 %rs94393,%rs94372,%rs94378;
}
	// end inline asm
	// begin inline asm
	{add.f16 %rs94396,%rs94372,%rs94393;
}
	// end inline asm
	// begin inline asm
	{mul.f16 %rs94399,%rs94378,%rs94384;
}
	// end inline asm
	// begin inline asm
	{add.f16 %rs94402,%rs94378,%rs94399;
}
	// end inline asm
	// begin inline asm
	{mul.f16 %rs94405,%rs94384,%rs94390;
}
	// end inline asm
	// begin inline asm
	{add.f16 %rs94408,%rs94384,%rs94405;
}
	// end inline asm
	// begin inline asm
	{mul.f16 %rs94411,%rs94390,%rs94396;
}
	// end inline asm
	// begin inline asm
	{add.f16 %rs94414,%rs94390,%rs94411;
}
	// end inline asm
	// begin inline asm
	{mul.f16 %rs94417,%rs94396,%rs94402;
}
	// end inline asm
	// begin inline asm
	{add.f16 %rs94420,%rs94396,%rs94417;
}
	// end inline asm
	// begin inline asm
	{mul.f16 %rs94423,%rs94402,%rs94408;
}
	// end inline asm
	// begin inline asm
	{add.f16 %rs94426,%rs94402,%rs94423;
}
	// end inline asm
	// begin inline asm
	{mul.f16 %rs94429,%rs94408,%rs94414;
}
	// end inline asm
	// begin inline asm
	{add.f16 %rs94432,%rs94408,%rs94429;
}
	// end inline asm
	// begin inline asm
	{mul.f16 %rs94435,%rs94414,%rs94420;
}
	// end inline asm
	// begin inline asm
	{add.f16 %rs94438,%rs94414,%rs94435;
}
	// end inline asm
	// begin inline asm
	{mul.f16 %rs94441,%rs94420,%rs94426;
}
	// end inline asm
	// begin inline asm
	{add.f16 %rs94444,%rs94420,%rs94441;
}
	// end inline asm
	// begin inline asm
	{mul.f16 %rs94447,%rs94426,%rs94432;
}
	// end inline asm
	// begin inline asm
	{add.f16 %rs94450,%rs94426,%rs94447;
}
	// end inline asm
	// begin inline asm
	{mul.f16 %rs94453,%rs94432,%rs94438;
}
	// end inline asm
	// begin inline asm
	{add.f16 %rs94456,%rs94432,%rs94453;
}
	// end inline asm
	// begin inline asm
	{mul.f16 %rs94459,%rs94438,%rs94444;
}
	// end inline asm
	// begin inline asm
	{add.f16 %rs94462,%rs94438,%rs94459;
}
	// end inline asm
	// begin inline asm
	{mul.f16 %rs94465,%rs94444,%rs94450;
}
	// end inline asm
	// begin inline asm
	{add.f16 %rs94468,%rs94444,%rs94465;
}
	// end inline asm
	// begin inline asm
	{mul.f16 %rs94471,%rs94450,%rs94456;
}
	// end inline asm
	// begin inline asm
	{add.f16 %rs94474,%rs94450,%rs94471;
}
	// end inline asm
	// begin inline asm
	{mul.f16 %rs94477,%rs94456,%rs94462;
}
	// end inline asm
	// begin inline asm
	{add.f16 %rs94480,%rs94456,%rs94477;
}
	// end inline asm
	// begin inline asm
	{mul.f16 %rs94483,%rs94462,%rs94468;
}
	// end inline asm
	// begin inline asm
	{add.f16 %rs94486,%rs94462,%rs94483;
}
	// end inline asm
	// begin inline asm
	{mul.f16 %rs94489,%rs94468,%rs94474;
}
	// end inline asm
	// begin inline asm
	{add.f16 %rs94492,%rs94468,%rs94489;
}
	// end inline asm
	// begin inline asm
	{mul.f16 %rs94495,%rs94474,%rs94480;
}
	// end inline asm
	// begin inline asm
	{add.f16 %rs94498,%rs94474,%rs94495;
}
	// end inline asm
	// begin inline asm
	{mul.f16 %rs94501,%rs94480,%rs94486;
}
	// end inline asm
	// begin inline asm
	{add.f16 %rs94504,%rs94480,%rs94501;
}
	// end inline asm
	// begin inline asm
	{mul.f16 %rs94507,%rs94486,%rs94492;
}
	// end inline asm
	// begin inline asm
	{add.f16 %rs94510,%rs94486,%rs94507;
}
	// end inline asm
	// begin inline asm
	{mul.f16 %rs94513,%rs94492,%rs94498;
}
	// end inline asm
	// begin inline asm
	{add.f16 %rs94516,%rs94492,%rs94513;
}
	// end inline asm
	// begin inline asm
	{mul.f16 %rs94519,%rs94498,%rs94504;
}
	// end inline asm
	// begin inline asm
	{add.f16 %rs94522,%rs94498,%rs94519;
}
	// end inline asm
	// begin inline asm
	{mul.f16 %rs94525,%rs94504,%rs94510;
}
	// end inline asm
	// begin inline asm
	{add.f16 %rs94528,%rs94504,%rs94525;
}
	// end inline asm
	// begin inline asm
	{mul.f16 %rs94531,%rs94510,%rs94516;
}
	// end inline asm
	// begin inline asm
	{add.f16 %rs94534,%rs94510,%rs94531;
}
	// end inline asm
	// begin inline asm
	{mul.f16 %rs94537,%rs94516,%rs94522;
}
	// end inline asm
	// begin inline asm
	{add.f16 %rs94540,%rs94516,%rs94537;
}
	// end inline asm
	// begin inline asm
	{mul.f16 %rs94543,%rs94522,%rs94528;
}
	// end inline asm
	// begin inline asm
	{add.f16 %rs94546,%rs94522,%rs94543;
}
	// end inline asm
	// begin inline asm
	{mul.f16 %rs94549,%rs94528,%rs94534;
}
	// end inline asm
	// begin inline asm
	{add.f16 %rs94552,%rs94528,%rs94549;
}
	// end inline asm
	// begin inline asm
	{mul.f16 %rs94555,%rs94534,%rs94540;
}
	// end inline asm
	// begin inline asm
	{add.f16 %rs94558,%rs94534,%rs94555;
}
	// end inline asm
	// begin inline asm
	{mul.f16 %rs94561,%rs94540,%rs94546;
}
	// end inline asm
	// begin inline asm
	{add.f16 %rs94564,%rs94540,%rs94561;
}
	// end inline asm
	// begin inline asm
	{mul.f16 %rs94567,%rs94546,%rs94552;
}
	// end inline asm
	// begin inline asm
	{add.f16 %rs94570,%rs94546,%rs94567;
}
	// end inline asm
	// begin inline asm
	{mul.f16 %rs94573,%rs94552,%rs94558;
}
	// end inline asm
	// begin inline asm
	{add.f16 %rs94576,%rs94552,%rs94573;
}
	// end inline asm
	// begin inline asm
	{mul.f16 %rs94579,%rs94558,%rs94564;
}
	// end inline asm
	// begin inline asm
	{add.f16 %rs94582,%rs94558,%rs94579;
}
	// end inline asm
	// begin inline asm
	{mul.f16 %rs94585,%rs94564,%rs94570;
}
	// end inline asm
	// begin inline asm
	{add.f16 %rs94588,%rs94564,%rs94585;
}
	// end inline asm
	// begin inline asm
	{mul.f16 %rs94591,%rs94570,%rs94576;
}
	// end inline asm
	// begin inline asm
	{add.f16 %rs94594,%rs94570,%rs94591;
}
	// end inline asm
	// begin inline asm
	{mul.f16 %rs94597,%rs94576,%rs94582;
}
	// end inline asm
	// begin inline asm
	{add.f16 %rs94600,%rs94576,%rs94597;
}
	// end inline asm
	// begin inline asm
	{mul.f16 %rs94603,%rs94582,%rs94588;
}
	// end inline asm
	// begin inline asm
	{add.f16 %rs94606,%rs94582,%rs94603;
}
	// end inline asm
	// begin inline asm
	{mul.f16 %rs94609,%rs94588,%rs94594;
}
	// end inline asm
	// begin inline asm
	{add.f16 %rs94612,%rs94588,%rs94609;
}
	// end inline asm
	// begin inline asm
	{mul.f16 %rs94615,%rs94594,%rs94600;
}
	// end inline asm
	// begin inline asm
	{add.f16 %rs94618,%rs94594,%rs94615;
}
	// end inline asm
	// begin inline asm
	{mul.f16 %rs94621,%rs94600,%rs94606;
}
	// end inline asm
	// begin inline asm
	{add.f16 %rs94624,%rs94600,%rs94621;
}
	// end inline asm
	// begin inline asm
	{mul.f16 %rs94627,%rs94606,%rs94612;
}
	// end inline asm
	// begin inline asm
	{add.f16 %rs94630,%rs94606,%rs94627;
}
	// end inline asm
	// begin inline asm
	{mul.f16 %rs94633,%rs94612,%rs94618;
}
	// end inline asm
	// begin inline asm
	{add.f16 %rs94636,%rs94612,%rs94633;
}
	// end inline asm
	// begin inline asm
	{mul.f16 %rs94639,%rs94618,%rs94624;
}
	// end inline asm
	// begin inline asm
	{add.f16 %rs94642,%rs94618,%rs94639;
}
	// end inline asm
	// begin inline asm
	{mul.f16 %rs94645,%rs94624,%rs94630;
}
	// end inline asm
	// begin inline asm
	{add.f16 %rs94648,%rs94624,%rs94645;
}
	// end inline asm
	// begin inline asm
	{mul.f16 %rs94651,%rs94630,%rs94636;
}
	// end inline asm
	// begin inline asm
	{add.f16 %rs94654,%rs94630,%rs94651;
}
	// end inline asm
	// begin inline asm
	{mul.f16 %rs94657,%rs94636,%rs94642;
}
	// end inline asm
	// begin inline asm
	{add.f16 %rs94660,%rs94636,%rs94657;
}
	// end inline asm
	// begin inline asm
	{mul.f16 %rs94663,%rs94642,%rs94648;
}
	// end inline asm
	// begin inline asm
	{add.f16 %rs94666,%rs94642,%rs94663;
}
	// end inline asm
	// begin inline asm
	{mul.f16 %rs94669,%rs94648,%rs94654;
}
	// end inline asm
	// begin inline asm
	{add.f16 %rs94672,%rs94648,%rs94669;
}
	// end inline asm
	// begin inline asm
	{mul.f16 %rs94675,%rs94654,%rs94660;
}
	// end inline asm
	// begin inline asm
	{add.f16 %rs94678,%rs94654,%rs94675;
}
	// end inline asm
	// begin inline asm
	{mul.f16 %rs94681,%rs94660,%rs94666;
}
	// end inline asm
	// begin inline asm
	{add.f16 %rs94684,%rs94660,%rs94681;
}
	// end inline asm
	// begin inline asm
	{mul.f16 %rs94687,%rs94666,%rs94672;
}
	// end inline asm
	// begin inline asm
	{add.f16 %rs94690,%rs94666,%rs94687;
}
	// end inline asm
	// begin inline asm
	{mul.f16 %rs94693,%rs94672,%rs94678;
}
	// end inline asm
	// begin inline asm
	{add.f16 %rs94696,%rs94672,%rs94693;
}
	// end inline asm
	// begin inline asm
	{mul.f16 %rs94699,%rs94678,%rs94684;
}
	// end inline asm
	// begin inline asm
	{add.f16 %rs94702,%rs94678,%rs94699;
}
	// end inline asm
	// begin inline asm
	{mul.f16 %rs94705,%rs94684,%rs94690;
}
	// end inline asm
	// begin inline asm
	{add.f16 %rs94708,%rs94684,%rs94705;
}
	// end inline asm
	// begin inline asm
	{mul.f16 %rs94711,%rs94690,%rs94696;
}
	// end inline asm
	// begin inline asm
	{add.f16 %rs94714,%rs94690,%rs94711;
}
	// end inline asm
	// begin inline asm
	{mul.f16 %rs94717,%rs94696,%rs94702;
}
	// end inline asm
	// begin inline asm
	{add.f16 %rs94720,%rs94696,%rs94717;
}
	// end inline asm
	// begin inline asm
	{mul.f16 %rs94723,%rs94702,%rs94708;
}
	// end inline asm
	// begin inline asm
	{add.f16 %rs94726,%rs94702,%rs94723;
}
	// end inline asm
	// begin inline asm
	{mul.f16 %rs94729,%rs94708,%rs94714;
}
	// end inline asm
	// begin inline asm
	{add.f16 %rs94732,%rs94708,%rs94729;
}
	// end inline asm
	// begin inline asm
	{mul.f16 %rs94735,%rs94714,%rs94720;
}
	// end inline asm
	// begin inline asm
	{add.f16 %rs94738,%rs94714,%rs94735;
}
	// end inline asm
	// begin inline asm
	{mul.f16 %rs94741,%rs94720,%rs94726;
}
	// end inline asm
	// begin inline asm
	{add.f16 %rs94744,%rs94720,%rs94741;
}
	// end inline asm
	// begin inline asm
	{mul.f16 %rs94747,%rs94726,%rs94732;
}
	// end inline asm
	// begin inline asm
	{add.f16 %rs94750,%rs94726,%rs94747;
}
	// end inline asm
	// begin inline asm
	{mul.f16 %rs94753,%rs94732,%rs94738;
}
	// end inline asm
	// begin inline asm
	{add.f16 %rs94756,%rs94732,%rs94753;
}
	// end inline asm
	// begin inline asm
	{mul.f16 %rs94759,%rs94738,%rs94744;
}
	// end inline asm
	// begin inline asm
	{add.f16 %rs94762,%rs94738,%rs94759;
}
	// end inline asm
	// begin inline asm
	{mul.f16 %rs94765,%rs94744,%rs94750;
}
	// end inline asm
	// begin inline asm
	{add.f16 %rs94768,%rs94744,%rs94765;
}
	// end inline asm
	// begin inline asm
	{mul.f16 %rs94771,%rs94750,%rs94756;
}
	// end inline asm
	// begin inline asm
	{add.f16 %rs94774,%rs94750,%rs94771;
}
	// end inline asm
	// begin inline asm
	{mul.f16 %rs94777,%rs94756,%rs94762;
}
	// end inline asm
	// begin inline asm
	{add.f16 %rs94780,%rs94756,%rs94777;
}
	// end inline asm
	// begin inline asm
	{mul.f16 %rs94783,%rs94762,%rs94768;
}
	// end inline asm
	// begin inline asm
	{add.f16 %rs94786,%rs94762,%rs94783;
}
	// end inline asm
	// begin inline asm
	{mul.f16 %rs94789,%rs94768,%rs94774;
}
	// end inline asm
	// begin inline asm
	{add.f16 %rs94792,%rs94768,%rs94789;
}
	// end inline asm
	// begin inline asm
	{mul.f16 %rs94795,%rs94774,%rs94780;
}
	// end inline asm
	// begin inline asm
	{add.f16 %rs94798,%rs94774,%rs94795;
}
	// end inline asm
	// begin inline asm
	{mul.f16 %rs94801,%rs94780,%rs94786;
}
	// end inline asm
	// begin inline asm
	{add.f16 %rs94804,%rs94780,%rs94801;
}
	// end inline asm
	// begin inline asm
	{mul.f16 %rs94807,%rs94786,%rs94792;
}
	// end inline asm
	// begin inline asm
	{add.f16 %rs94810,%rs94786,%rs94807;
}
	// end inline asm
	// begin inline asm
	{mul.f16 %rs94813,%rs94792,%rs94798;
}
	// end inline asm
	// begin inline asm
	{add.f16 %rs94816,%rs94792,%rs94813;
}
	// end inline asm
	// begin inline asm
	{mul.f16 %rs94819,%rs94798,%rs94804;
}
	// end inline asm
	// begin inline asm
	{add.f16 %rs94822,%rs94798,%rs94819;
}
	// end inline asm
	// begin inline asm
	{mul.f16 %rs94825,%rs94804,%rs94810;
}
	// end inline asm
	// begin inline asm
	{add.f16 %rs94828,%rs94804,%rs94825;
}
	// end inline asm
	// begin inline asm
	{mul.f16 %rs94831,%rs94810,%rs94816;
}
	// end inline asm
	// begin inline asm
	{add.f16 %rs94834,%rs94810,%rs94831;
}
	// end inline asm
	// begin inline asm
	{mul.f16 %rs94837,%rs94816,%rs94822;
}
	// end inline asm
	// begin inline asm
	{add.f16 %rs94840,%rs94816,%rs94837;
}
	// end inline asm
	// begin inline asm
	{mul.f16 %rs94843,%rs94822,%rs94828;
}
	// end inline asm
	// begin inline asm
	{add.f16 %rs94846,%rs94822,%rs94843;
}
	// end inline asm
	// begin inline asm
	{mul.f16 %rs94849,%rs94828,%rs94834;
}
	// end inline asm
	// begin inline asm
	{add.f16 %rs94852,%rs94828,%rs94849;
}
	// end inline asm
	// begin inline asm
	{mul.f16 %rs94855,%rs94834,%rs94840;
}
	// end inline asm
	// begin inline asm
	{add.f16 %rs94858,%rs94834,%rs94855;
}
	// end inline asm
	// begin inline asm
	{mul.f16 %rs94861,%rs94840,%rs94846;
}
	// end inline asm
	// begin inline asm
	{add.f16 %rs94864,%rs94840,%rs94861;
}
	// end inline asm
	// begin inline asm
	{mul.f16 %rs94867,%rs94846,%rs94852;
}
	// end inline asm
	// begin inline asm
	{add.f16 %rs94870,%rs94846,%rs94867;
}
	// end inline asm
	// begin inline asm
	{mul.f16 %rs94873,%rs94852,%rs94858;
}
	// end inline asm
	// begin inline asm
	{add.f16 %rs94876,%rs94852,%rs94873;
}
	// end inline asm
	// begin inline asm
	{mul.f16 %rs94879,%rs94858,%rs94864;
}
	// end inline asm
	// begin inline asm
	{add.f16 %rs94882,%rs94858,%rs94879;
}
	// end inline asm
	// begin inline asm
	{mul.f16 %rs94885,%rs94864,%rs94870;
}
	// end inline asm
	// begin inline asm
	{add.f16 %rs94888,%rs94864,%rs94885;
}
	// end inline asm
	// begin inline asm
	{mul.f16 %rs94891,%rs94870,%rs94876;
}
	// end inline asm
	// begin inline asm
	{add.f16 %rs94894,%rs94870,%rs94891;
}
	// end inline asm
	// begin inline asm
	{mul.f16 %rs94897,%rs94876,%rs94882;
}
	// end inline asm
	// begin inline asm
	{add.f16 %rs94900,%rs94876,%rs94897;
}
	// end inline asm
	// begin inline asm
	{mul.f16 %rs94903,%rs94882,%rs94888;
}
	// end inline asm
	// begin inline asm
	{add.f16 %rs94906,%rs94882,%rs94903;
}
	// end inline asm
	// begin inline asm
	{mul.f16 %rs94909,%rs94888,%rs94894;
}
	// end inline asm
	// begin inline asm
	{add.f16 %rs94912,%rs94888,%rs94909;
}
	// end inline asm
	// begin inline asm
	{mul.f16 %rs94915,%rs94894,%rs94900;
}
	// end inline asm
	// begin inline asm
	{add.f16 %rs94918,%rs94894,%rs94915;
}
	// end inline asm
	// begin inline asm
	{mul.f16 %rs94921,%rs94900,%rs94906;
}
	// end inline asm
	// begin inline asm
	{add.f16 %rs94924,%rs94900,%rs94921;
}
	// end inline asm
	// begin inline asm
	{mul.f16 %rs94927,%rs94906,%rs94912;
}
	// end inline asm
	// begin inline asm
	{add.f16 %rs94930,%rs94906,%rs94927;
}
	// end inline asm
	// begin inline asm
	{mul.f16 %rs94933,%rs94912,%rs94918;
}
	// end inline asm
	// begin inline asm
	{add.f16 %rs94936,%rs94912,%rs94933;
}
	// end inline asm
	// begin inline asm
	{mul.f16 %rs94939,%rs94918,%rs94924;
}
	// end inline asm
	// begin inline asm
	{add.f16 %rs94942,%rs94918,%rs94939;
}
	// end inline asm
	// begin inline asm
	{mul.f16 %rs94945,%rs94924,%rs94930;
}
	// end inline asm
	// begin inline asm
	{add.f16 %rs94948,%rs94924,%rs94945;
}
	// end inline asm
	// begin inline asm
	{mul.f16 %rs94951,%rs94930,%rs94936;
}
	// end inline asm
	// begin inline asm
	{add.f16 %rs94954,%rs94930,%rs94951;
}
	// end inline asm
	// begin inline asm
	{mul.f16 %rs94957,%rs94936,%rs94942;
}
	// end inline asm
	// begin inline asm
	{add.f16 %rs94960,%rs94936,%rs94957;
}
	// end inline asm
	// begin inline asm
	{mul.f16 %rs94963,%rs94942,%rs94948;
}
	// end inline asm
	// begin inline asm
	{add.f16 %rs94966,%rs94942,%rs94963;
}
	// end inline asm
	// begin inline asm
	{mul.f16 %rs94969,%rs94948,%rs94954;
}
	// end inline asm
	// begin inline asm
	{add.f16 %rs94972,%rs94948,%rs94969;
}
	// end inline asm
	// begin inline asm
	{mul.f16 %rs94975,%rs94954,%rs94960;
}
	// end inline asm
	// begin inline asm
	{add.f16 %rs94978,%rs94954,%rs94975;
}
	// end inline asm
	// begin inline asm
	{mul.f16 %rs94981,%rs94960,%rs94966;
}
	// end inline asm
	// begin inline asm
	{add.f16 %rs94984,%rs94960,%rs94981;
}
	// end inline asm
	// begin inline asm
	{mul.f16 %rs94987,%rs94966,%rs94972;
}
	// end inline asm
	// begin inline asm
	{add.f16 %rs94990,%rs94966,%rs94987;
}
	// end inline asm
	// begin inline asm
	{mul.f16 %rs94993,%rs94972,%rs94978;
}
	// end inline asm
	// begin inline asm
	{add.f16 %rs94996,%rs94972,%rs94993;
}
	// end inline asm
	// begin inline asm
	{mul.f16 %rs94999,%rs94978,%rs94984;
}
	// end inline asm
	// begin inline asm
	{add.f16 %rs95002,%rs94978,%rs94999;
}
	// end inline asm
	// begin inline asm
	{mul.f16 %rs95005,%rs94984,%rs94990;
}
	// end inline asm
	// begin inline asm
	{add.f16 %rs95008,%rs94984,%rs95005;
}
	// end inline asm
	// begin inline asm
	{mul.f16 %rs95011,%rs94990,%rs94996;
}
	// end inline asm
	// begin inline asm
	{add.f16 %rs95014,%rs94990,%rs95011;
}
	// end inline asm
	// begin inline asm
	{mul.f16 %rs95017,%rs94996,%rs95002;
}
	// end inline asm
	// begin inline asm
	{add.f16 %rs95020,%rs94996,%rs95017;
}
	// end inline asm
	// begin inline asm
	{mul.f16 %rs95023,%rs95002,%rs95008;
}
	// end inline asm
	// begin inline asm
	{add.f16 %rs95026,%rs95002,%rs95023;
}
	// end inline asm
	// begin inline asm
	{mul.f16 %rs95029,%rs95008,%rs95014;
}
	// end inline asm
	// begin inline asm
	{add.f16 %rs95032,%rs95008,%rs95029;
}
	// end inline asm
	// begin inline asm
	{mul.f16 %rs95035,%rs95014,%rs95020;
}
	// end inline asm
	// begin inline asm
	{add.f16 %rs95038,%rs95014,%rs95035;
}
	// end inline asm
	// begin inline asm
	{mul.f16 %rs95041,%rs95020,%rs95026;
}
	// end inline asm
	// begin inline asm
	{add.f16 %rs95044,%rs95020,%rs95041;
}
	// end inline asm
	// begin inline asm
	{mul.f16 %rs95047,%rs95026,%rs95032;
}
	// end inline asm
	// begin inline asm
	{add.f16 %rs95050,%rs95026,%rs95047;
}
	// end inline asm
	// begin inline asm
	{mul.f16 %rs95053,%rs95032,%rs95038;
}
	// end inline asm
	// begin inline asm
	{add.f16 %rs95056,%rs95032,%rs95053;
}
	// end inline asm
	// begin inline asm
	{mul.f16 %rs95059,%rs95038,%rs95044;
}
	// end inline asm
	// begin inline asm
	{add.f16 %rs95062,%rs95038,%rs95059;
}
	// end inline asm
	// begin inline asm
	{mul.f16 %rs95065,%rs95044,%rs95050;
}
	// end inline asm
	// begin inline asm
	{add.f16 %rs95068,%rs95044,%rs95065;
}
	// end inline asm
	// begin inline asm
	{mul.f16 %rs95071,%rs95050,%rs95056;
}
	// end inline asm
	// begin inline asm
	{add.f16 %rs95074,%rs95050,%rs95071;
}
	// end inline asm
	// begin inline asm
	{mul.f16 %rs95077,%rs95056,%rs95062;
}
	// end inline asm
	// begin inline asm
	{add.f16 %rs95080,%rs95056,%rs95077;
}
	// end inline asm
	// begin inline asm
	{mul.f16 %rs95083,%rs95062,%rs95068;
}
	// end inline asm
	// begin inline asm
	{add.f16 %rs95086,%rs95062,%rs95083;
}
	// end inline asm
	// begin inline asm
	{mul.f16 %rs95089,%rs95068,%rs95074;
}
	// end inline asm
	// begin inline asm
	{add.f16 %rs95092,%rs95068,%rs95089;
}
	// end inline asm
	// begin inline asm
	{mul.f16 %rs95095,%rs95074,%rs95080;
}
	// end inline asm
	// begin inline asm
	{add.f16 %rs95098,%rs95074,%rs95095;
}
	// end inline asm
	// begin inline asm
	{mul.f16 %rs95101,%rs95080,%rs95086;
}
	// end inline asm
	// begin inline asm
	{add.f16 %rs95104,%rs95080,%rs95101;
}
	// end inline asm
	// begin inline asm
	{mul.f16 %rs95107,%rs95086,%rs95092;
}
	// end inline asm
	// begin inline asm
	{add.f16 %rs95110,%rs95086,%rs95107;
}
	// end inline asm
	// begin inline asm
	{mul.f16 %rs95113,%rs95092,%rs95098;
}
	// end inline asm
	// begin inline asm
	{add.f16 %rs95116,%rs95092,%rs95113;
}
	// end inline asm
	// begin inline asm
	{mul.f16 %rs95119,%rs95098,%rs95104;
}
	// end inline asm
	// begin inline asm
	{add.f16 %rs95122,%rs95098,%rs95119;
}
	// end inline asm
	// begin inline asm
	{mul.f16 %rs95125,%rs95104,%rs95110;
}
	// end inline asm
	// begin inline asm
	{add.f16 %rs95128,%rs95104,%rs95125;
}
	// end inline asm
	// begin inline asm
	{mul.f16 %rs95131,%rs95110,%rs95116;
}
	// end inline asm
	// begin inline asm
	{add.f16 %rs95134,%rs95110,%rs95131;
}
	// end inline asm
	// begin inline asm
	{mul.f16 %rs95137,%rs95116,%rs95122;
}
	// end inline asm
	// begin inline asm
	{add.f16 %rs95140,%rs95116,%rs95137;
}
	// end inline asm
	// begin inline asm
	{mul.f16 %rs95143,%rs95122,%rs95128;
}
	// end inline asm
	// begin inline asm
	{add.f16 %rs95146,%rs95122,%rs95143;
}
	// end inline asm
	// begin inline asm
	{mul.f16 %rs95149,%rs95128,%rs95134;
}
	// end inline asm
	// begin inline asm
	{add.f16 %rs95152,%rs95128,%rs95149;
}
	// end inline asm
	// begin inline asm
	{mul.f16 %rs95155,%rs95134,%rs95140;
}
	// end inline asm
	// begin inline asm
	{add.f16 %rs95158,%rs95134,%rs95155;
}
	// end inline asm
	// begin inline asm
	{mul.f16 %rs95161,%rs95140,%rs95146;
}
	// end inline asm
	// begin inline asm
	{add.f16 %rs95164,%rs95140,%rs95161;
}
	// end inline asm
	// begin inline asm
	{mul.f16 %rs95167,%rs95146,%rs95152;
}
	// end inline asm
	// begin inline asm
	{add.f16 %rs95170,%rs95146,%rs95167;
}
	// end inline asm
	// begin inline asm
	{mul.f16 %rs95173,%rs95152,%rs95158;
}
	// end inline asm
	// begin inline asm
	{add.f16 %rs95176,%rs95152,%rs95173;
}
	// end inline asm
	// begin inline asm
	{mul.f16 %rs95179,%rs95158,%rs95164;
}
	// end inline asm
	// begin inline asm
	{add.f16 %rs95182,%rs95158,%rs95179;
}
	// end inline asm
	// begin inline asm
	{mul.f16 %rs95185,%rs95164,%rs95170;
}
	// end inline asm
	// begin inline asm
	{add.f16 %rs95188,%rs95164,%rs95185;
}
	// end inline asm
	// begin inline asm
	{mul.f16 %rs95191,%rs95170,%rs95176;
}
	// end inline asm
	// begin inline asm
	{add.f16 %rs95194,%rs95170,%rs95191;
}
	// end inline asm
	// begin inline asm
	{mul.f16 %rs95197,%rs95176,%rs95182;
}
	// end inline asm
	// begin inline asm
	{add.f16 %rs95200,%rs95176,%rs95197;
}
	// end inline asm
	// begin inline asm
	{mul.f16 %rs95203,%rs95182,%rs95188;
}
	// end inline asm
	// begin inline asm
	{add.f16 %rs95206,%rs95182,%rs95203;
}
	// end inline asm
	// begin inline asm
	{mul.f16 %rs95209,%rs95188,%rs95194;
}
	// end inline asm
	// begin inline asm
	{add.f16 %rs95212,%rs95188,%rs95209;
}
	// end inline asm
	// begin inline asm
	{mul.f16 %rs95215,%rs95194,%rs95200;
}
	// end inline asm
	// begin inline asm
	{add.f16 %rs95218,%rs95194,%rs95215;
}
	// end inline asm
	// begin inline asm
	{mul.f16 %rs95221,%rs95200,%rs95206;
}
	// end inline asm
	// begin inline asm
	{add.f16 %rs95224,%rs95200,%rs95221;
}
	// end inline asm
	// begin inline asm
	{mul.f16 %rs95227,%rs95206,%rs95212;
}
	// end inline asm
	// begin inline asm
	{add.f16 %rs95230,%rs95206,%rs95227;
}
	// end inline asm
	// begin inline asm
	{mul.f16 %rs95233,%rs95212,%rs95218;
}
	// end inline asm
	// begin inline asm
	{add.f16 %rs95236,%rs95212,%rs95233;
}
	// end inline asm
	// begin inline asm
	{mul.f16 %rs95239,%rs95218,%rs95224;
}
	// end inline asm
	// begin inline asm
	{add.f16 %rs95242,%rs95218,%rs95239;
}
	// end inline asm
	// begin inline asm
	{mul.f16 %rs95245,%rs95224,%rs95230;
}
	// end inline asm
	// begin inline asm
	{add.f16 %rs95248,%rs95224,%rs95245;
}
	// end inline asm
	// begin inline asm
	{mul.f16 %rs95251,%rs95230,%rs95236;
}
	// end inline asm
	// begin inline asm
	{add.f16 %rs95254,%rs95230,%rs95251;
}
	// end inline asm
	// begin inline asm
	{mul.f16 %rs95257,%rs95236,%rs95242;
}
	// end inline asm
	// begin inline asm
	{add.f16 %rs95260,%rs95236,%rs95257;
}
	// end inline asm
	// begin inline asm
	{mul.f16 %rs95263,%rs95242,%rs95248;
}
	// end inline asm
	// begin inline asm
	{add.f16 %rs95266,%rs95242,%rs95263;
}
	// end inline asm
	// begin inline asm
	{mul.f16 %rs95269,%rs95248,%rs95254;
}
	// end inline asm
	// begin inline asm
	{add.f16 %rs95272,%rs95248,%rs95269;
}
	// end inline asm
	// begin inline asm
	{mul.f16 %rs95275,%rs95254,%rs95260;
}
	// end inline asm
	// begin inline asm
	{add.f16 %rs95278,%rs95254,%rs95275;
}
	// end inline asm
	// begin inline asm
	{mul.f16 %rs95281,%rs95260,%rs95266;
}
	// end inline asm
	// begin inline asm
	{add.f16 %rs95284,%rs95260,%rs95281;
}
	// end inline asm
	// begin inline asm
	{mul.f16 %rs95287,%rs95266,%rs95272;
}
	// end inline asm
	// begin inline asm
	{add.f16 %rs95290,%rs95266,%rs95287;
}
	// end inline asm
	// begin inline asm
	{mul.f16 %rs95293,%rs95272,%rs95278;
}
	// end inline asm
	// begin inline asm
	{add.f16 %rs95296,%rs95272,%rs95293;
}
	// end inline asm
	// begin inline asm
	{mul.f16 %rs95299,%rs95278,%rs95284;
}
	// end inline asm
	// begin inline asm
	{add.f16 %rs95302,%rs95278,%rs95299;
}
	// end inline asm
	// begin inline asm
	{mul.f16 %rs95305,%rs95284,%rs95290;
}
	// end inline asm
	// begin inline asm
	{add.f16 %rs95308,%rs95284,%rs95305;
}
	// end inline asm
	// begin inline asm
	{mul.f16 %rs95311,%rs95290,%rs95296;
}
	// end inline asm
	// begin inline asm
	{add.f16 %rs95314,%rs95290,%rs95311;
}
	// end inline asm
	// begin inline asm
	{mul.f16 %rs95317,%rs95296,%rs95302;
}
	// end inline asm
	// begin inline asm
	{add.f16 %rs95320,%rs95296,%rs95317;
}
	// end inline asm
	// begin inline asm
	{mul.f16 %rs95323,%rs95302,%rs95308;
}
	// end inline asm
	// begin inline asm
	{add.f16 %rs95326,%rs95302,%rs95323;
}
	// end inline asm
	// begin inline asm
	{mul.f16 %rs95329,%rs95308,%rs95314;
}
	// end inline asm
	// begin inline asm
	{add.f16 %rs95332,%rs95308,%rs95329;
}
	// end inline asm
	// begin inline asm
	{mul.f16 %rs95335,%rs95314,%rs95320;
}
	// end inline asm
	// begin inline asm
	{add.f16 %rs95338,%rs95314,%rs95335;
}
	// end inline asm
	// begin inline asm
	{mul.f16 %rs95341,%rs95320,%rs95326;
}
	// end inline asm
	// begin inline asm
	{add.f16 %rs95344,%rs95320,%rs95341;
}
	// end inline asm
	// begin inline asm
	{mul.f16 %rs95347,%rs95326,%rs95332;
}
	// end inline asm
	// begin inline asm
	{add.f16 %rs95350,%rs95326,%rs95347;
}
	// end inline asm
	// begin inline asm
	{mul.f16 %rs95353,%rs95332,%rs95338;
}
	// end inline asm
	// begin inline asm
	{add.f16 %rs95356,%rs95332,%rs95353;
}
	// end inline asm
	// begin inline asm
	{mul.f16 %rs95359,%rs95338,%rs95344;
}
	// end inline asm
	// begin inline asm
	{add.f16 %rs95362,%rs95338,%rs95359;
}
	// end inline asm
	// begin inline asm
	{mul.f16 %rs95365,%rs95344,%rs95350;
}
	// end inline asm
	// begin inline asm
	{add.f16 %rs95368,%rs95344,%rs95365;
}
	// end inline asm
	// begin inline asm
	{mul.f16 %rs95371,%rs95350,%rs95356;
}
	// end inline asm
	// begin inline asm
	{add.f16 %rs95374,%rs95350,%rs95371;
}
	// end inline asm
	// begin inline asm
	{mul.f16 %rs95377,%rs95356,%rs95362;
}
	// end inline asm
	// begin inline asm
	{add.f16 %rs95380,%rs95356,%rs95377;
}
	// end inline asm
	// begin inline asm
	{mul.f16 %rs95383,%rs95362,%rs95368;
}
	// end inline asm
	// begin inline asm
	{add.f16 %rs95386,%rs95362,%rs95383;
}
	// end inline asm
	// begin inline asm
	{mul.f16 %rs95389,%rs95368,%rs95374;
}
	// end inline asm
	// begin inline asm
	{add.f16 %rs95392,%rs95368,%rs95389;
}
	// end inline asm
	// begin inline asm
	{mul.f16 %rs95395,%rs95374,%rs95380;
}
	// end inline asm
	// begin inline asm
	{add.f16 %rs95398,%rs95374,%rs95395;
}
	// end inline asm
	// begin inline asm
	{mul.f16 %rs95401,%rs95380,%rs95386;
}
	// end inline asm
	// begin inline asm
	{add.f16 %rs95404,%rs95380,%rs95401;
}
	// end inline asm
	// begin inline asm
	{mul.f16 %rs95407,%rs95386,%rs95392;
}
	// end inline asm
	// begin inline asm
	{add.f16 %rs95410,%rs95386,%rs95407;
}
	// end inline asm
	// begin inline asm
	{mul.f16 %rs95413,%rs95392,%rs95398;
}
	// end inline asm
	// begin inline asm
	{add.f16 %rs95416,%rs95392,%rs95413;
}
	// end inline asm
	// begin inline asm
	{mul.f16 %rs95419,%rs95398,%rs95404;
}
	// end inline asm
	// begin inline asm
	{add.f16 %rs95422,%rs95398,%rs95419;
}
	// end inline asm
	// begin inline asm
	{mul.f16 %rs95425,%rs95404,%rs95410;
}
	// end inline asm
	// begin inline asm
	{add.f16 %rs95428,%rs95404,%rs95425;
}
	// end inline asm
	// begin inline asm
	{mul.f16 %rs95431,%rs95410,%rs95416;
}
	// end inline asm
	// begin inline asm
	{add.f16 %rs95434,%rs95410,%rs95431;
}
	// end inline asm
	// begin inline asm
	{mul.f16 %rs95437,%rs95416,%rs95422;
}
	// end inline asm
	// begin inline asm
	{add.f16 %rs95440,%rs95416,%rs95437;
}
	// end inline asm
	// begin inline asm
	{mul.f16 %rs95443,%rs95422,%rs95428;
}
	// end inline asm
	// begin inline asm
	{add.f16 %rs95446,%rs95422,%rs95443;
}
	// end inline asm
	// begin inline asm
	{mul.f16 %rs95449,%rs95428,%rs95434;
}
	// end inline asm
	// begin inline asm
	{add.f16 %rs95452,%rs95428,%rs95449;
}
	// end inline asm
	// begin inline asm
	{mul.f16 %rs95455,%rs95434,%rs95440;
}
	// end inline asm
	// begin inline asm
	{add.f16 %rs95458,%rs95434,%rs95455;
}
	// end inline asm
	// begin inline asm
	{mul.f16 %rs95461,%rs95440,%rs95446;
}
	// end inline asm
	// begin inline asm
	{add.f16 %rs95464,%rs95440,%rs95461;
}
	// end inline asm
	// begin inline asm
	{mul.f16 %rs95467,%rs95446,%rs95452;
}
	// end inline asm
	// begin inline asm
	{add.f16 %rs95470,%rs95446,%rs95467;
}
	// end inline asm
	// begin inline asm
	{mul.f16 %rs95473,%rs95452,%rs95458;
}
	// end inline asm
	// begin inline asm
	{add.f16 %rs95476,%rs95452,%rs95473;
}
	// end inline asm
	// begin inline asm
	{mul.f16 %rs95479,%rs95458,%rs95464;
}
	// end inline asm
	// begin inline asm
	{add.f16 %rs95482,%rs95458,%rs95479;
}
	// end inline asm
	// begin inline asm
	{mul.f16 %rs95485,%rs95464,%rs95470;
}
	// end inline asm
	// begin inline asm
	{add.f16 %rs95488,%rs95464,%rs95485;
}
	// end inline asm
	// begin inline asm
	{mul.f16 %rs95491,%rs95470,%rs95476;
}
	// end inline asm
	// begin inline asm
	{add.f16 %rs95494,%rs95470,%rs95491;
}
	// end inline asm
	// begin inline asm
	{mul.f16 %rs95497,%rs95476,%rs95482;
}
	// end inline asm
	// begin inline asm
	{add.f16 %rs95500,%rs95476,%rs95497;
}
	// end inline asm
	// begin inline asm
	{mul.f16 %rs95503,%rs95482,%rs95488;
}
	// end inline asm
	// begin inline asm
	{add.f16 %rs95506,%rs95482,%rs95503;
}
	// end inline asm
	// begin inline asm
	{mul.f16 %rs95509,%rs95488,%rs95494;
}
	// end inline asm
	// begin inline asm
	{add.f16 %rs95512,%rs95488,%rs95509;
}
	// end inline asm
	// begin inline asm
	{mul.f16 %rs95515,%rs95494,%rs95500;
}
	// end inline asm
	// begin inline asm
	{add.f16 %rs95518,%rs95494,%rs95515;
}
	// end inline asm
	// begin inline asm
	{mul.f16 %rs95521,%rs95500,%rs95506;
}
	// end inline asm
	// begin inline asm
	{add.f16 %rs95524,%rs95500,%rs95521;
}
	// end inline asm
	// begin inline asm
	{mul.f16 %rs95527,%rs95506,%rs95512;
}
	// end inline asm
	// begin inline asm
	{add.f16 %rs95530,%rs95506,%rs95527;
}
	// end inline asm
	// begin inline asm
	{mul.f16 %rs95533,%rs95512,%rs95518;
}
	// end inline asm
	// begin inline asm
	{add.f16 %rs95536,%rs95512,%rs95533;
}
	// end inline asm
	// begin inline asm
	{mul.f16 %rs95539,%rs95518,%rs95524;
}
	// end inline asm
	// begin inline asm
	{add.f16 %rs95542,%rs95518,%rs95539;
}
	// end inline asm
	// begin inline asm
	{mul.f16 %rs95545,%rs95524,%rs95530;
}
	// end inline asm
	// begin inline asm
	{add.f16 %rs95548,%rs95524,%rs95545;
}
	// end inline asm
	// begin inline asm
	{mul.f16 %rs95551,%rs95530,%rs95536;
}
	// end inline asm
	// begin inline asm
	{add.f16 %rs95554,%rs95530,%rs95551;
}
	// end inline asm
	// begin inline asm
	{mul.f16 %rs95557,%rs95536,%rs95542;
}
	// end inline asm
	// begin inline asm
	{add.f16 %rs95560,%rs95536,%rs95557;
}
	// end inline asm
	// begin inline asm
	{mul.f16 %rs95563,%rs95542,%rs95548;
}
	// end inline asm
	// begin inline asm
	{add.f16 %rs95566,%rs95542,%rs95563;
}
	// end inline asm
	// begin inline asm
	{mul.f16 %rs95569,%rs95548,%rs95554;
}
	// end inline asm
	// begin inline asm
	{add.f16 %rs95572,%rs95548,%rs95569;
}
	// end inline asm
	// begin inline asm
	{mul.f16 %rs95575,%rs95554,%rs95560;
}
	// end inline asm
	// begin inline asm
	{add.f16 %rs95578,%rs95554,%rs95575;
}
	// end inline asm
	// begin inline asm
	{mul.f16 %rs95581,%rs95560,%rs95566;
}
	// end inline asm
	// begin inline asm
	{add.f16 %rs95584,%rs95560,%rs95581;
}
	// end inline asm
	// begin inline asm
	{mul.f16 %rs95587,%rs95566,%rs95572;
}
	// end inline asm
	// begin inline asm
	{add.f16 %rs95590,%rs95566,%rs95587;
}
	// end inline asm
	// begin inline asm
	{mul.f16 %rs95593,%rs95572,%rs95578;
}
	// end inline asm
	// begin inline asm
	{add.f16 %rs95596,%rs95572,%rs95593;
}
	// end inline asm
	// begin inline asm
	{mul.f16 %rs95599,%rs95578,%rs95584;
}
	// end inline asm
	// begin inline asm
	{add.f16 %rs95602,%rs95578,%rs95599;
}
	// end inline asm
	// begin inline asm
	{mul.f16 %rs95605,%rs95584,%rs95590;
}
	// end inline asm
	// begin inline asm
	{add.f16 %rs95608,%rs95584,%rs95605;
}
	// end inline asm
	// begin inline asm
	{mul.f16 %rs95611,%rs95590,%rs95596;
}
	// end inline asm
	// begin inline asm
	{add.f16 %rs95614,%rs95590,%rs95611;
}
	// end inline asm
	// begin inline asm
	{mul.f16 %rs95617,%rs95596,%rs95602;
}
	// end inline asm
	// begin inline asm
	{add.f16 %rs95620,%rs95596,%rs95617;
}
	// end inline asm
	// begin inline asm
	{mul.f16 %rs95623,%rs95602,%rs95608;
}
	// end inline asm
	// begin inline asm
	{add.f16 %rs95626,%rs95602,%rs95623;
}
	// end inline asm
	// begin inline asm
	{mul.f16 %rs95629,%rs95608,%rs95614;
}
	// end inline asm
	// begin inline asm
	{add.f16 %rs95632,%rs95608,%rs95629;
}
	// end inline asm
	// begin inline asm
	{mul.f16 %rs95635,%rs95614,%rs95620;
}
	// end inline asm
	// begin inline asm
	{add.f16 %rs95638,%rs95614,%rs95635;
}
	// end inline asm
	// begin inline asm
	{mul.f16 %rs95641,%rs95620,%rs95626;
}
	// end inline asm
	// begin inline asm
	{add.f16 %rs95644,%rs95620,%rs95641;
}
	// end inline asm
	// begin inline asm
	{mul.f16 %rs95647,%rs95626,%rs95632;
}
	// end inline asm
	// begin inline asm
	{add.f16 %rs95650,%rs95626,%rs95647;
}
	// end inline asm
	// begin inline asm
	{mul.f16 %rs95653,%rs95632,%rs95638;
}
	// end inline asm
	// begin inline asm
	{add.f16 %rs95656,%rs95632,%rs95653;
}
	// end inline asm
	// begin inline asm
	{mul.f16 %rs95659,%rs95638,%rs95644;
}
	// end inline asm
	// begin inline asm
	{add.f16 %rs95662,%rs95638,%rs95659;
}
	// end inline asm
	// begin inline asm
	{mul.f16 %rs95665,%rs95644,%rs95650;
}
	// end inline asm
	// begin inline asm
	{add.f16 %rs95668,%rs95644,%rs95665;
}
	// end inline asm
	// begin inline asm
	{mul.f16 %rs95671,%rs95650,%rs95656;
}
	// end inline asm
	// begin inline asm
	{add.f16 %rs95674,%rs95650,%rs95671;
}
	// end inline asm
	// begin inline asm
	{mul.f16 %rs95677,%rs95656,%rs95662;
}
	// end inline asm
	// begin inline asm
	{add.f16 %rs95680,%rs95656,%rs95677;
}
	// end inline asm
	// begin inline asm
	{mul.f16 %rs95683,%rs95662,%rs95668;
}
	// end inline asm
	// begin inline asm
	{add.f16 %rs95686,%rs95662,%rs95683;
}
	// end inline asm
	// begin inline asm
	{mul.f16 %rs95689,%rs95668,%rs95674;
}
	// end inline asm
	// begin inline asm
	{add.f16 %rs95692,%rs95668,%rs95689;
}
	// end inline asm
	// begin inline asm
	{mul.f16 %rs95695,%rs95674,%rs95680;
}
	// end inline asm
	// begin inline asm
	{add.f16 %rs95698,%rs95674,%rs95695;
}
	// end inline asm
	// begin inline asm
	{mul.f16 %rs95701,%rs95680,%rs95686;
}
	// end inline asm
	// begin inline asm
	{add.f16 %rs95704,%rs95680,%rs95701;
}
	// end inline asm
	// begin inline asm
	{mul.f16 %rs95707,%rs95686,%rs95692;
}
	// end inline asm
	// begin inline asm
	{add.f16 %rs95710,%rs95686,%rs95707;
}
	// end inline asm
	// begin inline asm
	{mul.f16 %rs95713,%rs95692,%rs95698;
}
	// end inline asm
	// begin inline asm
	{add.f16 %rs95716,%rs95692,%rs95713;
}
	// end inline asm
	// begin inline asm
	{mul.f16 %rs95719,%rs95698,%rs95704;
}
	// end inline asm
	// begin inline asm
	{add.f16 %rs95722,%rs95698,%rs95719;
}
	// end inline asm
	// begin inline asm
	{mul.f16 %rs95725,%rs95704,%rs95710;
}
	// end inline asm
	// begin inline asm
	{add.f16 %rs95728,%rs95704,%rs95725;
}
	// end inline asm
	// begin inline asm
	{mul.f16 %rs95731,%rs95710,%rs95716;
}
	// end inline asm
	// begin inline asm
	{add.f16 %rs95734,%rs95710,%rs95731;
}
	// end inline asm
	// begin inline asm
	{mul.f16 %rs95737,%rs95716,%rs95722;
}
	// end inline asm
	// begin inline asm
	{add.f16 %rs95740,%rs95716,%rs95737;
}
	// end inline asm
	// begin inline asm
	{mul.f16 %rs95743,%rs95722,%rs95728;
}
	// end inline asm
	// begin inline asm
	{add.f16 %rs95746,%rs95722,%rs95743;
}
	// end inline asm
	// begin inline asm
	{mul.f16 %rs95749,%rs95728,%rs95734;
}
	// end inline asm
	// begin inline asm
	{add.f16 %rs95752,%rs95728,%rs95749;
}
	// end inline asm
	// begin inline asm
	{mul.f16 %rs95755,%rs95734,%rs95740;
}
	// end inline asm
	// begin inline asm
	{add.f16 %rs95758,%rs95734,%rs95755;
}
	// end inline asm
	// begin inline asm
	{mul.f16 %rs95761,%rs95740,%rs95746;
}
	// end inline asm
	// begin inline asm
	{add.f16 %rs95764,%rs95740,%rs95761;
}
	// end inline asm
	// begin inline asm
	{mul.f16 %rs95767,%rs95746,%rs95752;
}
	// end inline asm
	// begin inline asm
	{add.f16 %rs95770,%rs95746,%rs95767;
}
	// end inline asm
	// begin inline asm
	{mul.f16 %rs95773,%rs95752,%rs95758;
}
	// end inline asm
	// begin inline asm
	{add.f16 %rs95776,%rs95752,%rs95773;
}
	// end inline asm
	// begin inline asm
	{mul.f16 %rs95779,%rs95758,%rs95764;
}
	// end inline asm
	// begin inline asm
	{add.f16 %rs95782,%rs95758,%rs95779;
}
	// end inline asm
	// begin inline asm
	{mul.f16 %rs95785,%rs95764,%rs95770;
}
	// end inline asm
	// begin inline asm
	{add.f16 %rs95788,%rs95764,%rs95785;
}
	// end inline asm
	// begin inline asm
	{mul.f16 %rs95791,%rs95770,%rs95776;
}
	// end inline asm
	// begin inline asm
	{add.f16 %rs95794,%rs95770,%rs95791;
}
	// end inline asm
	// begin inline asm
	{mul.f16 %rs95797,%rs95776,%rs95782;
}
	// end inline asm
	// begin inline asm
	{add.f16 %rs95800,%rs95776,%rs95797;
}
	// end inline asm
	// begin inline asm
	{mul.f16 %rs95803,%rs95782,%rs95788;
}
	// end inline asm
	// begin inline asm
	{add.f16 %rs95806,%rs95782,%rs95803;
}
	// end inline asm
	// begin inline asm
	{mul.f16 %rs95809,%rs95788,%rs95794;
}
	// end inline asm
	// begin inline asm
	{add.f16 %rs95812,%rs95788,%rs95809;
}
	// end inline asm
	// begin inline asm
	{mul.f16 %rs95815,%rs95794,%rs95800;
}
	// end inline asm
	// begin inline asm
	{add.f16 %rs95818,%rs95794,%rs95815;
}
	// end inline asm
	// begin inline asm
	{mul.f16 %rs95821,%rs95800,%rs95806;
}
	// end inline asm
	// begin inline asm
	{add.f16 %rs95824,%rs95800,%rs95821;
}
	// end inline asm
	// begin inline asm
	{mul.f16 %rs95827,%rs95806,%rs95812;
}
	// end inline asm
	// begin inline asm
	{add.f16 %rs95830,%rs95806,%rs95827;
}
	// end inline asm
	// begin inline asm
	{mul.f16 %rs95833,%rs95812,%rs95818;
}
	// end inline asm
	// begin inline asm
	{add.f16 %rs95836,%rs95812,%rs95833;
}
	// end inline asm
	// begin inline asm
	{mul.f16 %rs95839,%rs95818,%rs95824;
}
	// end inline asm
	// begin inline asm
	{add.f16 %rs95842,%rs95818,%rs95839;
}
	// end inline asm
	// begin inline asm
	{mul.f16 %rs95845,%rs95824,%rs95830;
}
	// end inline asm
	// begin inline asm
	{add.f16 %rs95848,%rs95824,%rs95845;
}
	// end inline asm
	// begin inline asm
	{mul.f16 %rs95851,%rs95830,%rs95836;
}
	// end inline asm
	// begin inline asm
	{add.f16 %rs95854,%rs95830,%rs95851;
}
	// end inline asm
	// begin inline asm
	{mul.f16 %rs95857,%rs95836,%rs95842;
}
	// end inline asm
	// begin inline asm
	{add.f16 %rs95860,%rs95836,%rs95857;
}
	// end inline asm
	// begin inline asm
	{mul.f16 %rs95863,%rs95842,%rs95848;
}
	// end inline asm
	// begin inline asm
	{add.f16 %rs95866,%rs95842,%rs95863;
}
	// end inline asm
	// begin inline asm
	{mul.f16 %rs95869,%rs95848,%rs95854;
}
	// end inline asm
	// begin inline asm
	{add.f16 %rs95872,%rs95848,%rs95869;
}
	// end inline asm
	// begin inline asm
	{mul.f16 %rs95875,%rs95854,%rs95860;
}
	// end inline asm
	// begin inline asm
	{add.f16 %rs95878,%rs95854,%rs95875;
}
	// end inline asm
	// begin inline asm
	{mul.f16 %rs95881,%rs95860,%rs95866;
}
	// end inline asm
	// begin inline asm
	{add.f16 %rs95884,%rs95860,%rs95881;
}
	// end inline asm
	// begin inline asm
	{mul.f16 %rs95887,%rs95866,%rs95872;
}
	// end inline asm
	// begin inline asm
	{add.f16 %rs95890,%rs95866,%rs95887;
}
	// end inline asm
	// begin inline asm
	{mul.f16 %rs95893,%rs95872,%rs95878;
}
	// end inline asm
	// begin inline asm
	{add.f16 %rs95896,%rs95872,%rs95893;
}
	// end inline asm
	// begin inline asm
	{mul.f16 %rs95899,%rs95878,%rs95884;
}
	// end inline asm
	// begin inline asm
	{add.f16 %rs95902,%rs95878,%rs95899;
}
	// end inline asm
	// begin inline asm
	{mul.f16 %rs95905,%rs95884,%rs95890;
}
	// end inline asm
	// begin inline asm
	{add.f16 %rs95908,%rs95884,%rs95905;
}
	// end inline asm
	// begin inline asm
	{mul.f16 %rs95911,%rs95890,%rs95896;
}
	// end inline asm
	// begin inline asm
	{add.f16 %rs95914,%rs95890,%rs95911;
}
	// end inline asm
	// begin inline asm
	{mul.f16 %rs95917,%rs95896,%rs95902;
}
	// end inline asm
	// begin inline asm
	{add.f16 %rs95920,%rs95896,%rs95917;
}
	// end inline asm
	// begin inline asm
	{mul.f16 %rs95923,%rs95902,%rs95908;
}
	// end inline asm
	// begin inline asm
	{add.f16 %rs95926,%rs95902,%rs95923;
}
	// end inline asm
	// begin inline asm
	{mul.f16 %rs95929,%rs95908,%rs95914;
}
	// end inline asm
	// begin inline asm
	{add.f16 %rs95932,%rs95908,%rs95929;
}
	// end inline asm
	// begin inline asm
	{mul.f16 %rs95935,%rs95914,%rs95920;
}
	// end inline asm
	// begin inline asm
	{add.f16 %rs95938,%rs95914,%rs95935;
}
	// end inline asm
	// begin inline asm
	{mul.f16 %rs95941,%rs95920,%rs95926;
}
	// end inline asm
	// begin inline asm
	{add.f16 %rs95944,%rs95920,%rs95941;
}
	// end inline asm
	// begin inline asm
	{mul.f16 %rs95947,%rs95926,%rs95932;
}
	// end inline asm
	// begin inline asm
	{add.f16 %rs95950,%rs95926,%rs95947;
}
	// end inline asm
	// begin inline asm
	{mul.f16 %rs95953,%rs95932,%rs95938;
}
	// end inline asm
	// begin inline asm
	{add.f16 %rs95956,%rs95932,%rs95953;
}
	// end inline asm
	// begin inline asm
	{mul.f16 %rs95959,%rs95938,%rs95944;
}
	// end inline asm
	// begin inline asm
	{add.f16 %rs95962,%rs95938,%rs95959;
}
	// end inline asm
	// begin inline asm
	{mul.f16 %rs95965,%rs95944,%rs95950;
}
	// end inline asm
	// begin inline asm
	{add.f16 %rs95968,%rs95944,%rs95965;
}
	// end inline asm
	// begin inline asm
	{mul.f16 %rs95971,%rs95950,%rs95956;
}
	// end inline asm
	// begin inline asm
	{add.f16 %rs95974,%rs95950,%rs95971;
}
	// end inline asm
	// begin inline asm
	{mul.f16 %rs95977,%rs95956,%rs95962;
}
	// end inline asm
	// begin inline asm
	{add.f16 %rs95980,%rs95956,%rs95977;
}
	// end inline asm
	// begin inline asm
	{mul.f16 %rs95983,%rs95962,%rs95968;
}
	// end inline asm
	// begin inline asm
	{add.f16 %rs95986,%rs95962,%rs95983;
}
	// end inline asm
	// begin inline asm
	{mul.f16 %rs95989,%rs95968,%rs95974;
}
	// end inline asm
	// begin inline asm
	{add.f16 %rs95992,%rs95968,%rs95989;
}
	// end inline asm
	// begin inline asm
	{mul.f16 %rs95995,%rs95974,%rs95980;
}
	// end inline asm
	// begin inline asm
	{add.f16 %rs95998,%rs95974,%rs95995;
}
	// end inline asm
	// begin inline asm
	{mul.f16 %rs96001,%rs95980,%rs95986;
}
	// end inline asm
	// begin inline asm
	{add.f16 %rs96004,%rs95980,%rs96001;
}
	// end inline asm
	// begin inline asm
	{mul.f16 %rs96007,%rs95986,%rs95992;
}
	// end inline asm
	// begin inline asm
	{add.f16 %rs96010,%rs95986,%rs96007;
}
	// end inline asm
	// begin inline asm
	{mul.f16 %rs96013,%rs95992,%rs95998;
}
	// end inline asm
	// begin inline asm
	{add.f16 %rs96016,%rs95992,%rs96013;
}
	// end inline asm
	// begin inline asm
	{mul.f16 %rs96019,%rs95998,%rs96004;
}
	// end inline asm
	// begin inline asm
	{add.f16 %rs96022,%rs95998,%rs96019;
}
	// end inline asm
	// begin inline asm
	{mul.f16 %rs96025,%rs96004,%rs96010;
}
	// end inline asm
	// begin inline asm
	{add.f16 %rs96028,%rs96004,%rs96025;
}
	// end inline asm
	// begin inline asm
	{mul.f16 %rs96031,%rs96010,%rs96016;
}
	// end inline asm
	// begin inline asm
	{add.f16 %rs96034,%rs96010,%rs96031;
}
	// end inline asm
	// begin inline asm
	{mul.f16 %rs96037,%rs96016,%rs96022;
}
	// end inline asm
	// begin inline asm
	{add.f16 %rs96040,%rs96016,%rs96037;
}
	// end inline asm
	// begin inline asm
	{mul.f16 %rs96043,%rs96022,%rs96028;
}
	// end inline asm
	// begin inline asm
	{add.f16 %rs96046,%rs96022,%rs96043;
}
	// end inline asm
	// begin inline asm
	{mul.f16 %rs96049,%rs96028,%rs96034;
}
	// end inline asm
	// begin inline asm
	{add.f16 %rs96052,%rs96028,%rs96049;
}
	// end inline asm
	// begin inline asm
	{mul.f16 %rs96055,%rs96034,%rs96040;
}
	// end inline asm
	// begin inline asm
	{add.f16 %rs96058,%rs96034,%rs96055;
}
	// end inline asm
	// begin inline asm
	{mul.f16 %rs96061,%rs96040,%rs96046;
}
	// end inline asm
	// begin inline asm
	{add.f16 %rs96064,%rs96040,%rs96061;
}
	// end inline asm
	// begin inline asm
	{mul.f16 %rs96067,%rs96046,%rs96052;
}
	// end inline asm
	// begin inline asm
	{add.f16 %rs96070,%rs96046,%rs96067;
}
	// end inline asm
	// begin inline asm
	{mul.f16 %rs96073,%rs96052,%rs96058;
}
	// end inline asm
	// begin inline asm
	{add.f16 %rs96076,%rs96052,%rs96073;
}
	// end inline asm
	// begin inline asm
	{mul.f16 %rs96079,%rs96058,%rs96064;
}
	// end inline asm
	// begin inline asm
	{add.f16 %rs96082,%rs96058,%rs96079;
}
	// end inline asm
	// begin inline asm
	{mul.f16 %rs96085,%rs96064,%rs96070;
}
	// end inline asm
	// begin inline asm
	{add.f16 %rs96088,%rs96064,%rs96085;
}
	// end inline asm
	// begin inline asm
	{mul.f16 %rs96091,%rs96070,%rs96076;
}
	// end inline asm
	// begin inline asm
	{add.f16 %rs96094,%rs96070,%rs96091;
}
	// end inline asm
	// begin inline asm
	{mul.f16 %rs96097,%rs96076,%rs96082;
}
	// end inline asm
	// begin inline asm
	{add.f16 %rs96100,%rs96076,%rs96097;
}
	// end inline asm
	// begin inline asm
	{mul.f16 %rs96103,%rs96082,%rs96088;
}
	// end inline asm
	// begin inline asm
	{add.f16 %rs96106,%rs96082,%rs96103;
}
	// end inline asm
	// begin inline asm
	{mul.f16 %rs96109,%rs96088,%rs96094;
}
	// end inline asm
	// begin inline asm
	{add.f16 %rs96112,%rs96088,%rs96109;
}
	// end inline asm
	// begin inline asm
	{mul.f16 %rs96115,%rs96094,%rs96100;
}
	// end inline asm
	// begin inline asm
	{add.f16 %rs96118,%rs96094,%rs96115;
}
	// end inline asm
	// begin inline asm
	{mul.f16 %rs96121,%rs96100,%rs96106;
}
	// end inline asm
	// begin inline asm
	{add.f16 %rs96124,%rs96100,%rs96121;
}
	// end inline asm
	// begin inline asm
	{mul.f16 %rs96127,%rs96106,%rs96112;
}
	// end inline asm
	// begin inline asm
	{add.f16 %rs96130,%rs96106,%rs96127;
}
	// end inline asm
	// begin inline asm
	{mul.f16 %rs96133,%rs96112,%rs96118;
}
	// end inline asm
	// begin inline asm
	{add.f16 %rs96136,%rs96112,%rs96133;
}
	// end inline asm
	// begin inline asm
	{mul.f16 %rs96139,%rs96118,%rs96124;
}
	// end inline asm
	// begin inline asm
	{add.f16 %rs96142,%rs96118,%rs96139;
}
	// end inline asm
	// begin inline asm
	{mul.f16 %rs96145,%rs96124,%rs96130;
}
	// end inline asm
	// begin inline asm
	{add.f16 %rs96148,%rs96124,%rs96145;
}
	// end inline asm
	// begin inline asm
	{mul.f16 %rs96151,%rs96130,%rs96136;
}
	// end inline asm
	// begin inline asm
	{add.f16 %rs96154,%rs96130,%rs96151;
}
	// end inline asm
	// begin inline asm
	{mul.f16 %rs96157,%rs96136,%rs96142;
}
	// end inline asm
	// begin inline asm
	{add.f16 %rs96160,%rs96136,%rs96157;
}
	// end inline asm
	// begin inline asm
	{mul.f16 %rs96163,%rs96142,%rs96148;
}
	// end inline asm
	// begin inline asm
	{add.f16 %rs96166,%rs96142,%rs96163;
}
	// end inline asm
	// begin inline asm
	{mul.f16 %rs96169,%rs96148,%rs96154;
}
	// end inline asm
	// begin inline asm
	{add.f16 %rs96172,%rs96148,%rs96169;
}
	// end inline asm
	// begin inline asm
	{mul.f16 %rs96175,%rs96154,%rs96160;
}
	// end inline asm
	// begin inline asm
	{add.f16 %rs96178,%rs96154,%rs96175;
}
	// end inline asm
	// begin inline asm
	{mul.f16 %rs96181,%rs96160,%rs96166;
}
	// end inline asm
	// begin inline asm
	{add.f16 %rs96184,%rs96160,%rs96181;
}
	// end inline asm
	// begin inline asm
	{mul.f16 %rs96187,%rs96166,%rs96172;
}
	// end inline asm
	// begin inline asm
	{add.f16 %rs96190,%rs96166,%rs96187;
}
	// end inline asm
	// begin inline asm
	{mul.f16 %rs96193,%rs96172,%rs96178;
}
	// end inline asm
	// begin inline asm
	{add.f16 %rs96196,%rs96172,%rs96193;
}
	// end inline asm
	// begin inline asm
	{mul.f16 %rs96199,%rs96178,%rs96184;
}
	// end inline asm
	// begin inline asm
	{add.f16 %rs96202,%rs96178,%rs96199;
}
	// end inline asm
	// begin inline asm
	{mul.f16 %rs96205,%rs96184,%rs96190;
}
	// end inline asm
	// begin inline asm
	{add.f16 %rs96208,%rs96184,%rs96205;
}
	// end inline asm
	// begin inline asm
	{mul.f16 %rs96211,%rs96190,%rs96196;
}
	// end inline asm
	// begin inline asm
	{add.f16 %rs96214,%rs96190,%rs96211;
}
	// end inline asm
	// begin inline asm
	{mul.f16 %rs96217,%rs96196,%rs96202;
}
	// end inline asm
	// begin inline asm
	{add.f16 %rs96220,%rs96196,%rs96217;
}
	// end inline asm
	// begin inline asm
	{mul.f16 %rs96223,%rs96202,%rs96208;
}
	// end inline asm
	// begin inline asm
	{add.f16 %rs96226,%rs96202,%rs96223;
}
	// end inline asm
	// begin inline asm
	{mul.f16 %rs96229,%rs96208,%rs96214;
}
	// end inline asm
	// begin inline asm
	{add.f16 %rs96232,%rs96208,%rs96229;
}
	// end inline asm
	// begin inline asm
	{mul.f16 %rs96235,%rs96214,%rs96220;
}
	// end inline asm
	// begin inline asm
	{add.f16 %rs96238,%rs96214,%rs96235;
}
	// end inline asm
	// begin inline asm
	{mul.f16 %rs96241,%rs96220,%rs96226;
}
	// end inline asm
	// begin inline asm
	{add.f16 %rs96244,%rs96220,%rs96241;
}
	// end inline asm
	// begin inline asm
	{mul.f16 %rs96247,%rs96226,%rs96232;
}
	// end inline asm
	// begin inline asm
	{add.f16 %rs96250,%rs96226,%rs96247;
}
	// end inline asm
	// begin inline asm
	{mul.f16 %rs96253,%rs96232,%rs96238;
}
	// end inline asm
	// begin inline asm
	{add.f16 %rs96256,%rs96232,%rs96253;
}
	// end inline asm
	// begin inline asm
	{mul.f16 %rs96259,%rs96238,%rs96244;
}
	// end inline asm
	// begin inline asm
	{add.f16 %rs96262,%rs96238,%rs96259;
}
	// end inline asm
	// begin inline asm
	{mul.f16 %rs96265,%rs96244,%rs96250;
}
	// end inline asm
	// begin inline asm
	{add.f16 %rs96268,%rs96244,%rs96265;
}
	// end inline asm
	// begin inline asm
	{mul.f16 %rs96271,%rs96250,%rs96256;
}
	// end inline asm
	// begin inline asm
	{add.f16 %rs96274,%rs96250,%rs96271;
}
	// end inline asm
	// begin inline asm
	{mul.f16 %rs96277,%rs96256,%rs96262;
}
	// end inline asm
	// begin inline asm
	{add.f16 %rs96280,%rs96256,%rs96277;
}
	// end inline asm
	// begin inline asm
	{mul.f16 %rs96283,%rs96262,%rs96268;
}
	// end inline asm
	// begin inline asm
	{add.f16 %rs96286,%rs96262,%rs96283;
}
	// end inline asm
	// begin inline asm
	{mul.f16 %rs96289,%rs96268,%rs96274;
}
	// end inline asm
	// begin inline asm
	{add.f16 %rs96292,%rs96268,%rs96289;
}
	// end inline asm
	// begin inline asm
	{mul.f16 %rs96295,%rs96274,%rs96280;
}
	// end inline asm
	// begin inline asm
	{add.f16 %rs96298,%rs96274,%rs96295;
}
	// end inline asm
	// begin inline asm
	{mul.f16 %rs96301,%rs96280,%rs96286;
}
	// end inline asm
	// begin inline asm
	{add.f16 %rs96304,%rs96280,%rs96301;
}
	// end inline asm
	// begin inline asm
	{mul.f16 %rs96307,%rs96286,%rs96292;
}
	// end inline asm
	// begin inline asm
	{add.f16 %rs96310,%rs96286,%rs96307;
}
	// end inline asm
	// begin inline asm
	{mul.f16 %rs96313,%rs96292,%rs96298;
}
	// end inline asm
	// begin inline asm
	{add.f16 %rs96316,%rs96292,%rs96313;
}
	// end inline asm
	// begin inline asm
	{mul.f16 %rs96319,%rs96298,%rs96304;
}
	// end inline asm
	// begin inline asm
	{add.f16 %rs96322,%rs96298,%rs96319;
}
	// end inline asm
	// begin inline asm
	{mul.f16 %rs96325,%rs96304,%rs96310;
}
	// end inline asm
	// begin inline asm
	{add.f16 %rs96328,%rs96304,%rs96325;
}
	// end inline asm
	// begin inline asm
	{mul.f16 %rs96331,%rs96310,%rs96316;
}
	// end inline asm
	// begin inline asm
	{add.f16 %rs96334,%rs96310,%rs96331;
}
	// end inline asm
	// begin inline asm
	{mul.f16 %rs96337,%rs96316,%rs96322;
}
	// end inline asm
	// begin inline asm
	{add.f16 %rs96340,%rs96316,%rs96337;
}
	// end inline asm
	// begin inline asm
	{mul.f16 %rs96343,%rs96322,%rs96328;
}
	// end inline asm
	// begin inline asm
	{add.f16 %rs96346,%rs96322,%rs96343;
}
	// end inline asm
	// begin inline asm
	{mul.f16 %rs96349,%rs96328,%rs96334;
}
	// end inline asm
	// begin inline asm
	{add.f16 %rs96352,%rs96328,%rs96349;
}
	// end inline asm
	// begin inline asm
	{mul.f16 %rs96355,%rs96334,%rs96340;
}
	// end inline asm
	// begin inline asm
	{add.f16 %rs96358,%rs96334,%rs96355;
}
	// end inline asm
	// begin inline asm
	{mul.f16 %rs96361,%rs96340,%rs96346;
}
	// end inline asm
	// begin inline asm
	{add.f16 %rs96364,%rs96340,%rs96361;
}
	// end inline asm
	// begin inline asm
	{mul.f16 %rs96367,%rs96346,%rs96352;
}
	// end inline asm
	// begin inline asm
	{add.f16 %rs96370,%rs96346,%rs96367;
}
	// end inline asm
	// begin inline asm
	{mul.f16 %rs96373,%rs96352,%rs96358;
}
	// end inline asm
	// begin inline asm
	{add.f16 %rs96376,%rs96352,%rs96373;
}
	// end inline asm
	// begin inline asm
	{mul.f16 %rs96379,%rs96358,%rs96364;
}
	// end inline asm
	// begin inline asm
	{add.f16 %rs96382,%rs96358,%rs96379;
}
	// end inline asm
	// begin inline asm
	{mul.f16 %rs96385,%rs96364,%rs96370;
}
	// end inline asm
	// begin inline asm
	{add.f16 %rs96388,%rs96364,%rs96385;
}
	// end inline asm
	// begin inline asm
	{mul.f16 %rs96391,%rs96370,%rs96376;
}
	// end inline asm
	// begin inline asm
	{add.f16 %rs96394,%rs96370,%rs96391;
}
	// end inline asm
	// begin inline asm
	{mul.f16 %rs96397,%rs96376,%rs96382;
}
	// end inline asm
	// begin inline asm
	{add.f16 %rs96400,%rs96376,%rs96397;
}
	// end inline asm
	// begin inline asm
	{mul.f16 %rs96403,%rs96382,%rs96388;
}
	// end inline asm
	// begin inline asm
	{add.f16 %rs96406,%rs96382,%rs96403;
}
	// end inline asm
	// begin inline asm
	{mul.f16 %rs96409,%rs96388,%rs96394;
}
	// end inline asm
	// begin inline asm
	{add.f16 %rs96412,%rs96388,%rs96409;
}
	// end inline asm
	// begin inline asm
	{mul.f16 %rs96415,%rs96394,%rs96400;
}
	// end inline asm
	// begin inline asm
	{add.f16 %rs96418,%rs96394,%rs96415;
}
	// end inline asm
	// begin inline asm
	{mul.f16 %rs96421,%rs96400,%rs96406;
}
	// end inline asm
	// begin inline asm
	{add.f16 %rs96424,%rs96400,%rs96421;
}
	// end inline asm
	// begin inline asm
	{mul.f16 %rs96427,%rs96406,%rs96412;
}
	// end inline asm
	// begin inline asm
	{add.f16 %rs96430,%rs96406,%rs96427;
}
	// end inline asm
	// begin inline asm
	{mul.f16 %rs96433,%rs96412,%rs96418;
}
	// end inline asm
	// begin inline asm
	{add.f16 %rs96436,%rs96412,%rs96433;
}
	// end inline asm
	// begin inline asm
	{mul.f16 %rs96439,%rs96418,%rs96424;
}
	// end inline asm
	// begin inline asm
	{add.f16 %rs96442,%rs96418,%rs96439;
}
	// end inline asm
	// begin inline asm
	{mul.f16 %rs96445,%rs96424,%rs96430;
}
	// end inline asm
	// begin inline asm
	{add.f16 %rs96448,%rs96424,%rs96445;
}
	// end inline asm
	// begin inline asm
	{mul.f16 %rs96451,%rs96430,%rs96436;
}
	// end inline asm
	// begin inline asm
	{add.f16 %rs96454,%rs96430,%rs96451;
}
	// end inline asm
	// begin inline asm
	{mul.f16 %rs96457,%rs96436,%rs96442;
}
	// end inline asm
	// begin inline asm
	{add.f16 %rs96460,%rs96436,%rs96457;
}
	// end inline asm
	// begin inline asm
	{mul.f16 %rs96463,%rs96442,%rs96448;
}
	// end inline asm
	// begin inline asm
	{add.f16 %rs96466,%rs96442,%rs96463;
}
	// end inline asm
	// begin inline asm
	{mul.f16 %rs96469,%rs96448,%rs96454;
}
	// end inline asm
	// begin inline asm
	{add.f16 %rs96472,%rs96448,%rs96469;
}
	// end inline asm
	// begin inline asm
	{mul.f16 %rs96475,%rs96454,%rs96460;
}
	// end inline asm
	// begin inline asm
	{add.f16 %rs96478,%rs96454,%rs96475;
}
	// end inline asm
	// begin inline asm
	{mul.f16 %rs96481,%rs96460,%rs96466;
}
	// end inline asm
	// begin inline asm
	{add.f16 %rs96484,%rs96460,%rs96481;
}
	// end inline asm
	// begin inline asm
	{mul.f16 %rs96487,%rs96466,%rs96472;
}
	// end inline asm
	// begin inline asm
	{add.f16 %rs96490,%rs96466,%rs96487;
}
	// end inline asm
	// begin inline asm
	{mul.f16 %rs96493,%rs96472,%rs96478;
}
	// end inline asm
	// begin inline asm
	{add.f16 %rs96496,%rs96472,%rs96493;
}
	// end inline asm
	// begin inline asm
	{mul.f16 %rs96499,%rs96478,%rs96484;
}
	// end inline asm
	// begin inline asm
	{add.f16 %rs96502,%rs96478,%rs96499;
}
	// end inline asm
	// begin inline asm
	{mul.f16 %rs96505,%rs96484,%rs96490;
}
	// end inline asm
	// begin inline asm
	{add.f16 %rs96508,%rs96484,%rs96505;
}
	// end inline asm
	// begin inline asm
	{mul.f16 %rs96511,%rs96490,%rs96496;
}
	// end inline asm
	// begin inline asm
	{add.f16 %rs96514,%rs96490,%rs96511;
}
	// end inline asm
	// begin inline asm
	{mul.f16 %rs96517,%rs96496,%rs96502;
}
	// end inline asm
	// begin inline asm
	{add.f16 %rs96520,%rs96496,%rs96517;
}
	// end inline asm
	// begin inline asm
	{mul.f16 %rs96523,%rs96502,%rs96508;
}
	// end inline asm
	// begin inline asm
	{add.f16 %rs96526,%rs96502,%rs96523;
}
	// end inline asm
	// begin inline asm
	{mul.f16 %rs96529,%rs96508,%rs96514;
}
	// end inline asm
	// begin inline asm
	{add.f16 %rs96532,%rs96508,%rs96529;
}
	// end inline asm
	// begin inline asm
	{mul.f16 %rs96535,%rs96514,%rs96520;
}
	// end inline asm
	// begin inline asm
	{add.f16 %rs96538,%rs96514,%rs96535;
}
	// end inline asm
	// begin inline asm
	{mul.f16 %rs96541,%rs96520,%rs96526;
}
	// end inline asm
	// begin inline asm
	{add.f16 %rs96544,%rs96520,%rs96541;
}
	// end inline asm
	// begin inline asm
	{mul.f16 %rs96547,%rs96526,%rs96532;
}
	// end inline asm
	// begin inline asm
	{add.f16 %rs96550,%rs96526,%rs96547;
}
	// end inline asm
	// begin inline asm
	{mul.f16 %rs96553,%rs96532,%rs96538;
}
	// end inline asm
	// begin inline asm
	{add.f16 %rs96556,%rs96532,%rs96553;
}
	// end inline asm
	// begin inline asm
	{mul.f16 %rs96559,%rs96538,%rs96544;
}
	// end inline asm
	// begin inline asm
	{add.f16 %rs96562,%rs96538,%rs96559;
}
	// end inline asm
	// begin inline asm
	{mul.f16 %rs96565,%rs96544,%rs96550;
}
	// end inline asm
	// begin inline asm
	{add.f16 %rs96568,%rs96544,%rs96565;
}
	// end inline asm
	// begin inline asm
	{mul.f16 %rs96571,%rs96550,%rs96556;
}
	// end inline asm
	// begin inline asm
	{add.f16 %rs96574,%rs96550,%rs96571;
}
	// end inline asm
	// begin inline asm
	{mul.f16 %rs96577,%rs96556,%rs96562;
}
	// end inline asm
	// begin inline asm
	{add.f16 %rs96580,%rs96556,%rs96577;
}
	// end inline asm
	// begin inline asm
	{mul.f16 %rs96583,%rs96562,%rs96568;
}
	// end inline asm
	// begin inline asm
	{add.f16 %rs96586,%rs96562,%rs96583;
}
	// end inline asm
	// begin inline asm
	{mul.f16 %rs96589,%rs96568,%rs96574;
}
	// end inline asm
	// begin inline asm
	{add.f16 %rs96592,%rs96568,%rs96589;
}
	// end inline asm
	// begin inline asm
	{mul.f16 %rs96595,%rs96574,%rs96580;
}
	// end inline asm
	// begin inline asm
	{add.f16 %rs96598,%rs96574,%rs96595;
}
	// end inline asm
	// begin inline asm
	{mul.f16 %rs96601,%rs96580,%rs96586;
}
	// end inline asm
	// begin inline asm
	{add.f16 %rs96604,%rs96580,%rs96601;
}
	// end inline asm
	// begin inline asm
	{mul.f16 %rs96607,%rs96586,%rs96592;
}
	// end inline asm
	// begin inline asm
	{add.f16 %rs96610,%rs96586,%rs96607;
}
	// end inline asm
	// begin inline asm
	{mul.f16 %rs96613,%rs96592,%rs96598;
}
	// end inline asm
	// begin inline asm
	{add.f16 %rs96616,%rs96592,%rs96613;
}
	// end inline asm
	// begin inline asm
	{mul.f16 %rs96619,%rs96598,%rs96604;
}
	// end inline asm
	// begin inline asm
	{add.f16 %rs96622,%rs96598,%rs96619;
}
	// end inline asm
	// begin inline asm
	{mul.f16 %rs96625,%rs96604,%rs96610;
}
	// end inline asm
	// begin inline asm
	{add.f16 %rs96628,%rs96604,%rs96625;
}
	// end inline asm
	// begin inline asm
	{mul.f16 %rs96631,%rs96610,%rs96616;
}
	// end inline asm
	// begin inline asm
	{add.f16 %rs96634,%rs96610,%rs96631;
}
	// end inline asm
	// begin inline asm
	{mul.f16 %rs96637,%rs96616,%rs96622;
}
	// end inline asm
	// begin inline asm
	{add.f16 %rs96640,%rs96616,%rs96637;
}
	// end inline asm
	// begin inline asm
	{mul.f16 %rs96643,%rs96622,%rs96628;
}
	// end inline asm
	// begin inline asm
	{add.f16 %rs96646,%rs96622,%rs96643;
}
	// end inline asm
	// begin inline asm
	{mul.f16 %rs96649,%rs96628,%rs96634;
}
	// end inline asm
	// begin inline asm
	{add.f16 %rs96652,%rs96628,%rs96649;
}
	// end inline asm
	// begin inline asm
	{mul.f16 %rs96655,%rs96634,%rs96640;
}
	// end inline asm
	// begin inline asm
	{add.f16 %rs96658,%rs96634,%rs96655;
}
	// end inline asm
	// begin inline asm
	{mul.f16 %rs96661,%rs96640,%rs96646;
}
	// end inline asm
	// begin inline asm
	{add.f16 %rs96664,%rs96640,%rs96661;
}
	// end inline asm
	// begin inline asm
	{mul.f16 %rs96667,%rs96646,%rs96652;
}
	// end inline asm
	// begin inline asm
	{add.f16 %rs96670,%rs96646,%rs96667;
}
	// end inline asm
	// begin inline asm
	{mul.f16 %rs96673,%rs96652,%rs96658;
}
	// end inline asm
	// begin inline asm
	{add.f16 %rs96676,%rs96652,%rs96673;
}
	// end inline asm
	// begin inline asm
	{mul.f16 %rs96679,%rs96658,%rs96664;
}
	// end inline asm
	// begin inline asm
	{add.f16 %rs96682,%rs96658,%rs96679;
}
	// end inline asm
	// begin inline asm
	{mul.f16 %rs96685,%rs96664,%rs96670;
}
	// end inline asm
	// begin inline asm
	{add.f16 %rs96688,%rs96664,%rs96685;
}
	// end inline asm
	// begin inline asm
	{mul.f16 %rs96691,%rs96670,%rs96676;
}
	// end inline asm
	// begin inline asm
	{add.f16 %rs96694,%rs96670,%rs96691;
}
	// end inline asm
	// begin inline asm
	{mul.f16 %rs96697,%rs96676,%rs96682;
}
	// end inline asm
	// begin inline asm
	{add.f16 %rs96700,%rs96676,%rs96697;
}
	// end inline asm
	// begin inline asm
	{mul.f16 %rs96703,%rs96682,%rs96688;
}
	// end inline asm
	// begin inline asm
	{add.f16 %rs96706,%rs96682,%rs96703;
}
	// end inline asm
	// begin inline asm
	{mul.f16 %rs96709,%rs96688,%rs96694;
}
	// end inline asm
	// begin inline asm
	{add.f16 %rs96712,%rs96688,%rs96709;
}
	// end inline asm
	// begin inline asm
	{mul.f16 %rs96715,%rs96694,%rs96700;
}
	// end inline asm
	// begin inline asm
	{add.f16 %rs96718,%rs96694,%rs96715;
}
	// end inline asm
	// begin inline asm
	{mul.f16 %rs96721,%rs96700,%rs96706;
}
	// end inline asm
	// begin inline asm
	{add.f16 %rs96724,%rs96700,%rs96721;
}
	// end inline asm
	// begin inline asm
	{mul.f16 %rs96727,%rs96706,%rs96712;
}
	// end inline asm
	// begin inline asm
	{add.f16 %rs96730,%rs96706,%rs96727;
}
	// end inline asm
	// begin inline asm
	{mul.f16 %rs96733,%rs96712,%rs96718;
}
	// end inline asm
	// begin inline asm
	{add.f16 %rs96736,%rs96712,%rs96733;
}
	// end inline asm
	// begin inline asm
	{mul.f16 %rs96739,%rs96718,%rs96724;
}
	// end inline asm
	// begin inline asm
	{add.f16 %rs96742,%rs96718,%rs96739;
}
	// end inline asm
	// begin inline asm
	{mul.f16 %rs96745,%rs96724,%rs96730;
}
	// end inline asm
	// begin inline asm
	{add.f16 %rs96748,%rs96724,%rs96745;
}
	// end inline asm
	// begin inline asm
	{mul.f16 %rs96751,%rs96730,%rs96736;
}
	// end inline asm
	// begin inline asm
	{add.f16 %rs96754,%rs96730,%rs96751;
}
	// end inline asm
	// begin inline asm
	{mul.f16 %rs96757,%rs96736,%rs96742;
}
	// end inline asm
	// begin inline asm
	{add.f16 %rs96760,%rs96736,%rs96757;
}
	// end inline asm
	// begin inline asm
	{mul.f16 %rs96763,%rs96742,%rs96748;
}
	// end inline asm
	// begin inline asm
	{add.f16 %rs96766,%rs96742,%rs96763;
}
	// end inline asm
	// begin inline asm
	{mul.f16 %rs96769,%rs96748,%rs96754;
}
	// end inline asm
	// begin inline asm
	{add.f16 %rs96772,%rs96748,%rs96769;
}
	// end inline asm
	// begin inline asm
	{mul.f16 %rs96775,%rs96754,%rs96760;
}
	// end inline asm
	// begin inline asm
	{add.f16 %rs96778,%rs96754,%rs96775;
}
	// end inline asm
	// begin inline asm
	{mul.f16 %rs96781,%rs96760,%rs96766;
}
	// end inline asm
	// begin inline asm
	{add.f16 %rs96784,%rs96760,%rs96781;
}
	// end inline asm
	// begin inline asm
	{mul.f16 %rs96787,%rs96766,%rs96772;
}
	// end inline asm
	// begin inline asm
	{add.f16 %rs96790,%rs96766,%rs96787;
}
	// end inline asm
	// begin inline asm
	{mul.f16 %rs96793,%rs96772,%rs96778;
}
	// end inline asm
	// begin inline asm
	{add.f16 %rs96796,%rs96772,%rs96793;
}
	// end inline asm
	// begin inline asm
	{mul.f16 %rs96799,%rs96778,%rs96784;
}
	// end inline asm
	// begin inline asm
	{add.f16 %rs96802,%rs96778,%rs96799;
}
	// end inline asm
	// begin inline asm
	{mul.f16 %rs96805,%rs96784,%rs96790;
}
	// end inline asm
	// begin inline asm
	{add.f16 %rs96808,%rs96784,%rs96805;
}
	// end inline asm
	// begin inline asm
	{mul.f16 %rs96811,%rs96790,%rs96796;
}
	// end inline asm
	// begin inline asm
	{add.f16 %rs96814,%rs96790,%rs96811;
}
	// end inline asm
	// begin inline asm
	{mul.f16 %rs96817,%rs96796,%rs96802;
}
	// end inline asm
	// begin inline asm
	{add.f16 %rs96820,%rs96796,%rs96817;
}
	// end inline asm
	// begin inline asm
	{mul.f16 %rs96823,%rs96802,%rs96808;
}
	// end inline asm
	// begin inline asm
	{add.f16 %rs96826,%rs96802,%rs96823;
}
	// end inline asm
	// begin inline asm
	{mul.f16 %rs96829,%rs96808,%rs96814;
}
	// end inline asm
	// begin inline asm
	{add.f16 %rs96832,%rs96808,%rs96829;
}
	// end inline asm
	// begin inline asm
	{mul.f16 %rs96835,%rs96814,%rs96820;
}
	// end inline asm
	// begin inline asm
	{add.f16 %rs96838,%rs96814,%rs96835;
}
	// end inline asm
	// begin inline asm
	{mul.f16 %rs96841,%rs96820,%rs96826;
}
	// end inline asm
	// begin inline asm
	{add.f16 %rs96844,%rs96820,%rs96841;
}
	// end inline asm
	// begin inline asm
	{mul.f16 %rs96847,%rs96826,%rs96832;
}
	// end inline asm
	// begin inline asm
	{add.f16 %rs96850,%rs96826,%rs96847;
}
	// end inline asm
	// begin inline asm
	{mul.f16 %rs96853,%rs96832,%rs96838;
}
	// end inline asm
	// begin inline asm
	{add.f16 %rs96856,%rs96832,%rs96853;
}
	// end inline asm
	// begin inline asm
	{mul.f16 %rs96859,%rs96838,%rs96844;
}
	// end inline asm
	// begin inline asm
	{add.f16 %rs96862,%rs96838,%rs96859;
}
	// end inline asm
	// begin inline asm
	{mul.f16 %rs96865,%rs96844,%rs96850;
}
	// end inline asm
	// begin inline asm
	{add.f16 %rs96868,%rs96844,%rs96865;
}
	// end inline asm
	// begin inline asm
	{mul.f16 %rs96871,%rs96850,%rs96856;
}
	// end inline asm
	// begin inline asm
	{add.f16 %rs96874,%rs96850,%rs96871;
}
	// end inline asm
	// begin inline asm
	{mul.f16 %rs96877,%rs96856,%rs96862;
}
	// end inline asm
	// begin inline asm
	{add.f16 %rs96880,%rs96856,%rs96877;
}
	// end inline asm
	// begin inline asm
	{mul.f16 %rs96883,%rs96862,%rs96868;
}
	// end inline asm
	// begin inline asm
	{add.f16 %rs96886,%rs96862,%rs96883;
}
	// end inline asm
	// begin inline asm
	{mul.f16 %rs96889,%rs96868,%rs96874;
}
	// end inline asm
	// begin inline asm
	{add.f16 %rs96892,%rs96868,%rs96889;
}
	// end inline asm
	// begin inline asm
	{mul.f16 %rs96895,%rs96874,%rs96880;
}
	// end inline asm
	// begin inline asm
	{add.f16 %rs96898,%rs96874,%rs96895;
}
	// end inline asm
	// begin inline asm
	{mul.f16 %rs96901,%rs96880,%rs96886;
}
	// end inline asm
	// begin inline asm
	{add.f16 %rs96904,%rs96880,%rs96901;
}
	// end inline asm
	// begin inline asm
	{mul.f16 %rs96907,%rs96886,%rs96892;
}
	// end inline asm
	// begin inline asm
	{add.f16 %rs96910,%rs96886,%rs96907;
}
	// end inline asm
	// begin inline asm
	{mul.f16 %rs96913,%rs96892,%rs96898;
}
	// end inline asm
	// begin inline asm
	{add.f16 %rs96916,%rs96892,%rs96913;
}
	// end inline asm
	// begin inline asm
	{mul.f16 %rs96919,%rs96898,%rs96904;
}
	// end inline asm
	// begin inline asm
	{add.f16 %rs96922,%rs96898,%rs96919;
}
	// end inline asm
	// begin inline asm
	{mul.f16 %rs96925,%rs96904,%rs96910;
}
	// end inline asm
	// begin inline asm
	{add.f16 %rs96928,%rs96904,%rs96925;
}
	// end inline asm
	// begin inline asm
	{mul.f16 %rs96931,%rs96910,%rs96916;
}
	// end inline asm
	// begin inline asm
	{add.f16 %rs96934,%rs96910,%rs96931;
}
	// end inline asm
	// begin inline asm
	{mul.f16 %rs96937,%rs96916,%rs96922;
}
	// end inline asm
	// begin inline asm
	{add.f16 %rs96940,%rs96916,%rs96937;
}
	// end inline asm
	// begin inline asm
	{mul.f16 %rs96943,%rs96922,%rs96928;
}
	// end inline asm
	// begin inline asm
	{add.f16 %rs96946,%rs96922,%rs96943;
}
	// end inline asm
	// begin inline asm
	{mul.f16 %rs96949,%rs96928,%rs96934;
}
	// end inline asm
	// begin inline asm
	{add.f16 %rs96952,%rs96928,%rs96949;
}
	// end inline asm
	// begin inline asm
	{mul.f16 %rs96955,%rs96934,%rs96940;
}
	// end inline asm
	// begin inline asm
	{add.f16 %rs96958,%rs96934,%rs96955;
}
	// end inline asm
	// begin inline asm
	{mul.f16 %rs96961,%rs96940,%rs96946;
}
	// end inline asm
	// begin inline asm
	{add.f16 %rs96964,%rs96940,%rs96961;
}
	// end inline asm
	// begin inline asm
	{mul.f16 %rs96967,%rs96946,%rs96952;
}
	// end inline asm
	// begin inline asm
	{add.f16 %rs96970,%rs96946,%rs96967;
}
	// end inline asm
	// begin inline asm
	{mul.f16 %rs96973,%rs96952,%rs96958;
}
	// end inline asm
	// begin inline asm
	{add.f16 %rs96976,%rs96952,%rs96973;
}
	// end inline asm
	// begin inline asm
	{mul.f16 %rs96979,%rs96958,%rs96964;
}
	// end inline asm
	// begin inline asm
	{add.f16 %rs96982,%rs96958,%rs96979;
}
	// end inline asm
	// begin inline asm
	{mul.f16 %rs96985,%rs96964,%rs96970;
}
	// end inline asm
	// begin inline asm
	{add.f16 %rs96988,%rs96964,%rs96985;
}
	// end inline asm
	// begin inline asm
	{mul.f16 %rs96991,%rs96970,%rs96976;
}
	// end inline asm
	// begin inline asm
	{add.f16 %rs96994,%rs96970,%rs96991;
}
	// end inline asm
	// begin inline asm
	{mul.f16 %rs96997,%rs96976,%rs96982;
}
	// end inline asm
	// begin inline asm
	{add.f16 %rs97000,%rs96976,%rs96997;
}
	// end inline asm
	// begin inline asm
	{mul.f16 %rs97003,%rs96982,%rs96988;
}
	// end inline asm
	// begin inline asm
	{add.f16 %rs97006,%rs96982,%rs97003;
}
	// end inline asm
	// begin inline asm
	{mul.f16 %rs97009,%rs96988,%rs96994;
}
	// end inline asm
	// begin inline asm
	{add.f16 %rs97012,%rs96988,%rs97009;
}
	// end inline asm
	// begin inline asm
	{mul.f16 %rs97015,%rs96994,%rs97000;
}
	// end inline asm
	// begin inline asm
	{add.f16 %rs97018,%rs96994,%rs97015;
}
	// end inline asm
	// begin inline asm
	{mul.f16 %rs97021,%rs97000,%rs97006;
}
	// end inline asm
	// begin inline asm
	{add.f16 %rs97024,%rs97000,%rs97021;
}
	// end inline asm
	// begin inline asm
	{mul.f16 %rs97027,%rs97006,%rs97012;
}
	// end inline asm
	// begin inline asm
	{add.f16 %rs97030,%rs97006,%rs97027;
}
	// end inline asm
	// begin inline asm
	{mul.f16 %rs97033,%rs97012,%rs97018;
}
	// end inline asm
	// begin inline asm
	{add.f16 %rs97036,%rs97012,%rs97033;
}
	// end inline asm
	// begin inline asm
	{mul.f16 %rs97039,%rs97018,%rs97024;
}
	// end inline asm
	// begin inline asm
	{add.f16 %rs97042,%rs97018,%rs97039;
}
	// end inline asm
	// begin inline asm
	{mul.f16 %rs97045,%rs97024,%rs97030;
}
	// end inline asm
	// begin inline asm
	{add.f16 %rs97048,%rs97024,%rs97045;
}
	// end inline asm
	// begin inline asm
	{mul.f16 %rs97051,%rs97030,%rs97036;
}
	// end inline asm
	// begin inline asm
	{add.f16 %rs97054,%rs97030,%rs97051;
}
	// end inline asm
	// begin inline asm
	{mul.f16 %rs97057,%rs97036,%rs97042;
}
	// end inline asm
	// begin inline asm
	{add.f16 %rs97060,%rs97036,%rs97057;
}
	// end inline asm
	// begin inline asm
	{mul.f16 %rs97063,%rs97042,%rs97048;
}
	// end inline asm
	// begin inline asm
	{add.f16 %rs97066,%rs97042,%rs97063;
}
	// end inline asm
	// begin inline asm
	{mul.f16 %rs97069,%rs97048,%rs97054;
}
	// end inline asm
	// begin inline asm
	{add.f16 %rs97072,%rs97048,%rs97069;
}
	// end inline asm
	// begin inline asm
	{mul.f16 %rs97075,%rs97054,%rs97060;
}
	// end inline asm
	// begin inline asm
	{add.f16 %rs97078,%rs97054,%rs97075;
}
	// end inline asm
	// begin inline asm
	{mul.f16 %rs97081,%rs97060,%rs97066;
}
	// end inline asm
	// begin inline asm
	{add.f16 %rs97084,%rs97060,%rs97081;
}
	// end inline asm
	// begin inline asm
	{mul.f16 %rs97087,%rs97066,%rs97072;
}
	// end inline asm
	// begin inline asm
	{add.f16 %rs97090,%rs97066,%rs97087;
}
	// end inline asm
	// begin inline asm
	{mul.f16 %rs97093,%rs97072,%rs97078;
}
	// end inline asm
	// begin inline asm
	{add.f16 %rs97096,%rs97072,%rs97093;
}
	// end inline asm
	// begin inline asm
	{mul.f16 %rs97099,%rs97078,%rs97084;
}
	// end inline asm
	// begin inline asm
	{add.f16 %rs97102,%rs97078,%rs97099;
}
	// end inline asm
	// begin inline asm
	{mul.f16 %rs97105,%rs97084,%rs97090;
}
	// end inline asm
	// begin inline asm
	{add.f16 %rs97108,%rs97084,%rs97105;
}
	// end inline asm
	// begin inline asm
	{mul.f16 %rs97111,%rs97090,%rs97096;
}
	// end inline asm
	// begin inline asm
	{add.f16 %rs97114,%rs97090,%rs97111;
}
	// end inline asm
	// begin inline asm
	{mul.f16 %rs97117,%rs97096,%rs97102;
}
	// end inline asm
	// begin inline asm
	{add.f16 %rs97120,%rs97096,%rs97117;
}
	// end inline asm
	// begin inline asm
	{mul.f16 %rs97123,%rs97102,%rs97108;
}
	// end inline asm
	// begin inline asm
	{add.f16 %rs97126,%rs97102,%rs97123;
}
	// end inline asm
	// begin inline asm
	{mul.f16 %rs97129,%rs97108,%rs97114;
}
	// end inline asm
	// begin inline asm
	{add.f16 %rs97132,%rs97108,%rs97129;
}
	// end inline asm
	// begin inline asm
	{mul.f16 %rs97135,%rs97114,%rs97120;
}
	// end inline asm
	// begin inline asm
	{add.f16 %rs97138,%rs97114,%rs97135;
}
	// end inline asm
	// begin inline asm
	{mul.f16 %rs97141,%rs97120,%rs97126;
}
	// end inline asm
	// begin inline asm
	{add.f16 %rs97144,%rs97120,%rs97141;
}
	// end inline asm
	// begin inline asm
	{mul.f16 %rs97147,%rs97126,%rs97132;
}
	// end inline asm
	// begin inline asm
	{add.f16 %rs97150,%rs97126,%rs97147;
}
	// end inline asm
	// begin inline asm
	{mul.f16 %rs97153,%rs97132,%rs97138;
}
	// end inline asm
	// begin inline asm
	{add.f16 %rs97156,%rs97132,%rs97153;
}
	// end inline asm
	// begin inline asm
	{mul.f16 %rs97159,%rs97138,%rs97144;
}
	// end inline asm
	// begin inline asm
	{add.f16 %rs97162,%rs97138,%rs97159;
}
	// end inline asm
	// begin inline asm
	{mul.f16 %rs97165,%rs97144,%rs97150;
}
	// end inline asm
	// begin inline asm
	{add.f16 %rs97168,%rs97144,%rs97165;
}
	// end inline asm
	// begin inline asm
	{mul.f16 %rs97171,%rs97150,%rs97156;
}
	// end inline asm
	// begin inline asm
	{add.f16 %rs97174,%rs97150,%rs97171;
}
	// end inline asm
	// begin inline asm
	{mul.f16 %rs97177,%rs97156,%rs97162;
}
	// end inline asm
	// begin inline asm
	{add.f16 %rs97180,%rs97156,%rs97177;
}
	// end inline asm
	// begin inline asm
	{mul.f16 %rs97183,%rs97162,%rs97168;
}
	// end inline asm
	// begin inline asm
	{add.f16 %rs97186,%rs97162,%rs97183;
}
	// end inline asm
	// begin inline asm
	{mul.f16 %rs97189,%rs97168,%rs97174;
}
	// end inline asm
	// begin inline asm
	{add.f16 %rs97192,%rs97168,%rs97189;
}
	// end inline asm
	// begin inline asm
	{mul.f16 %rs97195,%rs97174,%rs97180;
}
	// end inline asm
	// begin inline asm
	{add.f16 %rs97198,%rs97174,%rs97195;
}
	// end inline asm
	// begin inline asm
	{mul.f16 %rs97201,%rs97180,%rs97186;
}
	// end inline asm
	// begin inline asm
	{add.f16 %rs97204,%rs97180,%rs97201;
}
	// end inline asm
	// begin inline asm
	{mul.f16 %rs97207,%rs97186,%rs97192;
}
	// end inline asm
	// begin inline asm
	{add.f16 %rs97210,%rs97186,%rs97207;
}
	// end inline asm
	// begin inline asm
	{mul.f16 %rs97213,%rs97192,%rs97198;
}
	// end inline asm
	// begin inline asm
	{add.f16 %rs97216,%rs97192,%rs97213;
}
	// end inline asm
	// begin inline asm
	{mul.f16 %rs97219,%rs97198,%rs97204;
}
	// end inline asm
	// begin inline asm
	{add.f16 %rs97222,%rs97198,%rs97219;
}
	// end inline asm
	// begin inline asm
	{mul.f16 %rs97225,%rs97204,%rs97210;
}
	// end inline asm
	// begin inline asm
	{add.f16 %rs97228,%rs97204,%rs97225;
}
	// end inline asm
	// begin inline asm
	{mul.f16 %rs97231,%rs97210,%rs97216;
}
	// end inline asm
	// begin inline asm
	{add.f16 %rs97234,%rs97210,%rs97231;
}
	// end inline asm
	// begin inline asm
	{mul.f16 %rs97237,%rs97216,%rs97222;
}
	// end inline asm
	// begin inline asm
	{add.f16 %rs97240,%rs97216,%rs97237;
}
	// end inline asm
	// begin inline asm
	{mul.f16 %rs97243,%rs97222,%rs97228;
}
	// end inline asm
	// begin inline asm
	{add.f16 %rs97246,%rs97222,%rs97243;
}
	// end inline asm
	// begin inline asm
	{mul.f16 %rs97249,%rs97228,%rs97234;
}
	// end inline asm
	// begin inline asm
	{add.f16 %rs97252,%rs97228,%rs97249;
}
	// end inline asm
	// begin inline asm
	{mul.f16 %rs97255,%rs97234,%rs97240;
}
	// end inline asm
	// begin inline asm
	{add.f16 %rs97258,%rs97234,%rs97255;
}
	// end inline asm
	// begin inline asm
	{mul.f16 %rs97261,%rs97240,%rs97246;
}
	// end inline asm
	// begin inline asm
	{add.f16 %rs97264,%rs97240,%rs97261;
}
	// end inline asm
	// begin inline asm
	{mul.f16 %rs97267,%rs97246,%rs97252;
}
	// end inline asm
	// begin inline asm
	{add.f16 %rs97270,%rs97246,%rs97267;
}
	// end inline asm
	// begin inline asm
	{mul.f16 %rs97273,%rs97252,%rs97258;
}
	// end inline asm
	// begin inline asm
	{add.f16 %rs97276,%rs97252,%rs97273;
}
	// end inline asm
	// begin inline asm
	{mul.f16 %rs97279,%rs97258,%rs97264;
}
	// end inline asm
	// begin inline asm
	{add.f16 %rs97282,%rs97258,%rs97279;
}
	// end inline asm
	// begin inline asm
	{mul.f16 %rs97285,%rs97264,%rs97270;
}
	// end inline asm
	// begin inline asm
	{add.f16 %rs97288,%rs97264,%rs97285;
}
	// end inline asm
	// begin inline asm
	{mul.f16 %rs97291,%rs97270,%rs97276;
}
	// end inline asm
	// begin inline asm
	{add.f16 %rs97294,%rs97270,%rs97291;
}
	// end inline asm
	// begin inline asm
	{mul.f16 %rs97297,%rs97276,%rs97282;
}
	// end inline asm
	// begin inline asm
	{add.f16 %rs97300,%rs97276,%rs97297;
}
	// end inline asm
	// begin inline asm
	{mul.f16 %rs97303,%rs97282,%rs97288;
}
	// end inline asm
	// begin inline asm
	{add.f16 %rs97306,%rs97282,%rs97303;
}
	// end inline asm
	// begin inline asm
	{mul.f16 %rs97309,%rs97288,%rs97294;
}
	// end inline asm
	// begin inline asm
	{add.f16 %rs97312,%rs97288,%rs97309;
}
	// end inline asm
	// begin inline asm
	{mul.f16 %rs97315,%rs97294,%rs97300;
}
	// end inline asm
	// begin inline asm
	{add.f16 %rs97318,%rs97294,%rs97315;
}
	// end inline asm
	// begin inline asm
	{mul.f16 %rs97321,%rs97300,%rs97306;
}
	// end inline asm
	// begin inline asm
	{add.f16 %rs97324,%rs97300,%rs97321;
}
	// end inline asm
	// begin inline asm
	{mul.f16 %rs97327,%rs97306,%rs97312;
}
	// end inline asm
	// begin inline asm
	{add.f16 %rs97330,%rs97306,%rs97327;
}
	// end inline asm
	// begin inline asm
	{mul.f16 %rs97333,%rs97312,%rs97318;
}
	// end inline asm
	// begin inline asm
	{add.f16 %rs97336,%rs97312,%rs97333;
}
	// end inline asm
	// begin inline asm
	{mul.f16 %rs97339,%rs97318,%rs97324;
}
	// end inline asm
	// begin inline asm
	{add.f16 %rs97342,%rs97318,%rs97339;
}
	// end inline asm
	// begin inline asm
	{mul.f16 %rs97345,%rs97324,%rs97330;
}
	// end inline asm
	// begin inline asm
	{add.f16 %rs97348,%rs97324,%rs97345;
}
	// end inline asm
	// begin inline asm
	{mul.f16 %rs97351,%rs97330,%rs97336;
}
	// end inline asm
	// begin inline asm
	{add.f16 %rs97354,%rs97330,%rs97351;
}
	// end inline asm
	// begin inline asm
	{mul.f16 %rs97357,%rs97336,%rs97342;
}
	// end inline asm
	// begin inline asm
	{add.f16 %rs97360,%rs97336,%rs97357;
}
	// end inline asm
	// begin inline asm
	{mul.f16 %rs97363,%rs97342,%rs97348;
}
	// end inline asm
	// begin inline asm
	{add.f16 %rs97366,%rs97342,%rs97363;
}
	// end inline asm
	// begin inline asm
	{mul.f16 %rs97369,%rs97348,%rs97354;
}
	// end inline asm
	// begin inline asm
	{add.f16 %rs97372,%rs97348,%rs97369;
}
	// end inline asm
	// begin inline asm
	{mul.f16 %rs97375,%rs97354,%rs97360;
}
	// end inline asm
	// begin inline asm
	{add.f16 %rs97378,%rs97354,%rs97375;
}
	// end inline asm
	// begin inline asm
	{mul.f16 %rs97381,%rs97360,%rs97366;
}
	// end inline asm
	// begin inline asm
	{add.f16 %rs97384,%rs97360,%rs97381;
}
	// end inline asm
	// begin inline asm
	{mul.f16 %rs97387,%rs97366,%rs97372;
}
	// end inline asm
	// begin inline asm
	{add.f16 %rs97390,%rs97366,%rs97387;
}
	// end inline asm
	// begin inline asm
	{mul.f16 %rs97393,%rs97372,%rs97378;
}
	// end inline asm
	// begin inline asm
	{add.f16 %rs97396,%rs97372,%rs97393;
}
	// end inline asm
	// begin inline asm
	{mul.f16 %rs97399,%rs97378,%rs97384;
}
	// end inline asm
	// begin inline asm
	{add.f16 %rs97402,%rs97378,%rs97399;
}
	// end inline asm
	// begin inline asm
	{mul.f16 %rs97405,%rs97384,%rs97390;
}
	// end inline asm
	// begin inline asm
	{add.f16 %rs97408,%rs97384,%rs97405;
}
	// end inline asm
	// begin inline asm
	{mul.f16 %rs97411,%rs97390,%rs97396;
}
	// end inline asm
	// begin inline asm
	{add.f16 %rs97414,%rs97390,%rs97411;
}
	// end inline asm
	// begin inline asm
	{mul.f16 %rs97417,%rs97396,%rs97402;
}
	// end inline asm
	// begin inline asm
	{add.f16 %rs97420,%rs97396,%rs97417;
}
	// end inline asm
	// begin inline asm
	{mul.f16 %rs97423,%rs97402,%rs97408;
}
	// end inline asm
	// begin inline asm
	{add.f16 %rs97426,%rs97402,%rs97423;
}
	// end inline asm
	// begin inline asm
	{mul.f16 %rs97429,%rs97408,%rs97414;
}
	// end inline asm
	// begin inline asm
	{add.f16 %rs97432,%rs97408,%rs97429;
}
	// end inline asm
	// begin inline asm
	{mul.f16 %rs97435,%rs97414,%rs97420;
}
	// end inline asm
	// begin inline asm
	{add.f16 %rs97438,%rs97414,%rs97435;
}
	// end inline asm
	// begin inline asm
	{mul.f16 %rs97441,%rs97420,%rs97426;
}
	// end inline asm
	// begin inline asm
	{add.f16 %rs97444,%rs97420,%rs97441;
}
	// end inline asm
	// begin inline asm
	{mul.f16 %rs97447,%rs97426,%rs97432;
}
	// end inline asm
	// begin inline asm
	{add.f16 %rs97450,%rs97426,%rs97447;
}
	// end inline asm
	// begin inline asm
	{mul.f16 %rs97453,%rs97432,%rs97438;
}
	// end inline asm
	// begin inline asm
	{add.f16 %rs97456,%rs97432,%rs97453;
}
	// end inline asm
	// begin inline asm
	{mul.f16 %rs97459,%rs97438,%rs97444;
}
	// end inline asm
	// begin inline asm
	{add.f16 %rs97462,%rs97438,%rs97459;
}
	// end inline asm
	// begin inline asm
	{mul.f16 %rs97465,%rs97444,%rs97450;
}
	// end inline asm
	// begin inline asm
	{add.f16 %rs97468,%rs97444,%rs97465;
}
	// end inline asm
	// begin inline asm
	{mul.f16 %rs97471,%rs97450,%rs97456;
}
	// end inline asm
	// begin inline asm
	{add.f16 %rs97474,%rs97450,%rs97471;
}
	// end inline asm
	// begin inline asm
	{mul.f16 %rs97477,%rs97456,%rs97462;
}
	// end inline asm
	// begin inline asm
	{add.f16 %rs97480,%rs97456,%rs97477;
}
	// end inline asm
	// begin inline asm
	{mul.f16 %rs97483,%rs97462,%rs97468;
}
	// end inline asm
	// begin inline asm
	{add.f16 %rs97486,%rs97462,%rs97483;
}
	// end inline asm
	// begin inline asm
	{mul.f16 %rs97489,%rs97468,%rs97474;
}
	// end inline asm
	// begin inline asm
	{add.f16 %rs97492,%rs97468,%rs97489;
}
	// end inline asm
	// begin inline asm
	{mul.f16 %rs97495,%rs97474,%rs97480;
}
	// end inline asm
	// begin inline asm
	{add.f16 %rs97498,%rs97474,%rs97495;
}
	// end inline asm
	// begin inline asm
	{mul.f16 %rs97501,%rs97480,%rs97486;
}
	// end inline asm
	// begin inline asm
	{add.f16 %rs97504,%rs97480,%rs97501;
}
	// end inline asm
	// begin inline asm
	{mul.f16 %rs97507,%rs97486,%rs97492;
}
	// end inline asm
	// begin inline asm
	{add.f16 %rs97510,%rs97486,%rs97507;
}
	// end inline asm
	// begin inline asm
	{mul.f16 %rs97513,%rs97492,%rs97498;
}
	// end inline asm
	// begin inline asm
	{add.f16 %rs97516,%rs97492,%rs97513;
}
	// end inline asm
	// begin inline asm
	{mul.f16 %rs97519,%rs97498,%rs97504;
}
	// end inline asm
	// begin inline asm
	{add.f16 %rs97522,%rs97498,%rs97519;
}
	// end inline asm
	// begin inline asm
	{mul.f16 %rs97525,%rs97504,%rs97510;
}
	// end inline asm
	// begin inline asm
	{add.f16 %rs97528,%rs97504,%rs97525;
}
	// end inline asm
	// begin inline asm
	{mul.f16 %rs97531,%rs97510,%rs97516;
}
	// end inline asm
	// begin inline asm
	{add.f16 %rs97534,%rs97510,%rs97531;
}
	// end inline asm
	// begin inline asm
	{mul.f16 %rs97537,%rs97516,%rs97522;
}
	// end inline asm
	// begin inline asm
	{add.f16 %rs97540,%rs97516,%rs97537;
}
	// end inline asm
	// begin inline asm
	{mul.f16 %rs97543,%rs97522,%rs97528;
}
	// end inline asm
	// begin inline asm
	{add.f16 %rs97546,%rs97522,%rs97543;
}
	// end inline asm
	// begin inline asm
	{mul.f16 %rs97549,%rs97528,%rs97534;
}
	// end inline asm
	// begin inline asm
	{add.f16 %rs97552,%rs97528,%rs97549;
}
	// end inline asm
	// begin inline asm
	{mul.f16 %rs97555,%rs97534,%rs97540;
}
	// end inline asm
	// begin inline asm
	{add.f16 %rs97558,%rs97534,%rs97555;
}
	// end inline asm
	// begin inline asm
	{mul.f16 %rs97561,%rs97540,%rs97546;
}
	// end inline asm
	// begin inline asm
	{add.f16 %rs97564,%rs97540,%rs97561;
}
	// end inline asm
	// begin inline asm
	{mul.f16 %rs97567,%rs97546,%rs97552;
}
	// end inline asm
	// begin inline asm
	{add.f16 %rs97570,%rs97546,%rs97567;
}
	// end inline asm
	// begin inline asm
	{mul.f16 %rs97573,%rs97552,%rs97558;
}
	// end inline asm
	// begin inline asm
	{add.f16 %rs97576,%rs97552,%rs97573;
}
	// end inline asm
	// begin inline asm
	{mul.f16 %rs97579,%rs97558,%rs97564;
}
	// end inline asm
	// begin inline asm
	{add.f16 %rs97582,%rs97558,%rs97579;
}
	// end inline asm
	// begin inline asm
	{mul.f16 %rs97585,%rs97564,%rs97570;
}
	// end inline asm
	// begin inline asm
	{add.f16 %rs97588,%rs97564,%rs97585;
}
	// end inline asm
	// begin inline asm
	{mul.f16 %rs97591,%rs97570,%rs97576;
}
	// end inline asm
	// begin inline asm
	{add.f16 %rs97594,%rs97570,%rs97591;
}
	// end inline asm
	// begin inline asm
	{mul.f16 %rs97597,%rs97576,%rs97582;
}
	// end inline asm
	// begin inline asm
	{add.f16 %rs97600,%rs97576,%rs97597;
}
	// end inline asm
	// begin inline asm
	{mul.f16 %rs97603,%rs97582,%rs97588;
}
	// end inline asm
	// begin inline asm
	{add.f16 %rs97606,%rs97582,%rs97603;
}
	// end inline asm
	// begin inline asm
	{mul.f16 %rs97609,%rs97588,%rs97594;
}
	// end inline asm
	// begin inline asm
	{add.f16 %rs97612,%rs97588,%rs97609;
}
	// end inline asm
	// begin inline asm
	{mul.f16 %rs97615,%rs97594,%rs97600;
}
	// end inline asm
	// begin inline asm
	{add.f16 %rs97618,%rs97594,%rs97615;
}
	// end inline asm
	// begin inline asm
	{mul.f16 %rs97621,%rs97600,%rs97606;
}
	// end inline asm
	// begin inline asm
	{add.f16 %rs97624,%rs97600,%rs97621;
}
	// end inline asm
	// begin inline asm
	{mul.f16 %rs97627,%rs97606,%rs97612;
}
	// end inline asm
	// begin inline asm
	{add.f16 %rs97630,%rs97606,%rs97627;
}
	// end inline asm
	// begin inline asm
	{mul.f16 %rs97633,%rs97612,%rs97618;
}
	// end inline asm
	// begin inline asm
	{add.f16 %rs97636,%rs97612,%rs97633;
}
	// end inline asm
	// begin inline asm
	{mul.f16 %rs97639,%rs97618,%rs97624;
}
	// end inline asm
	// begin inline asm
	{add.f16 %rs97642,%rs97618,%rs97639;
}
	// end inline asm
	// begin inline asm
	{mul.f16 %rs97645,%rs97624,%rs97630;
}
	// end inline asm
	// begin inline asm
	{add.f16 %rs97648,%rs97624,%rs97645;
}
	// end inline asm
	// begin inline asm
	{mul.f16 %rs97651,%rs97630,%rs97636;
}
	// end inline asm
	// begin inline asm
	{add.f16 %rs97654,%rs97630,%rs97651;
}
	// end inline asm
	// begin inline asm
	{mul.f16 %rs97657,%rs97636,%rs97642;
}
	// end inline asm
	// begin inline asm
	{add.f16 %rs97660,%rs97636,%rs97657;
}
	// end inline asm
	// begin inline asm
	{mul.f16 %rs97663,%rs97642,%rs97648;
}
	// end inline asm
	// begin inline asm
	{add.f16 %rs97666,%rs97642,%rs97663;
}
	// end inline asm
	// begin inline asm
	{mul.f16 %rs97669,%rs97648,%rs97654;
}
	// end inline asm
	// begin inline asm
	{add.f16 %rs97672,%rs97648,%rs97669;
}
	// end inline asm
	// begin inline asm
	{mul.f16 %rs97675,%rs97654,%rs97660;
}
	// end inline asm
	// begin inline asm
	{add.f16 %rs97678,%rs97654,%rs97675;
}
	// end inline asm
	// begin inline asm
	{mul.f16 %rs97681,%rs97660,%rs97666;
}
	// end inline asm
	// begin inline asm
	{add.f16 %rs97684,%rs97660,%rs97681;
}
	// end inline asm
	// begin inline asm
	{mul.f16 %rs97687,%rs97666,%rs97672;
}
	// end inline asm
	// begin inline asm
	{add.f16 %rs97690,%rs97666,%rs97687;
}
	// end inline asm
	// begin inline asm
	{mul.f16 %rs97693,%rs97672,%rs97678;
}
	// end inline asm
	// begin inline asm
	{add.f16 %rs97696,%rs97672,%rs97693;
}
	// end inline asm
	// begin inline asm
	{mul.f16 %rs97699,%rs97678,%rs97684;
}
	// end inline asm
	// begin inline asm
	{add.f16 %rs97702,%rs97678,%rs97699;
}
	// end inline asm
	// begin inline asm
	{mul.f16 %rs97705,%rs97684,%rs97690;
}
	// end inline asm
	// begin inline asm
	{add.f16 %rs97708,%rs97684,%rs97705;
}
	// end inline asm
	// begin inline asm
	{mul.f16 %rs97711,%rs97690,%rs97696;
}
	// end inline asm
	// begin inline asm
	{add.f16 %rs97714,%rs97690,%rs97711;
}
	// end inline asm
	// begin inline asm
	{mul.f16 %rs97717,%rs97696,%rs97702;
}
	// end inline asm
	// begin inline asm
	{add.f16 %rs97720,%rs97696,%rs97717;
}
	// end inline asm
	// begin inline asm
	{mul.f16 %rs97723,%rs97702,%rs97708;
}
	// end inline asm
	// begin inline asm
	{add.f16 %rs97726,%rs97702,%rs97723;
}
	// end inline asm
	// begin inline asm
	{mul.f16 %rs97729,%rs97708,%rs97714;
}
	// end inline asm
	// begin inline asm
	{add.f16 %rs97732,%rs97708,%rs97729;
}
	// end inline asm
	// begin inline asm
	{mul.f16 %rs97735,%rs97714,%rs97720;
}
	// end inline asm
	// begin inline asm
	{add.f16 %rs97738,%rs97714,%rs97735;
}
	// end inline asm
	// begin inline asm
	{mul.f16 %rs97741,%rs97720,%rs97726;
}
	// end inline asm
	// begin inline asm
	{add.f16 %rs97744,%rs97720,%rs97741;
}
	// end inline asm
	// begin inline asm
	{mul.f16 %rs97747,%rs97726,%rs97732;
}
	// end inline asm
	// begin inline asm
	{add.f16 %rs97750,%rs97726,%rs97747;
}
	// end inline asm
	// begin inline asm
	{mul.f16 %rs97753,%rs97732,%rs97738;
}
	// end inline asm
	// begin inline asm
	{add.f16 %rs97756,%rs97732,%rs97753;
}
	// end inline asm
	// begin inline asm
	{mul.f16 %rs97759,%rs97738,%rs97744;
}
	// end inline asm
	// begin inline asm
	{add.f16 %rs97762,%rs97738,%rs97759;
}
	// end inline asm
	// begin inline asm
	{mul.f16 %rs97765,%rs97744,%rs97750;
}
	// end inline asm
	// begin inline asm
	{add.f16 %rs97768,%rs97744,%rs97765;
}
	// end inline asm
	// begin inline asm
	{mul.f16 %rs97771,%rs97750,%rs97756;
}
	// end inline asm
	// begin inline asm
	{add.f16 %rs97774,%rs97750,%rs97771;
}
	// end inline asm
	// begin inline asm
	{mul.f16 %rs97777,%rs97756,%rs97762;
}
	// end inline asm
	// begin inline asm
	{add.f16 %rs97780,%rs97756,%rs97777;
}
	// end inline asm
	// begin inline asm
	{mul.f16 %rs97783,%rs97762,%rs97768;
}
	// end inline asm
	// begin inline asm
	{add.f16 %rs97786,%rs97762,%rs97783;
}
	// end inline asm
	// begin inline asm
	{mul.f16 %rs97789,%rs97768,%rs97774;
}
	// end inline asm
	// begin inline asm
	{add.f16 %rs97792,%rs97768,%rs97789;
}
	// end inline asm
	// begin inline asm
	{mul.f16 %rs97795,%rs97774,%rs97780;
}
	// end inline asm
	// begin inline asm
	{add.f16 %rs97798,%rs97774,%rs97795;
}
	// end inline asm
	// begin inline asm
	{mul.f16 %rs97801,%rs97780,%rs97786;
}
	// end inline asm
	// begin inline asm
	{add.f16 %rs97804,%rs97780,%rs97801;
}
	// end inline asm
	// begin inline asm
	{mul.f16 %rs97807,%rs97786,%rs97792;
}
	// end inline asm
	// begin inline asm
	{add.f16 %rs97810,%rs97786,%rs97807;
}
	// end inline asm
	// begin inline asm
	{mul.f16 %rs97813,%rs97792,%rs97798;
}
	// end inline asm
	// begin inline asm
	{add.f16 %rs97816,%rs97792,%rs97813;
}
	// end inline asm
	// begin inline asm
	{mul.f16 %rs97819,%rs97798,%rs97804;
}
	// end inline asm
	// begin inline asm
	{add.f16 %rs97822,%rs97798,%rs97819;
}
	// end inline asm
	// begin inline asm
	{mul.f16 %rs97825,%rs97804,%rs97810;
}
	// end inline asm
	// begin inline asm
	{add.f16 %rs97828,%rs97804,%rs97825;
}
	// end inline asm
	// begin inline asm
	{mul.f16 %rs97831,%rs97810,%rs97816;
}
	// end inline asm
	// begin inline asm
	{add.f16 %rs97834,%rs97810,%rs97831;
}
	// end inline asm
	// begin inline asm
	{mul.f16 %rs97837,%rs97816,%rs97822;
}
	// end inline asm
	// begin inline asm
	{add.f16 %rs97840,%rs97816,%rs97837;
}
	// end inline asm
	// begin inline asm
	{mul.f16 %rs97843,%rs97822,%rs97828;
}
	// end inline asm
	// begin inline asm
	{add.f16 %rs97846,%rs97822,%rs97843;
}
	// end inline asm
	// begin inline asm
	{mul.f16 %rs97849,%rs97828,%rs97834;
}
	// end inline asm
	// begin inline asm
	{add.f16 %rs97852,%rs97828,%rs97849;
}
	// end inline asm
	// begin inline asm
	{mul.f16 %rs97855,%rs97834,%rs97840;
}
	// end inline asm
	// begin inline asm
	{add.f16 %rs97858,%rs97834,%rs97855;
}
	// end inline asm
	// begin inline asm
	{mul.f16 %rs97861,%rs97840,%rs97846;
}
	// end inline asm
	// begin inline asm
	{add.f16 %rs97864,%rs97840,%rs97861;
}
	// end inline asm
	// begin inline asm
	{mul.f16 %rs97867,%rs97846,%rs97852;
}
	// end inline asm
	// begin inline asm
	{add.f16 %rs97870,%rs97846,%rs97867;
}
	// end inline asm
	// begin inline asm
	{mul.f16 %rs97873,%rs97852,%rs97858;
}
	// end inline asm
	// begin inline asm
	{add.f16 %rs97876,%rs97852,%rs97873;
}
	// end inline asm
	// begin inline asm
	{mul.f16 %rs97879,%rs97858,%rs97864;
}
	// end inline asm
	// begin inline asm
	{add.f16 %rs97882,%rs97858,%rs97879;
}
	// end inline asm
	// begin inline asm
	{mul.f16 %rs97885,%rs97864,%rs97870;
}
	// end inline asm
	// begin inline asm
	{add.f16 %rs97888,%rs97864,%rs97885;
}
	// end inline asm
	// begin inline asm
	{mul.f16 %rs97891,%rs97870,%rs97876;
}
	// end inline asm
	// begin inline asm
	{add.f16 %rs97894,%rs97870,%rs97891;
}
	// end inline asm
	// begin inline asm
	{mul.f16 %rs97897,%rs97876,%rs97882;
}
	// end inline asm
	// begin inline asm
	{add.f16 %rs97900,%rs97876,%rs97897;
}
	// end inline asm
	// begin inline asm
	{mul.f16 %rs97903,%rs97882,%rs97888;
}
	// end inline asm
	// begin inline asm
	{add.f16 %rs97906,%rs97882,%rs97903;
}
	// end inline asm
	// begin inline asm
	{mul.f16 %rs97909,%rs97888,%rs97894;
}
	// end inline asm
	// begin inline asm
	{add.f16 %rs97912,%rs97888,%rs97909;
}
	// end inline asm
	// begin inline asm
	{mul.f16 %rs97915,%rs97894,%rs97900;
}
	// end inline asm
	// begin inline asm
	{add.f16 %rs97918,%rs97894,%rs97915;
}
	// end inline asm
	// begin inline asm
	{mul.f16 %rs97921,%rs97900,%rs97906;
}
	// end inline asm
	// begin inline asm
	{add.f16 %rs97924,%rs97900,%rs97921;
}
	// end inline asm
	// begin inline asm
	{mul.f16 %rs97927,%rs97906,%rs97912;
}
	// end inline asm
	// begin inline asm
	{add.f16 %rs97930,%rs97906,%rs97927;
}
	// end inline asm
	// begin inline asm
	{mul.f16 %rs97933,%rs97912,%rs97918;
}
	// end inline asm
	// begin inline asm
	{add.f16 %rs97936,%rs97912,%rs97933;
}
	// end inline asm
	// begin inline asm
	{mul.f16 %rs97939,%rs97918,%rs97924;
}
	// end inline asm
	// begin inline asm
	{add.f16 %rs97942,%rs97918,%rs97939;
}
	// end inline asm
	// begin inline asm
	{mul.f16 %rs97945,%rs97924,%rs97930;
}
	// end inline asm
	// begin inline asm
	{add.f16 %rs97948,%rs97924,%rs97945;
}
	// end inline asm
	// begin inline asm
	{mul.f16 %rs97951,%rs97930,%rs97936;
}
	// end inline asm
	// begin inline asm
	{add.f16 %rs97954,%rs97930,%rs97951;
}
	// end inline asm
	// begin inline asm
	{mul.f16 %rs97957,%rs97936,%rs97942;
}
	// end inline asm
	// begin inline asm
	{add.f16 %rs97960,%rs97936,%rs97957;
}
	// end inline asm
	// begin inline asm
	{mul.f16 %rs97963,%rs97942,%rs97948;
}
	// end inline asm
	// begin inline asm
	{add.f16 %rs97966,%rs97942,%rs97963;
}
	// end inline asm
	// begin inline asm
	{mul.f16 %rs97969,%rs97948,%rs97954;
}
	// end inline asm
	// begin inline asm
	{add.f16 %rs97972,%rs97948,%rs97969;
}
	// end inline asm
	// begin inline asm
	{mul.f16 %rs97975,%rs97954,%rs97960;
}
	// end inline asm
	// begin inline asm
	{add.f16 %rs97978,%rs97954,%rs97975;
}
	// end inline asm
	// begin inline asm
	{mul.f16 %rs97981,%rs97960,%rs97966;
}
	// end inline asm
	// begin inline asm
	{add.f16 %rs97984,%rs97960,%rs97981;
}
	// end inline asm
	// begin inline asm
	{mul.f16 %rs97987,%rs97966,%rs97972;
}
	// end inline asm
	// begin inline asm
	{add.f16 %rs97990,%rs97966,%rs97987;
}
	// end inline asm
	// begin inline asm
	{mul.f16 %rs97993,%rs97972,%rs97978;
}
	// end inline asm
	// begin inline asm
	{add.f16 %rs97996,%rs97972,%rs97993;
}
	// end inline asm
	// begin inline asm
	{mul.f16 %rs97999,%rs97978,%rs97984;
}
	// end inline asm
	// begin inline asm
	{add.f16 %rs98002,%rs97978,%rs97999;
}
	// end inline asm
	// begin inline asm
	{mul.f16 %rs98005,%rs97984,%rs97990;
}
	// end inline asm
	// begin inline asm
	{add.f16 %rs98008,%rs97984,%rs98005;
}
	// end inline asm
	// begin inline asm
	{mul.f16 %rs98011,%rs97990,%rs97996;
}
	// end inline asm
	// begin inline asm
	{add.f16 %rs98014,%rs97990,%rs98011;
}
	// end inline asm
	// begin inline asm
	{mul.f16 %rs98017,%rs97996,%rs98002;
}
	// end inline asm
	// begin inline asm
	{add.f16 %rs98020,%rs97996,%rs98017;
}
	// end inline asm
	// begin inline asm
	{mul.f16 %rs98023,%rs98002,%rs98008;
}
	// end inline asm
	// begin inline asm
	{add.f16 %rs98026,%rs98002,%rs98023;
}
	// end inline asm
	// begin inline asm
	{mul.f16 %rs98029,%rs98008,%rs98014;
}
	// end inline asm
	// begin inline asm
	{add.f16 %rs98032,%rs98008,%rs98029;
}
	// end inline asm
	// begin inline asm
	{mul.f16 %rs98035,%rs98014,%rs98020;
}
	// end inline asm
	// begin inline asm
	{add.f16 %rs98038,%rs98014,%rs98035;
}
	// end inline asm
	// begin inline asm
	{mul.f16 %rs98041,%rs98020,%rs98026;
}
	// end inline asm
	// begin inline asm
	{add.f16 %rs98044,%rs98020,%rs98041;
}
	// end inline asm
	// begin inline asm
	{mul.f16 %rs98047,%rs98026,%rs98032;
}
	// end inline asm
	// begin inline asm
	{add.f16 %rs98050,%rs98026,%rs98047;
}
	// end inline asm
	// begin inline asm
	{mul.f16 %rs98053,%rs98032,%rs98038;
}
	// end inline asm
	// begin inline asm
	{add.f16 %rs98056,%rs98032,%rs98053;
}
	// end inline asm
	// begin inline asm
	{mul.f16 %rs98059,%rs98038,%rs98044;
}
	// end inline asm
	// begin inline asm
	{add.f16 %rs98062,%rs98038,%rs98059;
}
	// end inline asm
	// begin inline asm
	{mul.f16 %rs98065,%rs98044,%rs98050;
}
	// end inline asm
	// begin inline asm
	{add.f16 %rs98068,%rs98044,%rs98065;
}
	// end inline asm
	// begin inline asm
	{mul.f16 %rs98071,%rs98050,%rs98056;
}
	// end inline asm
	// begin inline asm
	{add.f16 %rs98074,%rs98050,%rs98071;
}
	// end inline asm
	// begin inline asm
	{mul.f16 %rs98077,%rs98056,%rs98062;
}
	// end inline asm
	// begin inline asm
	{add.f16 %rs98080,%rs98056,%rs98077;
}
	// end inline asm
	// begin inline asm
	{mul.f16 %rs98083,%rs98062,%rs98068;
}
	// end inline asm
	// begin inline asm
	{add.f16 %rs98086,%rs98062,%rs98083;
}
	// end inline asm
	// begin inline asm
	{mul.f16 %rs98089,%rs98068,%rs98074;
}
	// end inline asm
	// begin inline asm
	{add.f16 %rs98092,%rs98068,%rs98089;
}
	// end inline asm
	// begin inline asm
	{mul.f16 %rs98095,%rs98074,%rs98080;
}
	// end inline asm
	// begin inline asm
	{add.f16 %rs98098,%rs98074,%rs98095;
}
	// end inline asm
	// begin inline asm
	{mul.f16 %rs98101,%rs98080,%rs98086;
}
	// end inline asm
	// begin inline asm
	{add.f16 %rs98104,%rs98080,%rs98101;
}
	// end inline asm
	// begin inline asm
	{mul.f16 %rs98107,%rs98086,%rs98092;
}
	// end inline asm
	// begin inline asm
	{add.f16 %rs98110,%rs98086,%rs98107;
}
	// end inline asm
	// begin inline asm
	{mul.f16 %rs98113,%rs98092,%rs98098;
}
	// end inline asm
	// begin inline asm
	{add.f16 %rs98116,%rs98092,%rs98113;
}
	// end inline asm
	// begin inline asm
	{mul.f16 %rs98119,%rs98098,%rs98104;
}
	// end inline asm
	// begin inline asm
	{add.f16 %rs98122,%rs98098,%rs98119;
}
	// end inline asm
	// begin inline asm
	{mul.f16 %rs98125,%rs98104,%rs98110;
}
	// end inline asm
	// begin inline asm
	{add.f16 %rs98128,%rs98104,%rs98125;
}
	// end inline asm
	// begin inline asm
	{mul.f16 %rs98131,%rs98110,%rs98116;
}
	// end inline asm
	// begin inline asm
	{add.f16 %rs98134,%rs98110,%rs98131;
}
	// end inline asm
	// begin inline asm
	{mul.f16 %rs98137,%rs98116,%rs98122;
}
	// end inline asm
	// begin inline asm
	{add.f16 %rs98140,%rs98116,%rs98137;
}
	// end inline asm
	// begin inline asm
	{mul.f16 %rs98143,%rs98122,%rs98128;
}
	// end inline asm
	// begin inline asm
	{add.f16 %rs98146,%rs98122,%rs98143;
}
	// end inline asm
	// begin inline asm
	{mul.f16 %rs98149,%rs98128,%rs98134;
}
	// end inline asm
	// begin inline asm
	{add.f16 %rs98152,%rs98128,%rs98149;
}
	// end inline asm
	// begin inline asm
	{mul.f16 %rs98155,%rs98134,%rs98140;
}
	// end inline asm
	// begin inline asm
	{add.f16 %rs98158,%rs98134,%rs98155;
}
	// end inline asm
	// begin inline asm
	{mul.f16 %rs98161,%rs98140,%rs98146;
}
	// end inline asm
	// begin inline asm
	{add.f16 %rs98164,%rs98140,%rs98161;
}
	// end inline asm
	// begin inline asm
	{mul.f16 %rs98167,%rs98146,%rs98152;
}
	// end inline asm
	// begin inline asm
	{add.f16 %rs98170,%rs98146,%rs98167;
}
	// end inline asm
	// begin inline asm
	{mul.f16 %rs98173,%rs98152,%rs98158;
}
	// end inline asm
	// begin inline asm
	{add.f16 %rs98176,%rs98152,%rs98173;
}
	// end inline asm
	// begin inline asm
	{mul.f16 %rs98179,%rs98158,%rs98164;
}
	// end inline asm
	// begin inline asm
	{add.f16 %rs98182,%rs98158,%rs98179;
}
	// end inline asm
	// begin inline asm
	{mul.f16 %rs98185,%rs98164,%rs98170;
}
	// end inline asm
	// begin inline asm
	{add.f16 %rs98188,%rs98164,%rs98185;
}
	// end inline asm
	// begin inline asm
	{mul.f16 %rs98191,%rs98170,%rs98176;
}
	// end inline asm
	// begin inline asm
	{add.f16 %rs98194,%rs98170,%rs98191;
}
	// end inline asm
	// begin inline asm
	{mul.f16 %rs98197,%rs98176,%rs98182;
}
	// end inline asm
	// begin inline asm
	{add.f16 %rs98200,%rs98176,%rs98197;
}
	// end inline asm
	// begin inline asm
	{mul.f16 %rs98203,%rs98182,%rs98188;
}
	// end inline asm
	// begin inline asm
	{add.f16 %rs98206,%rs98182,%rs98203;
}
	// end inline asm
	// begin inline asm
	{mul.f16 %rs98209,%rs98188,%rs98194;
}
	// end inline asm
	// begin inline asm
	{add.f16 %rs98212,%rs98188,%rs98209;
}
	// end inline asm
	// begin inline asm
	{mul.f16 %rs98215,%rs98194,%rs98200;
}
	// end inline asm
	// begin inline asm
	{add.f16 %rs98218,%rs98194,%rs98215;
}
	// end inline asm
	// begin inline asm
	{mul.f16 %rs98221,%rs98200,%rs98206;
}
	// end inline asm
	// begin inline asm
	{add.f16 %rs98224,%rs98200,%rs98221;
}
	// end inline asm
	// begin inline asm
	{mul.f16 %rs98227,%rs98206,%rs98212;
}
	// end inline asm
	// begin inline asm
	{add.f16 %rs98230,%rs98206,%rs98227;
}
	// end inline asm
	// begin inline asm
	{mul.f16 %rs98233,%rs98212,%rs98218;
}
	// end inline asm
	// begin inline asm
	{add.f16 %rs98236,%rs98212,%rs98233;
}
	// end inline asm
	// begin inline asm
	{mul.f16 %rs98239,%rs98218,%rs98224;
}
	// end inline asm
	// begin inline asm
	{add.f16 %rs98242,%rs98218,%rs98239;
}
	// end inline asm
	// begin inline asm
	{mul.f16 %rs98245,%rs98224,%rs98230;
}
	// end inline asm
	// begin inline asm
	{add.f16 %rs98248,%rs98224,%rs98245;
}
	// end inline asm
	// begin inline asm
	{mul.f16 %rs98251,%rs98230,%rs98236;
}
	// end inline asm
	// begin inline asm
	{add.f16 %rs98254,%rs98230,%rs98251;
}
	// end inline asm
	// begin inline asm
	{mul.f16 %rs98257,%rs98236,%rs98242;
}
	// end inline asm
	// begin inline asm
	{add.f16 %rs98260,%rs98236,%rs98257;
}
	// end inline asm
	// begin inline asm
	{mul.f16 %rs98263,%rs98242,%rs98248;
}
	// end inline asm
	// begin inline asm
	{add.f16 %rs98266,%rs98242,%rs98263;
}
	// end inline asm
	// begin inline asm
	{mul.f16 %rs98269,%rs98248,%rs98254;
}
	// end inline asm
	// begin inline asm
	{add.f16 %rs98272,%rs98248,%rs98269;
}
	// end inline asm
	// begin inline asm
	{mul.f16 %rs98275,%rs98254,%rs98260;
}
	// end inline asm
	// begin inline asm
	{add.f16 %rs98278,%rs98254,%rs98275;
}
	// end inline asm
	// begin inline asm
	{mul.f16 %rs98281,%rs98260,%rs98266;
}
	// end inline asm
	// begin inline asm
	{add.f16 %rs98284,%rs98260,%rs98281;
}
	// end inline asm
	// begin inline asm
	{mul.f16 %rs98287,%rs98266,%rs98272;
}
	// end inline asm
	// begin inline asm
	{add.f16 %rs98290,%rs98266,%rs98287;
}
	// end inline asm
	// begin inline asm
	{mul.f16 %rs98293,%rs98272,%rs98278;
}
	// end inline asm
	// begin inline asm
	{add.f16 %rs98296,%rs98272,%rs98293;
}
	// end inline asm
	cvta.to.global.u64 	%rd11, %rd1;
	cvta.to.global.u64 	%rd12, %rd2;
	cvta.to.global.u64 	%rd13, %rd5;
	// begin inline asm
	bar.sync 0;
	// end inline asm
	// begin inline asm
	mov.u32 %r2, %clock;
	// end inline asm
	// begin inline asm
	{add.f16 %rs98299,%rs98278,%rs98284;
}
	// end inline asm
	// begin inline asm
	{add.f16 %rs98302,%rs98299,%rs98290;
}
	// end inline asm
	// begin inline asm
	{add.f16 %rs98305,%rs98302,%rs98296;
}
	// end inline asm
	mul.wide.s32 	%rd14, %r6, 4;
	add.s64 	%rd15, %rd11, %rd14;
	st.global.u32 	[%rd15], %r1;
	add.s64 	%rd16, %rd12, %rd14;
	st.global.u32 	[%rd16], %r2;
	add.s64 	%rd17, %rd13, %rd8;
	st.global.u16 	[%rd17], %rs98305;
	ret;

}


// ===== COMPILED SASS (sm_100) =====

	.target	sm_100

	.elftype	@"ET_EXEC"


//--------------------- .note.nv.tkinfo           --------------------------
	.section	.note.nv.tkinfo,"",@"SHT_NOTE"
	.sectionflags	@"SHF_NOTE_NV_TKINFO"
	.tkinfo
        /*0018*/ 	.word	0x00000002
        /*0030*/ 	.string	""
        /*0030*/ 	.string	"ptxas"
        /*0030*/ 	.string	"Cuda compilation tools, release 13.0, V13.0.88"
        /*0030*/ 	.string	"Build cuda_13.0.r13.0/compiler.36424714_0"
        /*0030*/ 	.string	"-arch sm_100 -m 64 "



//--------------------- .note.nv.cuinfo           --------------------------
	.section	.note.nv.cuinfo,"",@"SHT_NOTE"
	.sectionflags	@"SHF_NOTE_NV_CUINFO"
        /*0018*/ 	.short	0x0002
        /*001a*/ 	.short	0x0064
        /*001c*/ 	.short	0x0082
	.zero		2


//--------------------- .nv.info                  --------------------------
	.section	.nv.info,"",@"SHT_CUDA_INFO"
	.align	4


	//----- nvinfo : EIATTR_REGCOUNT
	.align		4
        /*0000*/ 	.byte	0x04, 0x2f
        /*0002*/ 	.short	(.L_1 - .L_0)
	.align		4
.L_0:
        /*0004*/ 	.word	index@(_Z9max_flopsI6__halfEvPjS1_PT_S3_S3_)
        /*0008*/ 	.word	0x00000010


	//----- nvinfo : EIATTR_FRAME_SIZE
	.align		4
.L_1:
        /*000c*/ 	.byte	0x04, 0x11
        /*000e*/ 	.short	(.L_3 - .L_2)
	.align		4
.L_2:
        /*0010*/ 	.word	index@(_Z9max_flopsI6__halfEvPjS1_PT_S3_S3_)
        /*0014*/ 	.word	0x00000000


	//----- nvinfo : EIATTR_MIN_STACK_SIZE
	.align		4
.L_3:
        /*0018*/ 	.byte	0x04, 0x12
        /*001a*/ 	.short	(.L_5 - .L_4)
	.align		4
.L_4:
        /*001c*/ 	.word	index@(_Z9max_flopsI6__halfEvPjS1_PT_S3_S3_)
        /*0020*/ 	.word	0x00000000
.L_5:


//--------------------- .nv.compat                --------------------------
	.section	.nv.compat,"",@"SHT_CUDA_COMPAT_INFO"
	.align	4
        /*0000*/ 	.byte	0x02, 0x09, 0x00, 0x00, 0x02, 0x02, 0x01, 0x00, 0x02, 0x05, 0x05, 0x00, 0x03, 0x07, 0x01, 0x01
        /*0010*/ 	.byte	0x02, 0x03, 0x00, 0x00, 0x02, 0x06, 0x01, 0x00, 0x04, 0x0b, 0x08, 0x00, 0x09, 0x00, 0x00, 0x00
        /*0020*/ 	.byte	0x00, 0x00, 0x00, 0x00


//--------------------- .nv.info._Z9max_flopsI6__halfEvPjS1_PT_S3_S3_ --------------------------
	.section	.nv.info._Z9max_flopsI6__halfEvPjS1_PT_S3_S3_,"",@"SHT_CUDA_INFO"
	.sectionflags	@""
	.align	4


	//----- nvinfo : EIATTR_CUDA_API_VERSION
	.align		4
        /*0000*/ 	.byte	0x04, 0x37
        /*0002*/ 	.short	(.L_7 - .L_6)
.L_6:
        /*0004*/ 	.word	0x00000082


	//----- nvinfo : EIATTR_KPARAM_INFO
	.align		4
.L_7:
        /*0008*/ 	.byte	0x04, 0x17
        /*000a*/ 	.short	(.L_9 - .L_8)
.L_8:
        /*000c*/ 	.word	0x00000000
        /*0010*/ 	.short	0x0004
        /*0012*/ 	.short	0x0020
        /*0014*/ 	.byte	0x00, 0xf5, 0x21, 0x00


	//----- nvinfo : EIATTR_KPARAM_INFO
	.align		4
.L_9:
        /*0018*/ 	.byte	0x04, 0x17
        /*001a*/ 	.short	(.L_11 - .L_10)
.L_10:
        /*001c*/ 	.word	0x00000000
        /*0020*/ 	.short	0x0003
        /*0022*/ 	.short	0x0018
        /*0024*/ 	.byte	0x00, 0xf5, 0x21, 0x00


	//----- nvinfo : EIATTR_KPARAM_INFO
	.align		4
.L_11:
        /*0028*/ 	.byte	0x04, 0x17
        /*002a*/ 	.short	(.L_13 - .L_12)
.L_12:
        /*002c*/ 	.word	0x00000000
        /*0030*/ 	.short	0x0002
        /*0032*/ 	.short	0x0010
        /*0034*/ 	.byte	0x00, 0xf5, 0x21, 0x00


	//----- nvinfo : EIATTR_KPARAM_INFO
	.align		4
.L_13:
        /*0038*/ 	.byte	0x04, 0x17
        /*003a*/ 	.short	(.L_15 - .L_14)
.L_14:
        /*003c*/ 	.word	0x00000000
        /*0040*/ 	.short	0x0001
        /*0042*/ 	.short	0x0008
        /*0044*/ 	.byte	0x00, 0xf5, 0x21, 0x00


	//----- nvinfo : EIATTR_KPARAM_INFO
	.align		4
.L_15:
        /*0048*/ 	.byte	0x04, 0x17
        /*004a*/ 	.short	(.L_17 - .L_16)
.L_16:
        /*004c*/ 	.word	0x00000000
        /*0050*/ 	.short	0x0000
        /*0052*/ 	.short	0x0000
        /*0054*/ 	.byte	0x00, 0xf5, 0x21, 0x00


	//----- nvinfo : EIATTR_SPARSE_MMA_MASK
	.align		4
.L_17:
        /*0058*/ 	.byte	0x03, 0x50
        /*005a*/ 	.short	0x0000


	//----- nvinfo : EIATTR_MAXREG_COUNT
	.align		4
        /*005c*/ 	.byte	0x03, 0x1b
        /*005e*/ 	.short	0x00ff


	//----- nvinfo : EIATTR_NUM_BARRIERS
	.align		4
        /*0060*/ 	.byte	0x02, 0x4c
        /*0062*/ 	.byte	0x01
	.zero		1


	//----- nvinfo : EIATTR_MERCURY_ISA_VERSION
	.align		4
        /*0064*/ 	.byte	0x03, 0x5f
        /*0066*/ 	.short	0x0101


	//----- nvinfo : EIATTR_VRC_CTA_INIT_COUNT
	.align		4
        /*0068*/ 	.byte	0x02, 0x4a
	.zero		1
	.zero		1


	//----- nvinfo : EIATTR_EXIT_INSTR_OFFSETS
	.align		4
        /*006c*/ 	.byte	0x04, 0x1c
        /*006e*/ 	.short	(.L_19 - .L_18)


	//   ....[0]....
.L_18:
        /*0070*/ 	.word	0x000401d0


	//----- nvinfo : EIATTR_CBANK_PARAM_SIZE
	.align		4
.L_19:
        /*0074*/ 	.byte	0x03, 0x19
        /*0076*/ 	.short	0x0028


	//----- nvinfo : EIATTR_PARAM_CBANK
	.align		4
        /*0078*/ 	.byte	0x04, 0x0a
        /*007a*/ 	.short	(.L_21 - .L_20)
	.align		4
.L_20:
        /*007c*/ 	.word	index@(.nv.constant0._Z9max_flopsI6__halfEvPjS1_PT_S3_S3_)
        /*0080*/ 	.short	0x0380
        /*0082*/ 	.short	0x0028


	//----- nvinfo : EIATTR_SW_WAR
	.align		4
.L_21:
        /*0084*/ 	.byte	0x04, 0x36
        /*0086*/ 	.short	(.L_23 - .L_22)
.L_22:
        /*0088*/ 	.word	0x00000008
.L_23:


//--------------------- .nv.callgraph             --------------------------
	.section	.nv.callgraph,"",@"SHT_CUDA_CALLGRAPH"
	.align	4
	.sectionentsize	8
	.align		4
        /*0000*/ 	.word	0x00000000
	.align		4
        /*0004*/ 	.word	0xffffffff
	.align		4
        /*0008*/ 	.word	0x00000000
	.align		4
        /*000c*/ 	.word	0xfffffffe
	.align		4
        /*0010*/ 	.word	0x00000000
	.align		4
        /*0014*/ 	.word	0xfffffffd
	.align		4
        /*0018*/ 	.word	0x00000000
	.align		4
        /*001c*/ 	.word	0xfffffffc


//--------------------- .text._Z9max_flopsI6__halfEvPjS1_PT_S3_S3_ --------------------------
	.section	.text._Z9max_flopsI6__halfEvPjS1_PT_S3_S3_,"ax",@progbits
	.align	128
        .global         _Z9max_flopsI6__halfEvPjS1_PT_S3_S3_
        .type           _Z9max_flopsI6__halfEvPjS1_PT_S3_S3_,@function
        .size           _Z9max_flopsI6__halfEvPjS1_PT_S3_S3_,(.L_x_1 - _Z9max_flopsI6__halfEvPjS1_PT_S3_S3_)
        .other          _Z9max_flopsI6__halfEvPjS1_PT_S3_S3_,@"STO_CUDA_ENTRY STV_DEFAULT"
_Z9max_flopsI6__halfEvPjS1_PT_S3_S3_:
.text._Z9max_flopsI6__halfEvPjS1_PT_S3_S3_:
[----:B------:R-:W-:Y:S01]  /*0000*/  LDC R1, c[0x0][0x37c] ;  /* 0x0000df00ff017b82 */ /* 0x000fe20000000800 */
[----:B------:R-:W0:Y:S07]  /*0010*/  S2R R7, SR_TID.X ;  /* 0x0000000000077919 */ /* 0x000e2e0000002100 */
[----:B------:R-:W0:Y:S01]  /*0020*/  S2UR UR6, SR_CTAID.X ;  /* 0x00000000000679c3 */ /* 0x000e220000002500 */
[----:B------:R-:W1:Y:S07]  /*0030*/  LDCU.64 UR4, c[0x0][0x358] ;  /* 0x00006b00ff0477ac */ /* 0x000e6e0008000a00 */
[----:B------:R-:W0:Y:S08]  /*0040*/  LDC R0, c[0x0][0x360] ;  /* 0x0000d800ff007b82 */ /* 0x000e300000000800 */
[----:B------:R-:W2:Y:S08]  /*0050*/  LDC.64 R2, c[0x0][0x390] ;  /* 0x0000e400ff027b82 */ /* 0x000eb00000000a00 */
[----:B------:R-:W3:Y:S01]  /*0060*/  LDC.64 R4, c[0x0][0x398] ;  /* 0x0000e600ff047b82 */ /* 0x000ee20000000a00 */
[----:B0-----:R-:W-:-:S04]  /*0070*/  IMAD R0, R0, UR6, R7 ;  /* 0x0000000600007c24 */ /* 0x001fc8000f8e0207 */
[----:B--2---:R-:W-:-:S06]  /*0080*/  IMAD.WIDE R2, R0, 0x2, R2 ;  /* 0x0000000200027825 */ /* 0x004fcc00078e0202 */
[----:B-1----:R-:W2:Y:S01]  /*0090*/  LDG.E.U16 R2, desc[UR4][R2.64] ;  /* 0x0000000402027981 */ /* 0x002ea2000c1e1500 */
[----:B---3--:R-:W-:-:S06]  /*00a0*/  IMAD.WIDE R4, R0, 0x2, R4 ;  /* 0x0000000200047825 */ /* 0x008fcc00078e0204 */
[----:B------:R-:W2:Y:S01]  /*00b0*/  LDG.E.U16 R5, desc[UR4][R4.64] ;  /* 0x0000000404057981 */ /* 0x000ea2000c1e1500 */
[----:B------:R-:W-:Y:S01]  /*00c0*/  BAR.SYNC.DEFER_BLOCKING 0x0 ;  /* 0x0000000000007b1d */ /* 0x000fe20000010000 */
[----:B--2---:R-:W-:Y:S02]  /*00d0*/  PRMT R3, R2, 0x5410, R5 ;  /* 0x0000541002037816 */ /* 0x004fe40000000005 */
[----:B------:R-:W-:-:S05]  /*00e0*/  PRMT R2, R5, 0x5410, R2 ;  /* 0x0000541005027816 */ /* 0x000fca0000000002 */
[----:B------:R-:W-:Y:S01]  /*00f0*/  HFMA2 R3, R3, R2, R3 ;  /* 0x0000000203037231 */ /* 0x000fe20000000003 */
[----:B------:R-:W-:-:S04]  /*0100*/  CS2R.32 R2, SR_CLOCKLO ;  /* 0x0000000000027805 */ /* 0x000fc80000005000 */
[----:B------:R-:W-:Y:S01]  /*0110*/  PRMT R4, R5, 0x5410, R3 ;  /* 0x0000541005047816 */ /* 0x000fe20000000003 */
[----:B------:R-:W-:Y:S04]  /*0120*/  BAR.SYNC.DEFER_BLOCKING 0x0 ;  /* 0x0000000000007b1d */ /* 0x000fe80000010000 */
[----:B------:R-:W-:-:S05]  /*0130*/  HFMA2 R4, R4, R3, R4 ;  /* 0x0000000304047231 */ /* 0x000fca0000000004 */
[----:B------:R-:W-:-:S05]  /*0140*/  PRMT R6, R4, 0x5410, R3 ;  /* 0x0000541004067816 */ /* 0x000fca0000000003 */
[----:B------:R-:W-:-:S05]  /*0150*/  HFMA2 R3, R3, R6, R3 ;  /* 0x0000000603037231 */ /* 0x000fca0000000003 */
[----:B------:R-:W-:-:S05]  /*0160*/  PRMT R5, R4, 0x7632, R3 ;  /* 0x0000763204057816 */ /* 0x000fca0000000003 */
[----:B------:R-:W-:Y:S01]  /*0170*/  HFMA2 R4, R4, R5, R4 ;  /* 0x0000000504047231 */ /* 0x000fe20000000004 */
[----:B------:R-:W-:-:S04]  /*0180*/  PRMT R5, R3, 0x5432, R3 ;  /* 0x0000543203057816 */ /* 0x000fc80000000003 */
[----:B------:R-:W-:-:S05]  /*0190*/  PRMT R3, R3, 0x5410, R4 ;  /* 0x0000541003037816 */ /* 0x000fca0000000004 */
[----:B------:R-:W-:-:S05]  /*01a0*/  HFMA2 R3, R5, R3, R5 ;  /* 0x0000000305037231 */ /* 0x000fca0000000005 */
        /* <DEDUP_REMOVED lines=16369> */
[----:B------:R-:W-:-:S04]  /*400c0*/  HFMA2 R10, R4, R5, R4 ;  /* 0x00000005040a7231 */ /* 0x000fc80000000004 */
[----:B------:R-:W-:Y:S01]  /*400d0*/  HFMA2 R11, R10.H0_H0, R10.H1_H1, R10.H0_H0 ;  /* 0x3000000a0a0b7231 */ /* 0x000fe2000004080a */
[----:B------:R-:W-:-:S05]  /*400e0*/  PRMT R4, R3, 0x5432, R10 ;  /* 0x0000543203047816 */ /* 0x000fca000000000a */
[----:B------:R-:W-:Y:S01]  /*400f0*/  HFMA2 R3, R3, R4, R3 ;  /* 0x0000000403037231 */ /* 0x000fe20000000003 */
[----:B------:R-:W-:Y:S01]  /*40100*/  CS2R.32 R13, SR_CLOCKLO ;  /* 0x00000000000d7805 */ /* 0x000fe20000005000 */
[----:B------:R-:W0:Y:S02]  /*40110*/  LDC.64 R4, c[0x0][0x380] ;  /* 0x0000e000ff047b82 */ /* 0x000e240000000a00 */
[----:B------:R-:W-:-:S04]  /*40120*/  HADD2 R10, R10.H1_H1, R3.H0_H0 ;  /* 0x200000030a0a7230 */ /* 0x000fc80000000c00 */
[----:B------:R-:W-:Y:S02]  /*40130*/  HADD2 R10, R10.H0_H0, R3.H1_H1 ;  /* 0x300000030a0a7230 */ /* 0x000fe40000000800 */
[----:B------:R-:W1:Y:S02]  /*40140*/  LDC.64 R6, c[0x0][0x388] ;  /* 0x0000e200ff067b82 */ /* 0x000e640000000a00 */
[----:B------:R-:W-:-:S06]  /*40150*/  HADD2 R10, R10.H0_H0, R11.H0_H0 ;  /* 0x2000000b0a0a7230 */ /* 0x000fcc0000000800 */
[----:B------:R-:W2:Y:S01]  /*40160*/  LDC.64 R8, c[0x0][0x3a0] ;  /* 0x0000e800ff087b82 */ /* 0x000ea20000000a00 */
[----:B0-----:R-:W-:-:S05]  /*40170*/  IMAD.WIDE R4, R0, 0x4, R4 ;  /* 0x0000000400047825 */ /* 0x001fca00078e0204 */
[----:B------:R-:W-:Y:S01]  /*40180*/  STG.E desc[UR4][R4.64], R2 ;  /* 0x0000000204007986 */ /* 0x000fe2000c101904 */
[----:B-1----:R-:W-:-:S05]  /*40190*/  IMAD.WIDE R6, R0, 0x4, R6 ;  /* 0x0000000400067825 */ /* 0x002fca00078e0206 */
[----:B------:R-:W-:Y:S01]  /*401a0*/  STG.E desc[UR4][R6.64], R13 ;  /* 0x0000000d06007986 */ /* 0x000fe2000c101904 */
[----:B--2---:R-:W-:-:S05]  /*401b0*/  IMAD.WIDE R8, R0, 0x2, R8 ;  /* 0x0000000200087825 */ /* 0x004fca00078e0208 */
[----:B------:R-:W-:Y:S01]  /*401c0*/  STG.E.U16 desc[UR4][R8.64], R10 ;  /* 0x0000000a08007986 */ /* 0x000fe2000c101504 */
[----:B------:R-:W-:Y:S05]  /*401d0*/  EXIT ;  /* 0x000000000000794d */ /* 0x000fea0003800000 */
.L_x_0:
[----:B------:R-:W-:-:S00]  /*401e0*/  BRA `(.L_x_0) ;  /* 0xfffffffc00fc7947 */ /* 0x000fc0000383ffff */
[----:B------:R-:W-:-:S00]  /*401f0*/  NOP ;  /* 0x0000000000007918 */ /* 0x000fc00000000000 */
        /* <DEDUP_REMOVED lines=8> */
.L_x_1:


//--------------------- .nv.shared.reserved.0     --------------------------
	.section	.nv.shared.reserved.0,"aw",@nobits
	.weak		__nv_reservedSMEM_offset_0_alias
	.size		__nv_reservedSMEM_offset_0_alias, 0, 64
	.other		__nv_reservedSMEM_offset_0_alias,@"STO_CUDA_RESERVED_SHARED STV_DEFAULT"
__nv_reservedSMEM_offset_0_alias:
	.zero		0
	.zero		64


//--------------------- .nv.constant0._Z9max_flopsI6__halfEvPjS1_PT_S3_S3_ --------------------------
	.section	.nv.constant0._Z9max_flopsI6__halfEvPjS1_PT_S3_S3_,"a",@progbits
	.sectionflags	@""
	.align	4
.nv.constant0._Z9max_flopsI6__halfEvPjS1_PT_S3_S3_:
	.zero		936


//--------------------- SYMBOLS --------------------------

	.type		.nv.reservedSmem.offset0,@object
	.size		.nv.reservedSmem.offset0,0x4
